def matmul_kernel(
    a_ptr,
    b_ptr,
    c_ptr,
    M,
    N,
    K,
    stride_am,
    stride_ak,
    stride_bk,
    stride_bn,
    stride_cm,
    stride_cn,
    BLOCK_M: tl.constexpr,
    BLOCK_N: tl.constexpr,
    BLOCK_K: tl.constexpr,
    GROUP_M: tl.constexpr,
):
    pid = tl.program_id(axis=0)
    num_pid_m = tl.cdiv(M, BLOCK_M)
    num_pid_n = tl.cdiv(N, BLOCK_N)
    num_pid_in_group = GROUP_M * num_pid_n
    group_id = pid // num_pid_in_group
    first_pid_m = group_id * GROUP_M
    group_size_m = min(num_pid_m - first_pid_m, GROUP_M)
    pid_m = first_pid_m + ((pid % num_pid_in_group) % group_size_m)
    pid_n = (pid % num_pid_in_group) // group_size_m

    offs_am = (pid_m * BLOCK_M + tl.arange(0, BLOCK_M)) % M
    offs_bn = (pid_n * BLOCK_N + tl.arange(0, BLOCK_N)) % N
    offs_k = tl.arange(0, BLOCK_K)
    a_ptrs = a_ptr + offs_am[:, None] * stride_am + offs_k[None, :] * stride_ak
    b_ptrs = b_ptr + offs_k[:, None] * stride_bk + offs_bn[None, :] * stride_bn

    acc = tl.zeros((BLOCK_M, BLOCK_N), dtype=tl.float32)
    for kk in range(0, tl.cdiv(K, BLOCK_K)):
        a = tl.load(a_ptrs, mask=offs_k[None, :] < K - kk * BLOCK_K, other=0.0)
        b = tl.load(b_ptrs, mask=offs_k[:, None] < K - kk * BLOCK_K, other=0.0)
        acc = tl.dot(a, b, acc)
        a_ptrs += BLOCK_K * stride_ak
        b_ptrs += BLOCK_K * stride_bk

    c = acc.to(c_ptr.dtype.element_ty)
    offs_cm = pid_m * BLOCK_M + tl.arange(0, BLOCK_M)
    offs_cn = pid_n * BLOCK_N + tl.arange(0, BLOCK_N)
    c_ptrs = c_ptr + offs_cm[:, None] * stride_cm + offs_cn[None, :] * stride_cn
    mask = (offs_cm[:, None] < M) & (offs_cn[None, :] < N)
    tl.store(c_ptrs, c, mask=mask)

# config = {"BLOCK_K": 256, "BLOCK_M": 64, "BLOCK_N": 16, "GROUP_M": 8, "arch": "sm_100", "dtype": "fp16", "num_ctas": 1, "num_stages": 3, "num_warps": 4}
# arch = sm_100


// ===== COMPILED SASS (sm_100a) =====

	.target	sm_100a

	.elftype	@"ET_EXEC"


//--------------------- .note.nv.tkinfo           --------------------------
	.section	.note.nv.tkinfo,"",@"SHT_NOTE"
	.sectionflags	@"SHF_NOTE_NV_TKINFO"
	.tkinfo
        /*0018*/ 	.word	0x00000081
        /*0030*/ 	.string	""
        /*0030*/ 	.string	"ptxas-blackwell"
        /*0030*/ 	.string	"Cuda compilation tools, release 12.9, V12.9.86"
        /*0030*/ 	.string	"Build cuda_12.9.r12.9/compiler.36037853_0"
        /*0030*/ 	.string	"-v  -suppress-debug-info  -lineinfo  -arch sm_100a "



//--------------------- .note.nv.cuver            --------------------------
	.section	.note.nv.cuver,"",@"SHT_NOTE"
	.sectionflags	@"SHF_NOTE_NV_CUVER"
        /*0018*/ 	.short	0x0001
        /*001a*/ 	.short	0x0064
        /*001c*/ 	.short	0x0001
        /*001e*/ 	.short	0x0000
        /*0020*/ 	.short	0x0001
        /*0022*/ 	.short	0x0000


//--------------------- .nv.info                  --------------------------
	.section	.nv.info,"",@"SHT_CUDA_INFO"
	.align	4


	//----- nvinfo : EIATTR_REGCOUNT
	.align		4
        /*0000*/ 	.byte	0x04, 0x2f
        /*0002*/ 	.short	(.L_4 - .L_3)
	.align		4
.L_3:
        /*0004*/ 	.word	index@(matmul_kernel)
        /*0008*/ 	.word	0x00000020


	//----- nvinfo : EIATTR_FRAME_SIZE
	.align		4
.L_4:
        /*000c*/ 	.byte	0x04, 0x11
        /*000e*/ 	.short	(.L_6 - .L_5)
	.align		4
.L_5:
        /*0010*/ 	.word	index@($__internal_2_$__cuda_sm10x_tcgen05_guardrail_trap_unallocated_columns_being_dealloced)
        /*0014*/ 	.word	0x00000d10


	//----- nvinfo : EIATTR_FRAME_SIZE
	.align		4
.L_6:
        /*0018*/ 	.byte	0x04, 0x11
        /*001a*/ 	.short	(.L_8 - .L_7)
	.align		4
.L_7:
        /*001c*/ 	.word	index@($__internal_1_$__cuda_sm10x_tcgen05_guardrail_trap_phase_invalid_during_alloc)
        /*0020*/ 	.word	0x00000d10


	//----- nvinfo : EIATTR_FRAME_SIZE
	.align		4
.L_8:
        /*0024*/ 	.byte	0x04, 0x11
        /*0026*/ 	.short	(.L_10 - .L_9)
	.align		4
.L_9:
        /*0028*/ 	.word	index@($__internal_0_$__cuda_sm10x_tcgen05_guardrail_trap_col_being_dealloced_not_returned_by_alloc)
        /*002c*/ 	.word	0x00000d10


	//----- nvinfo : EIATTR_FRAME_SIZE
	.align		4
.L_10:
        /*0030*/ 	.byte	0x04, 0x11
        /*0032*/ 	.short	(.L_12 - .L_11)
	.align		4
.L_11:
        /*0034*/ 	.word	index@(matmul_kernel)
        /*0038*/ 	.word	0x00000d10


	//----- nvinfo : EIATTR_MIN_STACK_SIZE
	.align		4
.L_12:
        /*003c*/ 	.byte	0x04, 0x12
        /*003e*/ 	.short	(.L_14 - .L_13)
	.align		4
.L_13:
        /*0040*/ 	.word	index@(matmul_kernel)
        /*0044*/ 	.word	0x00000d10
.L_14:


//--------------------- .nv.info.matmul_kernel    --------------------------
	.section	.nv.info.matmul_kernel,"",@"SHT_CUDA_INFO"
	.sectionflags	@""
	.align	4


	//----- nvinfo : EIATTR_CUDA_API_VERSION
	.align		4
        /*0000*/ 	.byte	0x04, 0x37
        /*0002*/ 	.short	(.L_16 - .L_15)
.L_15:
        /*0004*/ 	.word	0x00000081


	//----- nvinfo : EIATTR_KPARAM_INFO
	.align		4
.L_16:
        /*0008*/ 	.byte	0x04, 0x17
        /*000a*/ 	.short	(.L_18 - .L_17)
.L_17:
        /*000c*/ 	.word	0x00000000
        /*0010*/ 	.short	0x000d
        /*0012*/ 	.short	0x0048
        /*0014*/ 	.byte	0x00, 0xf4, 0x21, 0x00


	//----- nvinfo : EIATTR_KPARAM_INFO
	.align		4
.L_18:
        /*0018*/ 	.byte	0x04, 0x17
        /*001a*/ 	.short	(.L_20 - .L_19)
.L_19:
        /*001c*/ 	.word	0x00000000
        /*0020*/ 	.short	0x000c
        /*0022*/ 	.short	0x0040
        /*0024*/ 	.byte	0x00, 0xf4, 0x21, 0x00


	//----- nvinfo : EIATTR_KPARAM_INFO
	.align		4
.L_20:
        /*0028*/ 	.byte	0x04, 0x17
        /*002a*/ 	.short	(.L_22 - .L_21)
.L_21:
        /*002c*/ 	.word	0x00000000
        /*0030*/ 	.short	0x000b
        /*0032*/ 	.short	0x0038
        /*0034*/ 	.byte	0x00, 0xf0, 0x11, 0x00


	//----- nvinfo : EIATTR_KPARAM_INFO
	.align		4
.L_22:
        /*0038*/ 	.byte	0x04, 0x17
        /*003a*/ 	.short	(.L_24 - .L_23)
.L_23:
        /*003c*/ 	.word	0x00000000
        /*0040*/ 	.short	0x000a
        /*0042*/ 	.short	0x0034
        /*0044*/ 	.byte	0x00, 0xf0, 0x11, 0x00


	//----- nvinfo : EIATTR_KPARAM_INFO
	.align		4
.L_24:
        /*0048*/ 	.byte	0x04, 0x17
        /*004a*/ 	.short	(.L_26 - .L_25)
.L_25:
        /*004c*/ 	.word	0x00000000
        /*0050*/ 	.short	0x0009
        /*0052*/ 	.short	0x0030
        /*0054*/ 	.byte	0x00, 0xf0, 0x11, 0x00


	//----- nvinfo : EIATTR_KPARAM_INFO
	.align		4
.L_26:
        /*0058*/ 	.byte	0x04, 0x17
        /*005a*/ 	.short	(.L_28 - .L_27)
.L_27:
        /*005c*/ 	.word	0x00000000
        /*0060*/ 	.short	0x0008
        /*0062*/ 	.short	0x002c
        /*0064*/ 	.byte	0x00, 0xf0, 0x11, 0x00


	//----- nvinfo : EIATTR_KPARAM_INFO
	.align		4
.L_28:
        /*0068*/ 	.byte	0x04, 0x17
        /*006a*/ 	.short	(.L_30 - .L_29)
.L_29:
        /*006c*/ 	.word	0x00000000
        /*0070*/ 	.short	0x0007
        /*0072*/ 	.short	0x0028
        /*0074*/ 	.byte	0x00, 0xf0, 0x11, 0x00


	//----- nvinfo : EIATTR_KPARAM_INFO
	.align		4
.L_30:
        /*0078*/ 	.byte	0x04, 0x17
        /*007a*/ 	.short	(.L_32 - .L_31)
.L_31:
        /*007c*/ 	.word	0x00000000
        /*0080*/ 	.short	0x0006
        /*0082*/ 	.short	0x0024
        /*0084*/ 	.byte	0x00, 0xf0, 0x11, 0x00


	//----- nvinfo : EIATTR_KPARAM_INFO
	.align		4
.L_32:
        /*0088*/ 	.byte	0x04, 0x17
        /*008a*/ 	.short	(.L_34 - .L_33)
.L_33:
        /*008c*/ 	.word	0x00000000
        /*0090*/ 	.short	0x0005
        /*0092*/ 	.short	0x0020
        /*0094*/ 	.byte	0x00, 0xf0, 0x11, 0x00


	//----- nvinfo : EIATTR_KPARAM_INFO
	.align		4
.L_34:
        /*0098*/ 	.byte	0x04, 0x17
        /*009a*/ 	.short	(.L_36 - .L_35)
.L_35:
        /*009c*/ 	.word	0x00000000
        /*00a0*/ 	.short	0x0004
        /*00a2*/ 	.short	0x001c
        /*00a4*/ 	.byte	0x00, 0xf0, 0x11, 0x00


	//----- nvinfo : EIATTR_KPARAM_INFO
	.align		4
.L_36:
        /*00a8*/ 	.byte	0x04, 0x17
        /*00aa*/ 	.short	(.L_38 - .L_37)
.L_37:
        /*00ac*/ 	.word	0x00000000
        /*00b0*/ 	.short	0x0003
        /*00b2*/ 	.short	0x0018
        /*00b4*/ 	.byte	0x00, 0xf0, 0x11, 0x00


	//----- nvinfo : EIATTR_KPARAM_INFO
	.align		4
.L_38:
        /*00b8*/ 	.byte	0x04, 0x17
        /*00ba*/ 	.short	(.L_40 - .L_39)
.L_39:
        /*00bc*/ 	.word	0x00000000
        /*00c0*/ 	.short	0x0002
        /*00c2*/ 	.short	0x0010
        /*00c4*/ 	.byte	0x00, 0xf4, 0x21, 0x00


	//----- nvinfo : EIATTR_KPARAM_INFO
	.align		4
.L_40:
        /*00c8*/ 	.byte	0x04, 0x17
        /*00ca*/ 	.short	(.L_42 - .L_41)
.L_41:
        /*00cc*/ 	.word	0x00000000
        /*00d0*/ 	.short	0x0001
        /*00d2*/ 	.short	0x0008
        /*00d4*/ 	.byte	0x00, 0xf4, 0x21, 0x00


	//----- nvinfo : EIATTR_KPARAM_INFO
	.align		4
.L_42:
        /*00d8*/ 	.byte	0x04, 0x17
        /*00da*/ 	.short	(.L_44 - .L_43)
.L_43:
        /*00dc*/ 	.word	0x00000000
        /*00e0*/ 	.short	0x0000
        /*00e2*/ 	.short	0x0000
        /*00e4*/ 	.byte	0x00, 0xf4, 0x21, 0x00


	//----- nvinfo : EIATTR_AT_ENTRY_FRAGMENTS
	.align		4
.L_44:
        /*00e8*/ 	.byte	0x04, 0x4f
        /*00ea*/ 	.short	(.L_46 - .L_45)


	//   ....[0]....
.L_45:
        /*00ec*/ 	.word	0x00000004


	//----- nvinfo : EIATTR_RESERVED_SMEM_USED
	.align		4
.L_46:
        /*00f0*/ 	.byte	0x01, 0x41
	.zero		2


	//----- nvinfo : EIATTR_SPARSE_MMA_MASK
	.align		4
        /*00f4*/ 	.byte	0x03, 0x50
        /*00f6*/ 	.short	0x0000


	//----- nvinfo : EIATTR_TCGEN05_1CTA_USED
	.align		4
        /*00f8*/ 	.byte	0x01, 0x51
	.zero		2


	//----- nvinfo : EIATTR_MAXREG_COUNT
	.align		4
        /*00fc*/ 	.byte	0x03, 0x1b
        /*00fe*/ 	.short	0x00ff


	//----- nvinfo : EIATTR_NUM_BARRIERS
	.align		4
        /*0100*/ 	.byte	0x02, 0x4c
        /*0102*/ 	.byte	0x01
	.zero		1


	//----- nvinfo : EIATTR_ANNOTATIONS
	.align		4
        /*0104*/ 	.byte	0x04, 0x55
        /*0106*/ 	.short	(.L_48 - .L_47)


	//   ....[0]....
.L_47:
        /*0108*/ 	.word	0x00000001
        /*010c*/ 	.byte	0x80, 0x09, 0x00, 0x00, 0x01, 0x00, 0x00, 0x00, 0x20, 0x0a, 0x00, 0x00, 0x01, 0x00, 0x00, 0x00
        /* <DEDUP_REMOVED lines=1220> */
        /*4d5c*/ 	.byte	0x30, 0x98, 0x01, 0x00, 0x01, 0x00, 0x00, 0x00, 0x50, 0x98, 0x01, 0x00


	//----- nvinfo : EIATTR_INT_WARP_WIDE_INSTR_OFFSETS
	.align		4
.L_48:
        /*4d68*/ 	.byte	0x04, 0x31
        /*4d6a*/ 	.short	(.L_50 - .L_49)


	//   ....[0]....
.L_49:
        /*4d6c*/ 	.word	0x00000ec0


	//   ....[1]....
        /*4d70*/ 	.word	0x00000ed0


	//   ....[2]....
        /*4d74*/ 	.word	0x00008410


	//   ....[3]....
        /*4d78*/ 	.word	0x00019fa0


	//   ....[4]....
        /*4d7c*/ 	.word	0x00019ff0


	//----- nvinfo : EIATTR_COOP_GROUP_MASK_REGIDS
	.align		4
.L_50:
        /*4d80*/ 	.byte	0x04, 0x29
        /*4d82*/ 	.short	(.L_52 - .L_51)


	//   ....[0]....
.L_51:
        /*4d84*/ 	.word	0xffffffff


	//   ....[1]....
        /*4d88*/ 	.word	0xffffffff


	//   ....[2]....
        /*4d8c*/ 	.word	0xffffffff


	//   ....[3]....
        /*4d90*/ 	.word	0xffffffff


	//----- nvinfo : EIATTR_COOP_GROUP_INSTR_OFFSETS
	.align		4
.L_52:
        /*4d94*/ 	.byte	0x04, 0x28
        /*4d96*/ 	.short	(.L_54 - .L_53)


	//   ....[0]....
.L_53:
        /*4d98*/ 	.word	0x00000070


	//   ....[1]....
        /*4d9c*/ 	.word	0x00000320


	//   ....[2]....
        /*4da0*/ 	.word	0x00019e40


	//   ....[3]....
        /*4da4*/ 	.word	0x0001a0a0


	//----- nvinfo : EIATTR_VRC_CTA_INIT_COUNT
	.align		4
.L_54:
        /*4da8*/ 	.byte	0x02, 0x4a
        /*4daa*/ 	.byte	0x80
	.zero		1


	//----- nvinfo : EIATTR_MBARRIER_INSTR_OFFSETS
	.align		4
        /*4dac*/ 	.byte	0x04, 0x39
        /*4dae*/ 	.short	(.L_56 - .L_55)


	//   ....[0]....
.L_55:
        /*4db0*/ 	.word	0x00001160
        /*4db4*/ 	.word	0x000000ff
        /*4db8*/ 	.word	0x00000000
        /*4dbc*/ 	.short	0x0100
        /*4dbe*/ 	.byte	0x04
	.zero		1


	//   ....[1]....
        /*4dc0*/ 	.word	0x00008440
        /*4dc4*/ 	.word	0x000000ff
        /*4dc8*/ 	.word	0x00014008
        /*4dcc*/ 	.short	0x0100
        /*4dce*/ 	.byte	0x09
	.zero		1


	//   ....[2]....
        /*4dd0*/ 	.word	0x0000ed40
        /*4dd4*/ 	.word	0x000000ff
        /*4dd8*/ 	.word	0x00000000
        /*4ddc*/ 	.short	0x010a
        /*4dde*/ 	.byte	0x04
	.zero		1


	//   ....[3]....
        /*4de0*/ 	.word	0x000197f0
        /*4de4*/ 	.word	0x000000ff
        /*4de8*/ 	.word	0x00000000
        /*4dec*/ 	.short	0x010a
        /*4dee*/ 	.byte	0x04
	.zero		1


	//   ....[4]....
        /*4df0*/ 	.word	0x00019880
        /*4df4*/ 	.word	0x000000ff
        /*4df8*/ 	.word	0x00014000
        /*4dfc*/ 	.short	0x0108
        /*4dfe*/ 	.byte	0x09
	.zero		1


	//   ....[5]....
        /*4e00*/ 	.word	0x000198f0
        /*4e04*/ 	.word	0x000000ff
        /*4e08*/ 	.word	0x00014008
        /*4e0c*/ 	.short	0x0108
        /*4e0e*/ 	.byte	0x09
	.zero		1


	//   ....[6]....
        /*4e10*/ 	.word	0x0001a0c0
        /*4e14*/ 	.word	0x000000ff
        /*4e18*/ 	.word	0x00000000
        /*4e1c*/ 	.short	0x010a
        /*4e1e*/ 	.byte	0x04
	.zero		1


	//   ....[7]....
        /*4e20*/ 	.word	0x0001a0f0
        /*4e24*/ 	.word	0x000000ff
        /*4e28*/ 	.word	0x00000000
        /*4e2c*/ 	.short	0x010a
        /*4e2e*/ 	.byte	0x04
	.zero		1


	//----- nvinfo : EIATTR_NUM_MBARRIERS
	.align		4
.L_56:
        /*4e30*/ 	.byte	0x03, 0x38
        /*4e32*/ 	.short	0x0002


	//----- nvinfo : EIATTR_EXIT_INSTR_OFFSETS
	.align		4
        /*4e34*/ 	.byte	0x04, 0x1c
        /*4e36*/ 	.short	(.L_58 - .L_57)


	//   ....[0]....
.L_57:
        /*4e38*/ 	.word	0x0001a0b0


	//----- nvinfo : EIATTR_REQNTID
	.align		4
.L_58:
        /*4e3c*/ 	.byte	0x04, 0x10
        /*4e3e*/ 	.short	(.L_60 - .L_59)
.L_59:
        /*4e40*/ 	.word	0x00000080
        /*4e44*/ 	.word	0x00000001
        /*4e48*/ 	.word	0x00000001


	//----- nvinfo : EIATTR_CRS_STACK_SIZE
	.align		4
.L_60:
        /*4e4c*/ 	.byte	0x04, 0x1e
        /*4e4e*/ 	.short	(.L_62 - .L_61)
.L_61:
        /*4e50*/ 	.word	0x00000000


	//----- nvinfo : EIATTR_CBANK_PARAM_SIZE
	.align		4
.L_62:
        /*4e54*/ 	.byte	0x03, 0x19
        /*4e56*/ 	.short	0x0050


	//----- nvinfo : EIATTR_PARAM_CBANK
	.align		4
        /*4e58*/ 	.byte	0x04, 0x0a
        /*4e5a*/ 	.short	(.L_64 - .L_63)
	.align		4
.L_63:
        /*4e5c*/ 	.word	index@(.nv.constant0.matmul_kernel)
        /*4e60*/ 	.short	0x0380
        /*4e62*/ 	.short	0x0050


	//----- nvinfo : EIATTR_SW_WAR
	.align		4
.L_64:
        /*4e64*/ 	.byte	0x04, 0x36
        /*4e66*/ 	.short	(.L_66 - .L_65)
.L_65:
        /*4e68*/ 	.word	0x00000008
.L_66:


//--------------------- .nv.compat                --------------------------
	.section	.nv.compat,"",@"SHT_CUDA_COMPAT_INFO"
	.align	4
        /*0000*/ 	.byte	0x02, 0x02, 0x02, 0x00, 0x02, 0x05, 0x05, 0x00, 0x02, 0x03, 0x00, 0x00, 0x02, 0x06, 0x01, 0x00


//--------------------- .nv.callgraph             --------------------------
	.section	.nv.callgraph,"",@"SHT_CUDA_CALLGRAPH"
	.align	4
	.sectionentsize	8
	.align		4
        /*0000*/ 	.word	0x00000000
	.align		4
        /*0004*/ 	.word	0xffffffff
	.align		4
        /*0008*/ 	.word	0x00000000
	.align		4
        /*000c*/ 	.word	0xfffffffe
	.align		4
        /*0010*/ 	.word	0x00000000
	.align		4
        /*0014*/ 	.word	0xfffffffd
	.align		4
        /*0018*/ 	.word	0x00000000
	.align		4
        /*001c*/ 	.word	0xfffffffc


//--------------------- .text.matmul_kernel       --------------------------
	.section	.text.matmul_kernel,"ax",@progbits
	.align	128
        .global         matmul_kernel
        .type           matmul_kernel,@function
        .size           matmul_kernel,(.L_x_20 - matmul_kernel)
        .other          matmul_kernel,@"STO_CUDA_ENTRY STV_DEFAULT"
matmul_kernel:
.text.matmul_kernel:
[----:B------:R-:W0:Y:S01]  /*0000*/  LDC R1, c[0x0][0x37c] ;  /* 0x0000df00ff017b82 */ /* 0x000e220000000800 */
[----:B------:R-:W1:Y:S01]  /*0010*/  S2R R0, SR_TID.X ;  /* 0x0000000000007919 */ /* 0x000e620000002100 */
[----:B0-----:R-:W-:Y:S01]  /*0020*/  VIADD R1, R1, 0xfffff2f0 ;  /* 0xfffff2f001017836 */ /* 0x001fe20000000000 */
[----:B-1----:R-:W-:-:S13]  /*0030*/  ISETP.GE.U32.AND P0, PT, R0, 0x20, PT ;  /* 0x000000200000780c */ /* 0x002fda0003f06070 */
[----:B------:R-:W-:Y:S02]  /*0040*/  VOTEU.ANY UP0, P0 ;  /* 0x0000000000ff7886 */ /* 0x000fe40000000100 */
[----:B------:R-:W-:Y:S05]  /*0050*/  BRA.U UP0, `(.L_x_0) ;  /* 0x0000000100b47547 */ /* 0x000fea000b800000 */
[----:B------:R-:W0:Y:S01]  /*0060*/  S2UR UR6, SR_CgaCtaId ;  /* 0x00000000000679c3 */ /* 0x000e220000008800 */
[----:B------:R-:W-:Y:S01]  /*0070*/  NOP ;  /* 0x0000000000007918 */ /* 0x000fe20000000000 */
[----:B------:R-:W-:Y:S02]  /*0080*/  UMOV UR4, 0x40 ;  /* 0x0000004000047882 */ /* 0x000fe40000000000 */
[----:B0-----:R-:W-:-:S09]  /*0090*/  ULEA UR4, UR6, UR4, 0x18 ;  /* 0x0000000406047291 */ /* 0x001fd2000f8ec0ff */
[----:B------:R-:W0:Y:S01]  /*00a0*/  LDS.U8 R0, [UR4] ;  /* 0x00000004ff007984 */ /* 0x000e220008000000 */
[----:B------:R-:W-:Y:S02]  /*00b0*/  UMOV UR4, 0x400 ;  /* 0x0000040000047882 */ /* 0x000fe40000000000 */
[----:B------:R-:W-:Y:S01]  /*00c0*/  ULEA UR4, UR6, UR4, 0x18 ;  /* 0x0000000406047291 */ /* 0x000fe2000f8ec0ff */
[----:B0-----:R-:W-:-:S13]  /*00d0*/  ISETP.NE.AND P0, PT, R0, RZ, PT ;  /* 0x000000ff0000720c */ /* 0x001fda0003f05270 */
[----:B------:R-:W-:Y:S05]  /*00e0*/  @P0 BRA `(.L_x_1) ;  /* 0x0000000000780947 */ /* 0x000fea0003800000 */
[----:B------:R-:W-:-:S13]  /*00f0*/  ELECT P0, URZ, PT ;  /* 0x0000000000ff782f */ /* 0x000fda0003800000 */
[----:B------:R-:W-:Y:S05]  /*0100*/  @!P0 BRA `(.L_x_2) ;  /* 0x0000000000808947 */ /* 0x000fea0003800000 */
[----:B------:R-:W-:Y:S01]  /*0110*/  UMOV UR5, 0x1 ;  /* 0x0000000100057882 */ /* 0x000fe20000000000 */
[----:B------:R-:W-:-:S04]  /*0120*/  IMAD.MOV.U32 R4, RZ, RZ, 0x1 ;  /* 0x00000001ff047424 */ /* 0x000fc800078e00ff */
[----:B------:R-:W-:Y:S04]  /*0130*/  DEPBAR.LE SB0, 0x36 ;  /* 0x00008d800000791a */ /* 0x000fe80000000000 */
[----:B------:R-:W0:Y:S02]  /*0140*/  UTCATOMSWS.FIND_AND_SET.ALIGN UP1, UR5, UR5 ;  /* 0x00000005000575e3 */ /* 0x000e240008020800 */
[----:B0-----:R-:W-:-:S04]  /*0150*/  PLOP3.LUT P0, PT, PT, PT, UP1, 0x80, 0x8 ;  /* 0x000000000008781c */ /* 0x001fc80003f0f018 */
[----:B------:R-:W-:-:S04]  /*0160*/  SEL R0, RZ, 0xffffffff, !P0 ;  /* 0xffffffffff007807 */ /* 0x000fc80004000000 */
[----:B------:R-:W-:Y:S01]  /*0170*/  ISETP.NE.AND P0, PT, R0, RZ, PT ;  /* 0x000000ff0000720c */ /* 0x000fe20003f05270 */
[----:B------:R-:W-:-:S12]  /*0180*/  IMAD.U32 R0, RZ, RZ, UR5 ;  /* 0x00000005ff007e24 */ /* 0x000fd8000f8e00ff */
[----:B------:R-:W-:Y:S05]  /*0190*/  @P0 BRA `(.L_x_3) ;  /* 0x0000000000240947 */ /* 0x000fea0003800000 */
.L_x_4:
[----:B------:R-:W-:Y:S05]  /*01a0*/  NANOSLEEP 0x64 ;  /* 0x000000640000795d */ /* 0x000fea0003800000 */
[----:B------:R-:W-:-:S05]  /*01b0*/  UMOV UR5, 0x1 ;  /* 0x0000000100057882 */ /* 0x000fca0000000000 */
[----:B------:R-:W-:Y:S04]  /*01c0*/  DEPBAR.LE SB0, 0x36 ;  /* 0x00008d800000791a */ /* 0x000fe80000000000 */
[----:B------:R-:W0:Y:S02]  /*01d0*/  UTCATOMSWS.FIND_AND_SET.ALIGN UP1, UR5, UR5 ;  /* 0x00000005000575e3 */ /* 0x000e240008020800 */
[----:B0-----:R-:W-:-:S04]  /*01e0*/  PLOP3.LUT P0, PT, PT, PT, UP1, 0x80, 0x8 ;  /* 0x000000000008781c */ /* 0x001fc80003f0f018 */
[----:B------:R-:W-:-:S04]  /*01f0*/  SEL R0, RZ, 0xffffffff, !P0 ;  /* 0xffffffffff007807 */ /* 0x000fc80004000000 */
[----:B------:R-:W-:Y:S01]  /*0200*/  ISETP.NE.AND P0, PT, R0, RZ, PT ;  /* 0x000000ff0000720c */ /* 0x000fe20003f05270 */
[----:B------:R-:W-:-:S12]  /*0210*/  IMAD.U32 R0, RZ, RZ, UR5 ;  /* 0x00000005ff007e24 */ /* 0x000fd8000f8e00ff */
[----:B------:R-:W-:Y:S05]  /*0220*/  @!P0 BRA `(.L_x_4) ;  /* 0xfffffffc00dc8947 */ /* 0x000fea000383ffff */
.L_x_3:
[----:B------:R-:W-:Y:S01]  /*0230*/  VIADD R3, R0, 0x10 ;  /* 0x0000001000037836 */ /* 0x000fe20000000000 */
[----:B------:R-:W-:Y:S01]  /*0240*/  UMOV UR5, 0x50 ;  /* 0x0000005000057882 */ /* 0x000fe20000000000 */
[----:B------:R-:W-:Y:S01]  /*0250*/  SHF.L.U32 R2, R4, R0, RZ ;  /* 0x0000000004027219 */ /* 0x000fe200000006ff */
[----:B------:R-:W-:Y:S01]  /*0260*/  ULEA UR5, UR6, UR5, 0x18 ;  /* 0x0000000506057291 */ /* 0x000fe2000f8ec0ff */
[----:B------:R-:W-:Y:S01]  /*0270*/  IMAD.SHL.U32 R0, R0, 0x20, RZ ;  /* 0x0000002000007824 */ /* 0x000fe200078e00ff */
[----:B------:R-:W-:-:S04]  /*0280*/  SHF.L.U32 R3, R4, R3, RZ ;  /* 0x0000000304037219 */ /* 0x000fc800000006ff */
[----:B------:R-:W-:-:S05]  /*0290*/  LOP3.LUT R2, R3, R2, RZ, 0xfc, !PT ;  /* 0x0000000203027212 */ /* 0x000fca00078efcff */
[----:B------:R0:W-:Y:S04]  /*02a0*/  ATOMS.OR RZ, [UR5], R2 ;  /* 0x00000002ffff798c */ /* 0x0001e8000b000005 */
[----:B------:R0:W-:Y:S01]  /*02b0*/  STS [UR4], R0 ;  /* 0x00000000ff007988 */ /* 0x0001e20008000804 */
[----:B------:R-:W-:Y:S05]  /*02c0*/  BRA `(.L_x_2) ;  /* 0x0000000000107947 */ /* 0x000fea0003800000 */
.L_x_1:
[----:B------:R-:W-:Y:S01]  /*02d0*/  IMAD.MOV.U32 R0, RZ, RZ, -0x1 ;  /* 0xffffffffff007424 */ /* 0x000fe200078e00ff */
[----:B------:R-:W-:-:S04]  /*02e0*/  MOV R2, 0x310 ;  /* 0x0000031000027802 */ /* 0x000fc80000000f00 */
[----:B------:R0:W-:Y:S03]  /*02f0*/  STS [UR4], R0 ;  /* 0x00000000ff007988 */ /* 0x0001e60008000804 */
[----:B0-----:R-:W-:Y:S05]  /*0300*/  CALL.REL.NOINC `($__internal_1_$__cuda_sm10x_tcgen05_guardrail_trap_phase_invalid_during_alloc) ;  /* 0x0000019c00907944 */ /* 0x001fea0003c00000 */
.L_x_2:
[----:B------:R-:W-:Y:S05]  /*0310*/  WARPSYNC.ALL ;  /* 0x0000000000007948 */ /* 0x000fea0003800000 */
[----:B------:R-:W-:Y:S01]  /*0320*/  NOP ;  /* 0x0000000000007918 */ /* 0x000fe20000000000 */
.L_x_0:
[----:B------:R-:W1:Y:S01]  /*0330*/  LDC.64 R24, c[0x0][0x398] ;  /* 0x0000e600ff187b82 */ /* 0x000e620000000a00 */
[----:B------:R-:W2:Y:S01]  /*0340*/  S2R R15, SR_TID.X ;  /* 0x00000000000f7919 */ /* 0x000ea20000002100 */
[----:B------:R-:W-:Y:S01]  /*0350*/  UMOV UR9, 0x400 ;  /* 0x0000040000097882 */ /* 0x000fe20000000000 */
[----:B------:R-:W3:Y:S01]  /*0360*/  LDCU UR20, c[0x0][0x3a0] ;  /* 0x00007400ff1477ac */ /* 0x000ee20008000800 */
[----:B------:R-:W4:Y:S04]  /*0370*/  LDCU UR17, c[0x0][0x3a4] ;  /* 0x00007480ff1177ac */ /* 0x000f280008000800 */
[----:B------:R-:W5:Y:S01]  /*0380*/  S2UR UR6, SR_CgaCtaId ;  /* 0x00000000000679c3 */ /* 0x000f620000008800 */
[----:B------:R-:W0:Y:S01]  /*0390*/  LDCU.64 UR10, c[0x0][0x358] ;  /* 0x00006b00ff0a77ac */ /* 0x000e220008000a00 */
[----:B------:R-:W0:Y:S01]  /*03a0*/  LDCU.128 UR12, c[0x0][0x380] ;  /* 0x00007000ff0c77ac */ /* 0x000e220008000c00 */
[----:B------:R-:W-:Y:S01]  /*03b0*/  UMOV UR7, 0x1 ;  /* 0x0000000100077882 */ /* 0x000fe20000000000 */
[----:B---3--:R-:W-:Y:S01]  /*03c0*/  UIADD3 UR4, UPT, UPT, UR20, 0xff, URZ ;  /* 0x000000ff14047890 */ /* 0x008fe2000fffe0ff */
[----:B01----:R-:W-:-:S03]  /*03d0*/  VIADD R0, R25, 0xf ;  /* 0x0000000f19007836 */ /* 0x003fc60000000000 */
[----:B------:R-:W-:Y:S02]  /*03e0*/  UISETP.GT.AND UP1, UPT, UR4, 0xff, UPT ;  /* 0x000000ff0400788c */ /* 0x000fe4000bf24270 */
[----:B------:R-:W-:Y:S01]  /*03f0*/  IMAD.U32 R23, RZ, RZ, UR4 ;  /* 0x00000004ff177e24 */ /* 0x000fe2000f8e00ff */
[----:B------:R-:W-:Y:S01]  /*0400*/  SHF.R.S32.HI R3, RZ, 0x1f, R0 ;  /* 0x0000001fff037819 */ /* 0x000fe20000011400 */
[----:B-----5:R-:W-:-:S03]  /*0410*/  ULEA UR9, UR6, UR9, 0x18 ;  /* 0x0000000906097291 */ /* 0x020fc6000f8ec0ff */
[----:B------:R-:W-:Y:S02]  /*0420*/  LEA.HI R3, R3, R0, RZ, 0x4 ;  /* 0x0000000003037211 */ /* 0x000fe400078f20ff */
[----:B--2---:R-:W-:Y:S02]  /*0430*/  LOP3.LUT R13, R15, 0x3f, RZ, 0xc0, !PT ;  /* 0x0000003f0f0d7812 */ /* 0x004fe400078ec0ff */
[----:B------:R-:W-:Y:S02]  /*0440*/  SHF.R.S32.HI R2, RZ, 0x4, R3 ;  /* 0x00000004ff027819 */ /* 0x000fe40000011403 */
[----:B------:R-:W0:Y:S03]  /*0450*/  S2R R3, SR_CTAID.X ;  /* 0x0000000000037919 */ /* 0x000e260000002500 */
[----:B------:R-:W-:-:S05]  /*0460*/  IMAD.SHL.U32 R2, R2, 0x8, RZ ;  /* 0x0000000802027824 */ /* 0x000fca00078e00ff */
[-C--:B------:R-:W-:Y:S02]  /*0470*/  IABS R7, R2.reuse ;  /* 0x0000000200077213 */ /* 0x080fe40000000000 */
[----:B------:R-:W-:Y:S02]  /*0480*/  IABS R10, R2 ;  /* 0x00000002000a7213 */ /* 0x000fe40000000000 */
[----:B------:R-:W1:Y:S08]  /*0490*/  I2F.RP R0, R7 ;  /* 0x0000000700007306 */ /* 0x000e700000209400 */
[----:B-1----:R-:W1:Y:S01]  /*04a0*/  MUFU.RCP R0, R0 ;  /* 0x0000000000007308 */ /* 0x002e620000001000 */
[----:B0-----:R-:W-:Y:S01]  /*04b0*/  IABS R8, R3 ;  /* 0x0000000300087213 */ /* 0x001fe20000000000 */
[----:B-1----:R-:W-:-:S02]  /*04c0*/  VIADD R4, R0, 0xffffffe ;  /* 0x0ffffffe00047836 */ /* 0x002fc40000000000 */
[----:B------:R-:W-:-:S04]  /*04d0*/  IMAD.MOV R0, RZ, RZ, -R10 ;  /* 0x000000ffff007224 */ /* 0x000fc800078e0a0a */
[----:B------:R0:W1:Y:S02]  /*04e0*/  F2I.FTZ.U32.TRUNC.NTZ R5, R4 ;  /* 0x0000000400057305 */ /* 0x000064000021f000 */
[----:B0-----:R-:W-:Y:S02]  /*04f0*/  IMAD.MOV.U32 R4, RZ, RZ, RZ ;  /* 0x000000ffff047224 */ /* 0x001fe400078e00ff */
[----:B-1----:R-:W-:-:S04]  /*0500*/  IMAD.MOV R6, RZ, RZ, -R5 ;  /* 0x000000ffff067224 */ /* 0x002fc800078e0a05 */
[----:B------:R-:W-:Y:S02]  /*0510*/  IMAD R9, R6, R7, RZ ;  /* 0x0000000706097224 */ /* 0x000fe400078e02ff */
[----:B------:R-:W-:Y:S02]  /*0520*/  IMAD.MOV.U32 R6, RZ, RZ, R8 ;  /* 0x000000ffff067224 */ /* 0x000fe400078e0008 */
[----:B------:R-:W-:-:S06]  /*0530*/  IMAD.HI.U32 R5, R5, R9, R4 ;  /* 0x0000000905057227 */ /* 0x000fcc00078e0004 */
[----:B------:R-:W-:-:S04]  /*0540*/  IMAD.HI.U32 R5, R5, R6, RZ ;  /* 0x0000000605057227 */ /* 0x000fc800078e00ff */
[----:B------:R-:W-:Y:S01]  /*0550*/  IMAD R0, R5, R0, R6 ;  /* 0x0000000005007224 */ /* 0x000fe200078e0206 */
[----:B------:R-:W-:Y:S04]  /*0560*/  BAR.SYNC.DEFER_BLOCKING 0x0 ;  /* 0x0000000000007b1d */ /* 0x000fe80000010000 */
[----:B------:R-:W-:-:S13]  /*0570*/  ISETP.GT.U32.AND P1, PT, R7, R0, PT ;  /* 0x000000000700720c */ /* 0x000fda0003f24070 */
[----:B------:R-:W-:Y:S02]  /*0580*/  @!P1 IMAD.IADD R0, R0, 0x1, -R7 ;  /* 0x0000000100009824 */ /* 0x000fe400078e0a07 */
[----:B------:R-:W-:Y:S01]  /*0590*/  @!P1 VIADD R5, R5, 0x1 ;  /* 0x0000000105059836 */ /* 0x000fe20000000000 */
[----:B------:R-:W-:Y:S02]  /*05a0*/  ISETP.NE.AND P1, PT, R2, RZ, PT ;  /* 0x000000ff0200720c */ /* 0x000fe40003f25270 */
[----:B------:R-:W-:Y:S02]  /*05b0*/  ISETP.GE.U32.AND P0, PT, R0, R7, PT ;  /* 0x000000070000720c */ /* 0x000fe40003f06070 */
[----:B------:R-:W-:-:S04]  /*05c0*/  LOP3.LUT R0, R3, R2, RZ, 0x3c, !PT ;  /* 0x0000000203007212 */ /* 0x000fc800078e3cff */
[----:B------:R-:W-:Y:S01]  /*05d0*/  ISETP.GE.AND P2, PT, R0, RZ, PT ;  /* 0x000000ff0000720c */ /* 0x000fe20003f46270 */
[----:B------:R-:W-:-:S06]  /*05e0*/  VIADD R0, R24, 0x3f ;  /* 0x0000003f18007836 */ /* 0x000fcc0000000000 */
[----:B------:R-:W-:-:S04]  /*05f0*/  @P0 VIADD R5, R5, 0x1 ;  /* 0x0000000105050836 */ /* 0x000fc80000000000 */
[----:B------:R-:W-:Y:S01]  /*0600*/  IMAD.MOV.U32 R4, RZ, RZ, R5 ;  /* 0x000000ffff047224 */ /* 0x000fe200078e0005 */
[----:B------:R-:W-:-:S03]  /*0610*/  SHF.R.S32.HI R5, RZ, 0x1f, R0 ;  /* 0x0000001fff057819 */ /* 0x000fc60000011400 */
[----:B------:R-:W-:Y:S01]  /*0620*/  @!P2 IMAD.MOV R4, RZ, RZ, -R4 ;  /* 0x000000ffff04a224 */ /* 0x000fe200078e0a04 */
[----:B------:R-:W-:Y:S02]  /*0630*/  @!P1 LOP3.LUT R4, RZ, R2, RZ, 0x33, !PT ;  /* 0x00000002ff049212 */ /* 0x000fe400078e33ff */
[----:B------:R-:W-:-:S03]  /*0640*/  LEA.HI R5, R5, R0, RZ, 0x6 ;  /* 0x0000000005057211 */ /* 0x000fc600078f30ff */
[----:B------:R-:W-:Y:S02]  /*0650*/  IMAD.SHL.U32 R0, R4, 0x8, RZ ;  /* 0x0000000804007824 */ /* 0x000fe400078e00ff */
[----:B------:R-:W-:-:S03]  /*0660*/  IMAD.MOV R4, RZ, RZ, -R4 ;  /* 0x000000ffff047224 */ /* 0x000fc600078e0a04 */
[----:B------:R-:W-:Y:S01]  /*0670*/  LEA.HI.SX32 R5, R5, -R0, 0x1a ;  /* 0x8000000005057211 */ /* 0x000fe200078fd2ff */
[----:B------:R-:W-:Y:S02]  /*0680*/  IMAD R2, R2, R4, R3 ;  /* 0x0000000402027224 */ /* 0x000fe400078e0203 */
[----:B------:R-:W-:Y:S01]  /*0690*/  IMAD.MOV.U32 R4, RZ, RZ, RZ ;  /* 0x000000ffff047224 */ /* 0x000fe200078e00ff */
[----:B------:R-:W-:-:S04]  /*06a0*/  VIMNMX R7, PT, PT, R5, 0x8, PT ;  /* 0x0000000805077848 */ /* 0x000fc80003fe0100 */
[-C--:B------:R-:W-:Y:S02]  /*06b0*/  IABS R8, R7.reuse ;  /* 0x0000000700087213 */ /* 0x080fe40000000000 */
[----:B------:R-:W-:Y:S02]  /*06c0*/  IABS R10, R7 ;  /* 0x00000007000a7213 */ /* 0x000fe40000000000 */
[----:B------:R-:W0:Y:S08]  /*06d0*/  I2F.RP R6, R8 ;  /* 0x0000000800067306 */ /* 0x000e300000209400 */
[----:B0-----:R-:W0:Y:S02]  /*06e0*/  MUFU.RCP R6, R6 ;  /* 0x0000000600067308 */ /* 0x001e240000001000 */
[----:B0-----:R-:W-:Y:S01]  /*06f0*/  VIADD R5, R6, 0xffffffe ;  /* 0x0ffffffe06057836 */ /* 0x001fe20000000000 */
[----:B------:R-:W-:-:S05]  /*0700*/  IABS R6, R24 ;  /* 0x0000001800067213 */ /* 0x000fca0000000000 */
[----:B------:R-:W0:Y:S02]  /*0710*/  F2I.FTZ.U32.TRUNC.NTZ R5, R5 ;  /* 0x0000000500057305 */ /* 0x000e24000021f000 */
[----:B0-----:R-:W-:-:S04]  /*0720*/  IMAD.MOV R9, RZ, RZ, -R5 ;  /* 0x000000ffff097224 */ /* 0x001fc800078e0a05 */
[----:B------:R-:W-:Y:S01]  /*0730*/  IMAD.MOV.U32 R3, RZ, RZ, R9 ;  /* 0x000000ffff037224 */ /* 0x000fe200078e0009 */
[----:B------:R-:W-:-:S03]  /*0740*/  IABS R9, R2 ;  /* 0x0000000200097213 */ /* 0x000fc60000000000 */
[----:B------:R-:W-:-:S04]  /*0750*/  IMAD R3, R3, R8, RZ ;  /* 0x0000000803037224 */ /* 0x000fc800078e02ff */
[----:B------:R-:W-:-:S04]  /*0760*/  IMAD.HI.U32 R4, R5, R3, R4 ;  /* 0x0000000305047227 */ /* 0x000fc800078e0004 */
[----:B------:R-:W-:Y:S02]  /*0770*/  IMAD.MOV R3, RZ, RZ, -R10 ;  /* 0x000000ffff037224 */ /* 0x000fe400078e0a0a */
[----:B------:R-:W-:-:S04]  /*0780*/  IMAD.HI.U32 R4, R4, R9, RZ ;  /* 0x0000000904047227 */ /* 0x000fc800078e00ff */
[----:B------:R-:W-:Y:S02]  /*0790*/  IMAD R3, R4, R3, R9 ;  /* 0x0000000304037224 */ /* 0x000fe400078e0209 */
[----:B------:R-:W0:Y:S03]  /*07a0*/  I2F.RP R9, R6 ;  /* 0x0000000600097306 */ /* 0x000e260000209400 */
[----:B------:R-:W-:-:S05]  /*07b0*/  ISETP.GT.U32.AND P1, PT, R8, R3, PT ;  /* 0x000000030800720c */ /* 0x000fca0003f24070 */
[----:B0-----:R-:W0:Y:S08]  /*07c0*/  MUFU.RCP R9, R9 ;  /* 0x0000000900097308 */ /* 0x001e300000001000 */
[----:B------:R-:W-:Y:S02]  /*07d0*/  @!P1 IMAD.IADD R3, R3, 0x1, -R8 ;  /* 0x0000000103039824 */ /* 0x000fe400078e0a08 */
[----:B------:R-:W-:Y:S01]  /*07e0*/  @!P1 VIADD R4, R4, 0x1 ;  /* 0x0000000104049836 */ /* 0x000fe20000000000 */
[----:B------:R-:W-:-:S02]  /*07f0*/  ISETP.NE.AND P1, PT, R7, RZ, PT ;  /* 0x000000ff0700720c */ /* 0x000fc40003f25270 */
[----:B------:R-:W-:Y:S02]  /*0800*/  ISETP.GE.U32.AND P0, PT, R3, R8, PT ;  /* 0x000000080300720c */ /* 0x000fe40003f06070 */
[----:B------:R-:W-:Y:S02]  /*0810*/  LOP3.LUT R3, R2, R7, RZ, 0x3c, !PT ;  /* 0x0000000702037212 */ /* 0x000fe400078e3cff */
[----:B------:R-:W-:Y:S02]  /*0820*/  SHF.R.U32.HI R8, RZ, 0x6, R15 ;  /* 0x00000006ff087819 */ /* 0x000fe4000001160f */
[----:B------:R-:W-:Y:S01]  /*0830*/  ISETP.GE.AND P2, PT, R3, RZ, PT ;  /* 0x000000ff0300720c */ /* 0x000fe20003f46270 */
[----:B0-----:R-:W-:-:S06]  /*0840*/  VIADD R10, R9, 0xffffffe ;  /* 0x0ffffffe090a7836 */ /* 0x001fcc0000000000 */
[----:B------:R-:W-:Y:S01]  /*0850*/  @P0 VIADD R4, R4, 0x1 ;  /* 0x0000000104040836 */ /* 0x000fe20000000000 */
[----:B------:R0:W1:Y:S03]  /*0860*/  F2I.FTZ.U32.TRUNC.NTZ R11, R10 ;  /* 0x0000000a000b7305 */ /* 0x000066000021f000 */
[----:B------:R-:W-:Y:S02]  /*0870*/  IMAD.MOV.U32 R28, RZ, RZ, R4 ;  /* 0x000000ffff1c7224 */ /* 0x000fe400078e0004 */
[----:B------:R-:W2:Y:S02]  /*0880*/  LDC.64 R4, c[0x0][0x3a8] ;  /* 0x0000ea00ff047b82 */ /* 0x000ea40000000a00 */
[----:B------:R-:W-:Y:S01]  /*0890*/  @!P2 IMAD.MOV R28, RZ, RZ, -R28 ;  /* 0x000000ffff1ca224 */ /* 0x000fe200078e0a1c */
[----:B------:R-:W-:Y:S01]  /*08a0*/  @!P1 LOP3.LUT R28, RZ, R7, RZ, 0x33, !PT ;  /* 0x00000007ff1c9212 */ /* 0x000fe200078e33ff */
[----:B0-----:R-:W-:-:S04]  /*08b0*/  IMAD.MOV.U32 R10, RZ, RZ, RZ ;  /* 0x000000ffff0a7224 */ /* 0x001fc800078e00ff */
[----:B------:R-:W-:-:S04]  /*08c0*/  IMAD.MOV R3, RZ, RZ, -R28 ;  /* 0x000000ffff037224 */ /* 0x000fc800078e0a1c */
[----:B------:R-:W-:Y:S01]  /*08d0*/  IMAD R7, R7, R3, R2 ;  /* 0x0000000307077224 */ /* 0x000fe200078e0202 */
[----:B------:R-:W-:Y:S01]  /*08e0*/  SGXT.U32 R2, R8, 0x1 ;  /* 0x000000010802781a */ /* 0x000fe20000000000 */
[----:B-1----:R-:W-:Y:S02]  /*08f0*/  IMAD.MOV R3, RZ, RZ, -R11 ;  /* 0x000000ffff037224 */ /* 0x002fe400078e0a0b */
[----:B------:R-:W-:Y:S01]  /*0900*/  IMAD.IADD R7, R0, 0x1, R7 ;  /* 0x0000000100077824 */ /* 0x000fe200078e0207 */
[----:B------:R-:W-:Y:S01]  /*0910*/  IABS R0, R25 ;  /* 0x0000001900007213 */ /* 0x000fe20000000000 */
[----:B------:R-:W-:Y:S02]  /*0920*/  IMAD R3, R3, R6, RZ ;  /* 0x0000000603037224 */ /* 0x000fe400078e02ff */
[----:B------:R-:W-:Y:S01]  /*0930*/  IMAD R20, R7, 0x40, R13 ;  /* 0x0000004007147824 */ /* 0x000fe200078e020d */
[----:B------:R-:W0:Y:S01]  /*0940*/  I2F.RP R12, R0 ;  /* 0x00000000000c7306 */ /* 0x000e220000209400 */
[----:B------:R-:W-:-:S03]  /*0950*/  IMAD.HI.U32 R11, R11, R3, R10 ;  /* 0x000000030b0b7227 */ /* 0x000fc600078e000a */
[----:B------:R-:W-:Y:S01]  /*0960*/  IABS R7, R20 ;  /* 0x0000001400077213 */ /* 0x000fe20000000000 */
[----:B--2---:R-:W-:Y:S01]  /*0970*/  IMAD R8, R2, R4, RZ ;  /* 0x0000000402087224 */ /* 0x004fe200078e02ff */
[----:B------:R-:W-:Y:S01]  /*0980*/  STL [R1+0x900], R20 ;  /* 0x0009001401007387 */ /* 0x000fe20000100800 */
[----:B------:R-:W-:Y:S02]  /*0990*/  ISETP.GE.AND P2, PT, R20, RZ, PT ;  /* 0x000000ff1400720c */ /* 0x000fe40003f46270 */
[C---:B------:R-:W-:Y:S02]  /*09a0*/  IMAD R27, R4.reuse, 0x2, R8 ;  /* 0x00000002041b7824 */ /* 0x040fe400078e0208 */
[----:B------:R-:W-:Y:S02]  /*09b0*/  IMAD.MOV.U32 R3, RZ, RZ, R7 ;  /* 0x000000ffff037224 */ /* 0x000fe400078e0007 */
[----:B------:R-:W-:Y:S01]  /*09c0*/  IMAD R9, R4, 0x2, R27 ;  /* 0x0000000204097824 */ /* 0x000fe200078e021b */
[----:B0-----:R-:W0:Y:S01]  /*09d0*/  MUFU.RCP R12, R12 ;  /* 0x0000000c000c7308 */ /* 0x001e220000001000 */
[----:B------:R-:W-:-:S04]  /*09e0*/  IMAD.HI.U32 R11, R11, R3, RZ ;  /* 0x000000030b0b7227 */ /* 0x000fc800078e00ff */
[C---:B------:R-:W-:Y:S02]  /*09f0*/  IMAD R9, R4.reuse, 0x2, R9 ;  /* 0x0000000204097824 */ /* 0x040fe400078e0209 */
[----:B------:R-:W-:Y:S02]  /*0a00*/  IMAD.MOV R11, RZ, RZ, -R11 ;  /* 0x000000ffff0b7224 */ /* 0x000fe400078e0a0b */
[----:B------:R-:W-:Y:S01]  /*0a10*/  IMAD R10, R4, 0x2, R9 ;  /* 0x00000002040a7824 */ /* 0x000fe200078e0209 */
[----:B------:R-:W-:Y:S01]  /*0a20*/  STL [R1+0x3c], R9 ;  /* 0x00003c0901007387 */ /* 0x000fe20000100800 */
[----:B------:R-:W-:Y:S02]  /*0a30*/  IMAD R3, R6, R11, R3 ;  /* 0x0000000b06037224 */ /* 0x000fe400078e0203 */
[C---:B------:R-:W-:Y:S01]  /*0a40*/  IMAD R16, R4.reuse, 0x2, R10 ;  /* 0x0000000204107824 */ /* 0x040fe200078e020a */
[----:B------:R-:W1:Y:S01]  /*0a50*/  LDS R9, [UR9] ;  /* 0x00000009ff097984 */ /* 0x000e620008000800 */
[----:B------:R-:W-:Y:S02]  /*0a60*/  BAR.SYNC.DEFER_BLOCKING 0x0 ;  /* 0x0000000000007b1d */ /* 0x000fe40000010000 */
[----:B------:R-:W-:Y:S01]  /*0a70*/  IMAD R7, R4, 0x2, R16 ;  /* 0x0000000204077824 */ /* 0x000fe200078e0210 */
[----:B------:R-:W-:-:S04]  /*0a80*/  ISETP.GT.U32.AND P0, PT, R6, R3, PT ;  /* 0x000000030600720c */ /* 0x000fc80003f04070 */
[----:B------:R2:W-:Y:S09]  /*0a90*/  STL [R1+0x4], R7 ;  /* 0x0000040701007387 */ /* 0x0005f20000100800 */
[----:B------:R-:W-:Y:S01]  /*0aa0*/  @!P0 IMAD.IADD R3, R3, 0x1, -R6 ;  /* 0x0000000103038824 */ /* 0x000fe200078e0a06 */
[----:B------:R-:W-:Y:S01]  /*0ab0*/  PLOP3.LUT P0, PT, PT, PT, UP1, 0x80, 0x8 ;  /* 0x000000000008781c */ /* 0x000fe20003f0f018 */
[----:B--2---:R-:W-:-:S03]  /*0ac0*/  IMAD R7, R4, 0x2, R7 ;  /* 0x0000000204077824 */ /* 0x004fc600078e0207 */
[----:B------:R-:W-:Y:S01]  /*0ad0*/  ISETP.GT.U32.AND P1, PT, R6, R3, PT ;  /* 0x000000030600720c */ /* 0x000fe20003f24070 */
[C---:B------:R-:W-:Y:S01]  /*0ae0*/  IMAD R19, R4.reuse, 0x2, R7 ;  /* 0x0000000204137824 */ /* 0x040fe200078e0207 */
[----:B------:R0:W-:Y:S03]  /*0af0*/  STL [R1+0x30], R7 ;  /* 0x0000300701007387 */ /* 0x0001e60000100800 */
[----:B------:R-:W-:-:S04]  /*0b00*/  IMAD R17, R4, 0x2, R19 ;  /* 0x0000000204117824 */ /* 0x000fc800078e0213 */
[----:B------:R-:W-:Y:S02]  /*0b10*/  IMAD R11, R4, 0x2, R17 ;  /* 0x00000002040b7824 */ /* 0x000fe400078e0211 */
[----:B0-----:R-:W-:Y:S01]  /*0b20*/  VIADD R7, R12, 0xffffffe ;  /* 0x0ffffffe0c077836 */ /* 0x001fe20000000000 */
[----:B------:R-:W-:Y:S01]  /*0b30*/  SHF.R.U32.HI R12, RZ, 0x6, R15 ;  /* 0x00000006ff0c7819 */ /* 0x000fe2000001160f */
[----:B------:R-:W-:Y:S01]  /*0b40*/  IMAD R13, R4, 0x2, R11 ;  /* 0x00000002040d7824 */ /* 0x000fe200078e020b */
[----:B------:R0:W-:Y:S01]  /*0b50*/  STL [R1+0xc], R11 ;  /* 0x00000c0b01007387 */ /* 0x0001e20000100800 */
[----:B-1----:R-:W-:Y:S01]  /*0b60*/  R2UR UR8, R9 ;  /* 0x00000000090872ca */ /* 0x002fe200000e0000 */
[----:B------:R-:W-:Y:S01]  /*0b70*/  @!P1 IMAD.IADD R3, R3, 0x1, -R6 ;  /* 0x0000000103039824 */ /* 0x000fe200078e0a06 */
[----:B------:R-:W1:Y:S01]  /*0b80*/  F2I.FTZ.U32.TRUNC.NTZ R7, R7 ;  /* 0x0000000700077305 */ /* 0x000e62000021f000 */
[----:B------:R-:W-:Y:S01]  /*0b90*/  STL [R1+0x904], R23 ;  /* 0x0009041701007387 */ /* 0x000fe20000100800 */
[----:B------:R-:W-:Y:S01]  /*0ba0*/  SGXT.U32 R12, R12, 0x1 ;  /* 0x000000010c0c781a */ /* 0x000fe20000000000 */
[----:B------:R-:W-:Y:S01]  /*0bb0*/  IMAD.MOV.U32 R6, RZ, RZ, RZ ;  /* 0x000000ffff067224 */ /* 0x000fe200078e00ff */
[----:B------:R-:W-:Y:S01]  /*0bc0*/  ISETP.NE.AND P1, PT, R24, RZ, PT ;  /* 0x000000ff1800720c */ /* 0x000fe20003f25270 */
[----:B------:R2:W-:Y:S01]  /*0bd0*/  STL [R1+0x74], R13 ;  /* 0x0000740d01007387 */ /* 0x0005e20000100800 */
[----:B------:R-:W-:Y:S01]  /*0be0*/  ISETP.LT.AND P0, PT, R12, UR20, P0 ;  /* 0x000000140c007c0c */ /* 0x000fe20008701270 */
[----:B------:R-:W-:Y:S01]  /*0bf0*/  @!P2 IMAD.MOV R3, RZ, RZ, -R3 ;  /* 0x000000ffff03a224 */ /* 0x000fe200078e0a03 */
[----:B0-----:R-:W-:-:S04]  /*0c00*/  SHF.R.U32.HI R11, RZ, 0x5, R15 ;  /* 0x00000005ff0b7819 */ /* 0x001fc8000001160f */
[----:B------:R-:W-:Y:S01]  /*0c10*/  R2UR UR16, R11 ;  /* 0x000000000b1072ca */ /* 0x000fe200000e0000 */
[C---:B--2---:R-:W-:Y:S02]  /*0c20*/  IMAD R13, R4.reuse, 0x2, R13 ;  /* 0x00000002040d7824 */ /* 0x044fe400078e020d */
[----:B-1----:R-:W-:Y:S02]  /*0c30*/  IMAD.MOV R11, RZ, RZ, -R7 ;  /* 0x000000ffff0b7224 */ /* 0x002fe400078e0a07 */
[----:B------:R-:W-:Y:S01]  /*0c40*/  @!P1 LOP3.LUT R3, RZ, R24, RZ, 0x33, !PT ;  /* 0x00000018ff039212 */ /* 0x000fe200078e33ff */
[C---:B------:R-:W-:Y:S01]  /*0c50*/  IMAD R18, R4.reuse, 0x2, R13 ;  /* 0x0000000204127824 */ /* 0x040fe200078e020d */
[----:B------:R-:W-:Y:S01]  /*0c60*/  PLOP3.LUT P1, PT, PT, PT, UP1, 0x80, 0x8 ;  /* 0x000000000008781c */ /* 0x000fe20003f2f018 */
[----:B------:R-:W-:Y:S01]  /*0c70*/  IMAD.MOV.U32 R9, RZ, RZ, R11 ;  /* 0x000000ffff097224 */ /* 0x000fe200078e000b */
[----:B------:R-:W-:Y:S01]  /*0c80*/  LOP3.LUT R11, R15, 0x7f, RZ, 0xc0, !PT ;  /* 0x0000007f0f0b7812 */ /* 0x000fe200078ec0ff */
[----:B------:R-:W-:-:S02]  /*0c90*/  IMAD R14, R4, 0x2, R18 ;  /* 0x00000002040e7824 */ /* 0x000fc400078e0212 */
[----:B------:R-:W-:Y:S01]  /*0ca0*/  IMAD R9, R9, R0, RZ ;  /* 0x0000000009097224 */ /* 0x000fe200078e02ff */
[----:B------:R-:W-:Y:S01]  /*0cb0*/  USHF.L.U32 UR4, UR16, 0x15, URZ ;  /* 0x0000001510047899 */ /* 0x000fe200080006ff */
[C---:B------:R-:W-:Y:S01]  /*0cc0*/  IMAD R12, R4.reuse, 0x2, R14 ;  /* 0x00000002040c7824 */ /* 0x040fe200078e020e */
[----:B------:R-:W-:Y:S01]  /*0cd0*/  STL [R1+0x14], R14 ;  /* 0x0000140e01007387 */ /* 0x000fe20000100800 */
[----:B------:R-:W-:Y:S01]  /*0ce0*/  IMAD.HI.U32 R7, R7, R9, R6 ;  /* 0x0000000907077227 */ /* 0x000fe200078e0006 */
[----:B------:R-:W-:Y:S01]  /*0cf0*/  ULOP3.LUT UR5, UR4, 0x600000, URZ, 0xc0, !UPT ;  /* 0x0060000004057892 */ /* 0x000fe2000f8ec0ff */
[----:B------:R-:W-:Y:S01]  /*0d00*/  PRMT R6, RZ, 0x7610, R6 ;  /* 0x00007610ff067816 */ /* 0x000fe20000000006 */
[----:B------:R0:W-:Y:S01]  /*0d10*/  STL [R1+0x7c], R12 ;  /* 0x00007c0c01007387 */ /* 0x0001e20000100800 */
[----:B------:R-:W-:Y:S01]  /*0d20*/  ISETP.NE.U32.AND P2, PT, R11, RZ, PT ;  /* 0x000000ff0b00720c */ /* 0x000fe20003f45070 */
[----:B------:R-:W-:Y:S02]  /*0d30*/  UIADD3 UR5, UPT, UPT, UR8, UR5, URZ ;  /* 0x0000000508057290 */ /* 0x000fe4000fffe0ff */
[----:B------:R-:W-:Y:S01]  /*0d40*/  UIADD3 UR4, UPT, UPT, UR9, 0x14000, URZ ;  /* 0x0001400009047890 */ /* 0x000fe2000fffe0ff */
[----:B0-----:R-:W-:-:S04]  /*0d50*/  IMAD R12, R4, 0x2, R12 ;  /* 0x00000002040c7824 */ /* 0x001fc800078e020c */
[----:B------:R-:W-:-:S04]  /*0d60*/  IMAD R21, R4, 0x2, R12 ;  /* 0x0000000204157824 */ /* 0x000fc800078e020c */
[----:B------:R-:W-:-:S04]  /*0d70*/  IMAD R14, R4, 0x2, R21 ;  /* 0x00000002040e7824 */ /* 0x000fc800078e0215 */
[C---:B------:R-:W-:Y:S01]  /*0d80*/  IMAD R9, R4.reuse, 0x2, R14 ;  /* 0x0000000204097824 */ /* 0x040fe200078e020e */
[----:B------:R0:W-:Y:S03]  /*0d90*/  STL [R1+0x1c], R14 ;  /* 0x00001c0e01007387 */ /* 0x0001e60000100800 */
[C---:B------:R-:W-:Y:S01]  /*0da0*/  IMAD R15, R4.reuse, 0x2, R9 ;  /* 0x00000002040f7824 */ /* 0x040fe200078e0209 */
[----:B------:R1:W-:Y:S03]  /*0db0*/  STL [R1+0x84], R9 ;  /* 0x0000840901007387 */ /* 0x0003e60000100800 */
[----:B------:R-:W-:Y:S01]  /*0dc0*/  IMAD R22, R4, 0x2, R15 ;  /* 0x0000000204167824 */ /* 0x000fe200078e020f */
[----:B------:R2:W-:Y:S01]  /*0dd0*/  STL.S16 [R1+0x1c0], R6 ;  /* 0x0001c00601007387 */ /* 0x0005e20000100600 */
[----:B0-----:R-:W-:-:S02]  /*0de0*/  IMAD.U32 R14, RZ, RZ, UR5 ;  /* 0x00000005ff0e7e24 */ /* 0x001fc4000f8e00ff */
[----:B------:R-:W-:Y:S01]  /*0df0*/  IMAD R11, R4, 0x2, R22 ;  /* 0x00000002040b7824 */ /* 0x000fe200078e0216 */
[----:B-1----:R-:W-:Y:S02]  /*0e00*/  LOP3.LUT R9, R2, 0x8, RZ, 0xfc, !PT ;  /* 0x0000000802097812 */ /* 0x002fe400078efcff */
[----:B------:R2:W-:Y:S04]  /*0e10*/  STL [R1+0x908], R14 ;  /* 0x0009080e01007387 */ /* 0x0005e80000100800 */
[----:B------:R2:W-:Y:S01]  /*0e20*/  STL [R1+0x28], R11 ;  /* 0x0000280b01007387 */ /* 0x0005e20000100800 */
[----:B----4-:R-:W-:Y:S05]  /*0e30*/  BRA.U UP0, `(.L_x_5) ;  /* 0x0000000100187547 */ /* 0x010fea000b800000 */
[----:B------:R-:W-:Y:S01]  /*0e40*/  ELECT P3, URZ, PT ;  /* 0x0000000000ff782f */ /* 0x000fe20003860000 */
[----:B--2---:R-:W-:Y:S01]  /*0e50*/  IMAD.MOV.U32 R6, RZ, RZ, 0x1 ;  /* 0x00000001ff067424 */ /* 0x004fe200078e00ff */
[----:B------:R-:W-:Y:S01]  /*0e60*/  UMOV UR5, 0x40 ;  /* 0x0000004000057882 */ /* 0x000fe20000000000 */
[----:B------:R-:W-:Y:S01]  /*0e70*/  UVIRTCOUNT.DEALLOC.SMPOOL 0x80 ;  /* 0x000000800000784c */ /* 0x000fe20000000000 */
[----:B------:R-:W-:-:S09]  /*0e80*/  ULEA UR5, UR6, UR5, 0x18 ;  /* 0x0000000506057291 */ /* 0x000fd2000f8ec0ff */
[----:B------:R0:W-:Y:S03]  /*0e90*/  @P3 STS.U8 [UR5], R6 ;  /* 0x00000006ff003988 */ /* 0x0001e60008000005 */
.L_x_5:
[----:B------:R-:W3:Y:S01]  /*0ea0*/  LDL R24, [R1+0x1c0] ;  /* 0x0001c00001187983 */ /* 0x000ee20000100800 */
[----:B------:R-:W-:Y:S01]  /*0eb0*/  R2UR UR5, R14 ;  /* 0x000000000e0572ca */ /* 0x000fe200000e0000 */
[----:B------:R-:W-:Y:S01]  /*0ec0*/  VOTEU.ALL UP2, P2 ;  /* 0x0000000000ff7886 */ /* 0x000fe20001040000 */
[----:B------:R-:W-:Y:S01]  /*0ed0*/  VOTEU.ALL UP3, P2 ;  /* 0x0000000000ff7886 */ /* 0x000fe20001060000 */
[----:B------:R-:W-:Y:S01]  /*0ee0*/  STL [R1+0xb00], R28 ;  /* 0x000b001c01007387 */ /* 0x000fe20000100800 */
[----:B0-2---:R-:W-:Y:S01]  /*0ef0*/  IMAD R6, R4, 0x2, R11 ;  /* 0x0000000204067824 */ /* 0x005fe200078e020b */
[----:B------:R-:W-:Y:S01]  /*0f00*/  ISETP.LT.AND P1, PT, R9, UR20, P1 ;  /* 0x0000001409007c0c */ /* 0x000fe20008f21270 */
[----:B------:R-:W-:Y:S01]  /*0f10*/  IMAD R3, R3, UR17, RZ ;  /* 0x0000001103037c24 */ /* 0x000fe2000f8e02ff */
[----:B------:R-:W-:Y:S01]  /*0f20*/  STL [R1+0xafc], R27 ;  /* 0x000afc1b01007387 */ /* 0x000fe20000100800 */
[----:B------:R-:W-:-:S04]  /*0f30*/  @!UP2 UIADD3 UR18, UPT, UPT, -UR7, 0x100000, URZ ;  /* 0x001000000712a890 */ /* 0x000fc8000fffe1ff */
[----:B------:R-:W-:Y:S02]  /*0f40*/  @!UP2 USHF.L.U32 UR19, UR18, 0xb, URZ ;  /* 0x0000000b1213a899 */ /* 0x000fe400080006ff */
[----:B------:R-:W-:Y:S01]  /*0f50*/  @!UP2 USHF.L.U32 UR18, UR18, 0x1, URZ ;  /* 0x000000011212a899 */ /* 0x000fe200080006ff */
[C---:B------:R-:W-:Y:S01]  /*0f60*/  IMAD R14, R4.reuse, 0x2, R6 ;  /* 0x00000002040e7824 */ /* 0x040fe200078e0206 */
[----:B------:R-:W-:Y:S01]  /*0f70*/  R2UR UR21, R23 ;  /* 0x00000000171572ca */ /* 0x000fe200000e0000 */
[----:B------:R-:W-:Y:S01]  /*0f80*/  STL [R1+0xaf8], R16 ;  /* 0x000af81001007387 */ /* 0x000fe20000100800 */
[----:B------:R-:W-:Y:S01]  /*0f90*/  PRMT R20, RZ, 0x7610, R20 ;  /* 0x00007610ff147816 */ /* 0x000fe20000000014 */
[C---:B------:R-:W-:Y:S01]  /*0fa0*/  IMAD R23, R4.reuse, 0x2, R14 ;  /* 0x0000000204177824 */ /* 0x040fe200078e020e */
[----:B------:R-:W-:Y:S01]  /*0fb0*/  PRMT R29, RZ, 0x7610, R29 ;  /* 0x00007610ff1d7816 */ /* 0x000fe2000000001d */
[----:B------:R-:W-:Y:S01]  /*0fc0*/  STL [R1+0xaf4], R17 ;  /* 0x000af41101007387 */ /* 0x000fe20000100800 */
[----:B------:R-:W0:Y:S01]  /*0fd0*/  LDCU UR17, c[0x0][0x3b0] ;  /* 0x00007600ff1177ac */ /* 0x000e220008000800 */
[----:B------:R-:W-:-:S02]  /*0fe0*/  IMAD R11, R4, 0x2, R23 ;  /* 0x00000002040b7824 */ /* 0x000fc400078e0217 */
[----:B------:R-:W-:Y:S04]  /*0ff0*/  STL [R1+0xaf0], R18 ;  /* 0x000af01201007387 */ /* 0x000fe80000100800 */
[----:B------:R1:W-:Y:S04]  /*1000*/  STL [R1+0xaec], R21 ;  /* 0x000aec1501007387 */ /* 0x0003e80000100800 */
[----:B------:R-:W-:Y:S04]  /*1010*/  STL [R1+0xae8], R22 ;  /* 0x000ae81601007387 */ /* 0x000fe80000100800 */
[----:B------:R-:W-:Y:S04]  /*1020*/  STL [R1+0xa14], R7 ;  /* 0x000a140701007387 */ /* 0x000fe80000100800 */
[----:B------:R-:W-:Y:S04]  /*1030*/  STL [R1+0xa20], R7 ;  /* 0x000a200701007387 */ /* 0x000fe80000100800 */
[----:B------:R-:W-:Y:S04]  /*1040*/  STL [R1+0xa38], R7 ;  /* 0x000a380701007387 */ /* 0x000fe80000100800 */
[----:B------:R-:W-:Y:S04]  /*1050*/  STL [R1+0xa50], R7 ;  /* 0x000a500701007387 */ /* 0x000fe80000100800 */
[----:B------:R-:W-:Y:S04]  /*1060*/  STL [R1+0xa68], R7 ;  /* 0x000a680701007387 */ /* 0x000fe80000100800 */
[----:B------:R-:W-:Y:S01]  /*1070*/  STL [R1+0xa80], R7 ;  /* 0x000a800701007387 */ /* 0x000fe20000100800 */
[----:B------:R-:W-:Y:S01]  /*1080*/  STTM.16dp32bit_t0_t15.x8 tmem[UR5], RZ ;  /* 0x000000ff000079ed */ /* 0x000fe20008980005 */
[----:B------:R-:W-:Y:S02]  /*1090*/  STTM.16dp32bit_t16_t31.x8 tmem[UR5+0x8], RZ ;  /* 0x000008ff000079ed */ /* 0x000fe400089a0005 */
[----:B------:R-:W-:Y:S01]  /*10a0*/  STL [R1+0xa84], R7 ;  /* 0x000a840701007387 */ /* 0x000fe20000100800 */
[----:B-1----:R-:W-:Y:S01]  /*10b0*/  PRMT R21, RZ, 0x7610, R21 ;  /* 0x00007610ff157816 */ /* 0x002fe20000000015 */
[----:B------:R-:W1:Y:S01]  /*10c0*/  LDCU UR5, c[0x0][0x3b0] ;  /* 0x00007600ff0577ac */ /* 0x000e620008000800 */
[----:B------:R-:W2:Y:S01]  /*10d0*/  FENCE.VIEW.ASYNC.T ;  /* 0x00000000000073c6 */ /* 0x000ea20000000200 */
[----:B------:R-:W-:Y:S01]  /*10e0*/  STL [R1+0xa94], R7 ;  /* 0x000a940701007387 */ /* 0x000fe20000100800 */
[----:B--2---:R-:W-:Y:S06]  /*10f0*/  BAR.SYNC.DEFER_BLOCKING 0x0 ;  /* 0x0000000000007b1d */ /* 0x004fec0000010000 */
[----:B------:R-:W-:Y:S04]  /*1100*/  STL [R1+0xa98], R7 ;  /* 0x000a980701007387 */ /* 0x000fe80000100800 */
[----:B------:R-:W-:Y:S04]  /*1110*/  STL [R1+0xaa4], R7 ;  /* 0x000aa40701007387 */ /* 0x000fe80000100800 */
[----:B------:R-:W-:Y:S04]  /*1120*/  STL [R1+0xab4], R7 ;  /* 0x000ab40701007387 */ /* 0x000fe80000100800 */
[----:B------:R-:W-:Y:S04]  /*1130*/  STL [R1+0xad0], R7 ;  /* 0x000ad00701007387 */ /* 0x000fe80000100800 */
[----:B------:R-:W-:Y:S04]  /*1140*/  STL [R1+0xa10], R0 ;  /* 0x000a100001007387 */ /* 0x000fe80000100800 */
[----:B------:R-:W2:Y:S02]  /*1150*/  FENCE.VIEW.ASYNC.S ;  /* 0x00000000000073c6 */ /* 0x000ea40000000000 */
[----:B--2---:R2:W4:Y:S02]  /*1160*/  @!UP3 SYNCS.EXCH.64 URZ, [UR4], UR18 ;  /* 0x0000001204ffb5b2 */ /* 0x0045240008000100 */
[----:B------:R-:W-:Y:S04]  /*1170*/  STL [R1+0xa18], R0 ;  /* 0x000a180001007387 */ /* 0x000fe80000100800 */
[----:B------:R-:W-:Y:S04]  /*1180*/  STL [R1+0xa24], R0 ;  /* 0x000a240001007387 */ /* 0x000fe80000100800 */
[----:B------:R-:W-:Y:S01]  /*1190*/  STL [R1+0xa2c], R0 ;  /* 0x000a2c0001007387 */ /* 0x000fe20000100800 */
[----:B------:R-:W-:Y:S01]  /*11a0*/  PRMT R16, RZ, 0x7610, R16 ;  /* 0x00007610ff107816 */ /* 0x000fe20000000010 */
[----:B--2---:R-:W2:Y:S02]  /*11b0*/  LDCU UR18, c[0x0][0x3b0] ;  /* 0x00007600ff1277ac */ /* 0x004ea40008000800 */
[----:B------:R-:W-:Y:S01]  /*11c0*/  STL [R1+0xa44], R0 ;  /* 0x000a440001007387 */ /* 0x000fe20000100800 */
[----:B------:R-:W-:Y:S01]  /*11d0*/  PRMT R27, RZ, 0x7610, R27 ;  /* 0x00007610ff1b7816 */ /* 0x000fe2000000001b */
[----:B------:R-:W0:Y:S02]  /*11e0*/  LDCU UR19, c[0x0][0x3b0] ;  /* 0x00007600ff1377ac */ /* 0x000e240008000800 */
[----:B------:R-:W-:Y:S04]  /*11f0*/  STL [R1+0xa5c], R0 ;  /* 0x000a5c0001007387 */ /* 0x000fe80000100800 */
        /* <DEDUP_REMOVED lines=18> */
[----:B------:R0:W-:Y:S02]  /*1320*/  STL [R1+0x8c], R6 ;  /* 0x00008c0601007387 */ /* 0x0001e40000100800 */
[C---:B0-----:R-:W-:Y:S01]  /*1330*/  LEA R6, P3, R3.reuse, UR12, 0x1 ;  /* 0x0000000c03067c11 */ /* 0x041fe2000f8608ff */
[----:B------:R-:W0:Y:S03]  /*1340*/  LDCU UR12, c[0x0][0x3b0] ;  /* 0x00007600ff0c77ac */ /* 0x000e260008000800 */
[----:B------:R-:W-:Y:S01]  /*1350*/  LEA.HI.X.SX32 R3, R3, UR13, 0x1, P3 ;  /* 0x0000000d03037c11 */ /* 0x000fe200098f0eff */
[----:B------:R-:W0:Y:S01]  /*1360*/  LDCU UR13, c[0x0][0x3b0] ;  /* 0x00007600ff0d77ac */ /* 0x000e220008000800 */
[----:B------:R-:W-:-:S04]  /*1370*/  LEA R9, P3, R8, R6, 0x1 ;  /* 0x0000000608097211 */ /* 0x000fc800078608ff */
[----:B------:R-:W-:Y:S01]  /*1380*/  LEA.HI.X.SX32 R26, R8, R3, 0x1, P3 ;  /* 0x00000003081a7211 */ /* 0x000fe200018f0eff */
[----:B------:R1:W-:Y:S01]  /*1390*/  STL [R1+0x2a8], R9 ;  /* 0x0002a80901007387 */ /* 0x0003e20000100800 */
[----:B------:R-:W-:Y:S01]  /*13a0*/  @P0 IMAD.MOV.U32 R8, RZ, RZ, R9 ;  /* 0x000000ffff080224 */ /* 0x000fe200078e0009 */
[----:B------:R-:W-:Y:S02]  /*13b0*/  LEA R28, P3, R10, R6, 0x1 ;  /* 0x000000060a1c7211 */ /* 0x000fe400078608ff */
[----:B------:R-:W-:Y:S04]  /*13c0*/  STL [R1+0xae0], R23 ;  /* 0x000ae01701007387 */ /* 0x000fe80000100800 */
[----:B------:R0:W-:Y:S01]  /*13d0*/  STL [R1+0x2c], R11 ;  /* 0x00002c0b01007387 */ /* 0x0001e20000100800 */
[----:B-1----:R-:W-:Y:S01]  /*13e0*/  @P0 IMAD.MOV.U32 R9, RZ, RZ, R26 ;  /* 0x000000ffff090224 */ /* 0x002fe200078e001a */
[----:B----4-:R-:W-:Y:S01]  /*13f0*/  BAR.SYNC.DEFER_BLOCKING 0x0 ;  /* 0x0000000000007b1d */ /* 0x010fe20000010000 */
[----:B0-----:R-:W-:-:S05]  /*1400*/  IMAD R11, R4, 0x2, R11 ;  /* 0x00000002040b7824 */ /* 0x001fca00078e020b */
[----:B------:R-:W-:Y:S04]  /*1410*/  STL [R1+0x2a4], R26 ;  /* 0x0002a41a01007387 */ /* 0x000fe80000100800 */
[----:B---3--:R0:W3:Y:S01]  /*1420*/  @P0 LDG.E.U16 R24, desc[UR10][R8.64] ;  /* 0x0000000a08180981 */ /* 0x0080e2000c1e1500 */
[----:B------:R-:W-:-:S03]  /*1430*/  PRMT R0, RZ, 0x7610, R0 ;  /* 0x00007610ff007816 */ /* 0x000fc60000000000 */
[----:B------:R1:W-:Y:S04]  /*1440*/  STL [R1+0x90], R11 ;  /* 0x0000900b01007387 */ /* 0x0003e80000100800 */
[----:B------:R-:W-:Y:S01]  /*1450*/  STL [R1+0x2c8], R28 ;  /* 0x0002c81c01007387 */ /* 0x000fe20000100800 */
[----:B0-----:R-:W-:Y:S01]  /*1460*/  LEA.HI.X.SX32 R8, R10, R3, 0x1, P3 ;  /* 0x000000030a087211 */ /* 0x001fe200018f0eff */
[----:B-1----:R-:W-:-:S04]  /*1470*/  IMAD R11, R4, 0x2, R11 ;  /* 0x00000002040b7824 */ /* 0x002fc800078e020b */
[----:B------:R-:W-:Y:S02]  /*1480*/  @P1 IMAD.MOV.U32 R9, RZ, RZ, R8 ;  /* 0x000000ffff091224 */ /* 0x000fe400078e0008 */
[----:B------:R-:W-:Y:S01]  /*1490*/  IMAD R26, R4, 0x2, R11 ;  /* 0x00000002041a7824 */ /* 0x000fe200078e020b */
[----:B---3--:R0:W-:Y:S01]  /*14a0*/  @P0 STL [R1+0x1c0], R24 ;  /* 0x0001c01801000387 */ /* 0x0081e20000100800 */
[----:B------:R-:W-:-:S03]  /*14b0*/  PLOP3.LUT P0, PT, PT, PT, UP1, 0x80, 0x8 ;  /* 0x000000000008781c */ /* 0x000fc60003f0f018 */
[----:B------:R1:W-:Y:S01]  /*14c0*/  STL [R1+0x2c4], R8 ;  /* 0x0002c40801007387 */ /* 0x0003e20000100800 */
[----:B0-----:R-:W-:Y:S01]  /*14d0*/  LOP3.LUT R24, R2, 0x10, RZ, 0xfc, !PT ;  /* 0x0000001002187812 */ /* 0x001fe200078efcff */
[----:B-1----:R-:W-:-:S05]  /*14e0*/  @P1 IMAD.MOV.U32 R8, RZ, RZ, R28 ;  /* 0x000000ffff081224 */ /* 0x002fca00078e001c */
[----:B------:R0:W3:Y:S01]  /*14f0*/  @P1 LDG.E.U16 R0, desc[UR10][R8.64] ;  /* 0x0000000a08001981 */ /* 0x0000e2000c1e1500 */
[----:B------:R-:W-:Y:S02]  /*1500*/  ISETP.LT.AND P0, PT, R24, UR20, P0 ;  /* 0x0000001418007c0c */ /* 0x000fe40008701270 */
[C---:B------:R-:W-:Y:S02]  /*1510*/  LOP3.LUT R28, R2.reuse, 0x18, RZ, 0xfc, !PT ;  /* 0x00000018021c7812 */ /* 0x040fe400078efcff */
[----:B------:R-:W-:Y:S02]  /*1520*/  PLOP3.LUT P1, PT, PT, PT, UP1, 0x80, 0x8 ;  /* 0x000000000008781c */ /* 0x000fe40003f2f018 */
[----:B------:R-:W-:Y:S02]  /*1530*/  LOP3.LUT R24, R2, 0x20, RZ, 0xfc, !PT ;  /* 0x0000002002187812 */ /* 0x000fe400078efcff */
[----:B------:R-:W-:Y:S02]  /*1540*/  ISETP.LT.AND P1, PT, R28, UR20, P1 ;  /* 0x000000141c007c0c */ /* 0x000fe40008f21270 */
[----:B0-----:R-:W-:-:S02]  /*1550*/  LEA R8, P4, R19, R6, 0x1 ;  /* 0x0000000613087211 */ /* 0x001fc400078808ff */
[----:B------:R-:W-:-:S04]  /*1560*/  PLOP3.LUT P3, PT, PT, PT, UP1, 0x80, 0x8 ;  /* 0x000000000008781c */ /* 0x000fc80003f6f018 */
[----:B------:R-:W-:Y:S01]  /*1570*/  ISETP.LT.AND P3, PT, R24, UR20, P3 ;  /* 0x0000001418007c0c */ /* 0x000fe20009f61270 */
[----:B---3--:R0:W-:Y:S04]  /*1580*/  STL [R1+0x1a0], R0 ;  /* 0x0001a00001007387 */ /* 0x0081e80000100800 */
[----:B------:R-:W-:Y:S01]  /*1590*/  STL [R1+0xadc], R26 ;  /* 0x000adc1a01007387 */ /* 0x000fe20000100800 */
[----:B0-----:R-:W-:-:S04]  /*15a0*/  IMAD R0, R4, 0x2, R26 ;  /* 0x0000000204007824 */ /* 0x001fc800078e021a */
[----:B------:R-:W-:-:S04]  /*15b0*/  IMAD R9, R4, 0x2, R0 ;  /* 0x0000000204097824 */ /* 0x000fc800078e0200 */
[C---:B------:R-:W-:Y:S01]  /*15c0*/  IMAD R10, R4.reuse, 0x2, R9 ;  /* 0x00000002040a7824 */ /* 0x040fe200078e0209 */
[----:B------:R0:W-:Y:S03]  /*15d0*/  STL [R1+0x94], R9 ;  /* 0x0000940901007387 */ /* 0x0001e60000100800 */
[----:B------:R-:W-:Y:S01]  /*15e0*/  IMAD R24, R4, 0x2, R10 ;  /* 0x0000000204187824 */ /* 0x000fe200078e020a */
[----:B------:R1:W-:Y:S01]  /*15f0*/  STL [R1+0x6c4], R8 ;  /* 0x0006c40801007387 */ /* 0x0003e20000100800 */
[----:B0-----:R-:W-:Y:S02]  /*1600*/  LEA.HI.X.SX32 R9, R19, R3, 0x1, P4 ;  /* 0x0000000313097211 */ /* 0x001fe400020f0eff */
[----:B------:R-:W-:-:S03]  /*1610*/  LEA R2, P4, R13, R6, 0x1 ;  /* 0x000000060d027211 */ /* 0x000fc600078808ff */
[----:B------:R1:W3:Y:S04]  /*1620*/  @P0 LDG.E.U16 R20, desc[UR10][R8.64] ;  /* 0x0000000a08140981 */ /* 0x0002e8000c1e1500 */
[----:B------:R0:W-:Y:S01]  /*1630*/  STL [R1+0x2e4], R9 ;  /* 0x0002e40901007387 */ /* 0x0001e20000100800 */
[----:B------:R-:W-:-:S03]  /*1640*/  IMAD R28, R4, 0x2, R24 ;  /* 0x00000002041c7824 */ /* 0x000fc600078e0218 */
[----:B------:R-:W-:Y:S01]  /*1650*/  STL [R1+0x6c8], R2 ;  /* 0x0006c80201007387 */ /* 0x000fe20000100800 */
[----:B-1----:R-:W-:Y:S01]  /*1660*/  @P1 IMAD.MOV.U32 R8, RZ, RZ, R2 ;  /* 0x000000ffff081224 */ /* 0x002fe200078e0002 */
[----:B0-----:R-:W-:Y:S02]  /*1670*/  LEA.HI.X.SX32 R9, R13, R3, 0x1, P4 ;  /* 0x000000030d097211 */ /* 0x001fe400020f0eff */
[----:B------:R-:W-:Y:S02]  /*1680*/  PRMT R13, RZ, 0x7610, R13 ;  /* 0x00007610ff0d7816 */ /* 0x000fe4000000000d */
[----:B------:R-:W-:-:S04]  /*1690*/  PRMT R19, RZ, 0x7610, R19 ;  /* 0x00007610ff137816 */ /* 0x000fc80000000013 */
[----:B------:R0:W4:Y:S04]  /*16a0*/  @P1 LDG.E.U16 R13, desc[UR10][R8.64] ;  /* 0x0000000a080d1981 */ /* 0x000128000c1e1500 */
[----:B---3--:R1:W-:Y:S04]  /*16b0*/  STL [R1+0x194], R20 ;  /* 0x0001941401007387 */ /* 0x0083e80000100800 */
[----:B------:R-:W-:Y:S01]  /*16c0*/  STL [R1+0x20], R28 ;  /* 0x0000201c01007387 */ /* 0x000fe20000100800 */
[----:B-1----:R-:W-:-:S04]  /*16d0*/  LEA R20, P0, R12, R6, 0x1 ;  /* 0x000000060c147211 */ /* 0x002fc800078008ff */
[----:B------:R-:W-:Y:S01]  /*16e0*/  LEA.HI.X.SX32 R12, R12, R3, 0x1, P0 ;  /* 0x000000030c0c7211 */ /* 0x000fe200000f0eff */
[----:B------:R-:W-:Y:S01]  /*16f0*/  STL [R1+0x6b8], R20 ;  /* 0x0006b81401007387 */ /* 0x000fe20000100800 */
[----:B0-----:R-:W-:-:S03]  /*1700*/  @P3 IMAD.MOV.U32 R8, RZ, RZ, R20 ;  /* 0x000000ffff083224 */ /* 0x001fc600078e0014 */
[----:B------:R0:W-:Y:S02]  /*1710*/  STL [R1+0x6b0], R9 ;  /* 0x0006b00901007387 */ /* 0x0001e40000100800 */
[----:B0-----:R-:W-:-:S05]  /*1720*/  @P3 IMAD.MOV.U32 R9, RZ, RZ, R12 ;  /* 0x000000ffff093224 */ /* 0x001fca00078e000c */
[----:B------:R0:W3:Y:S01]  /*1730*/  @P3 LDG.E.U16 R19, desc[UR10][R8.64] ;  /* 0x0000000a08133981 */ /* 0x0000e2000c1e1500 */
[----:B------:R-:W1:Y:S01]  /*1740*/  S2R R2, SR_TID.X ;  /* 0x0000000000027919 */ /* 0x000e620000002100 */
[----:B------:R-:W-:-:S05]  /*1750*/  IMAD R28, R4, 0x2, R28 ;  /* 0x00000002041c7824 */ /* 0x000fca00078e021c */
[----:B------:R-:W-:Y:S04]  /*1760*/  STL [R1+0x98], R28 ;  /* 0x0000981c01007387 */ /* 0x000fe80000100800 */
[----:B------:R-:W-:Y:S04]  /*1770*/  STL [R1+0x6b4], R12 ;  /* 0x0006b40c01007387 */ /* 0x000fe80000100800 */
[----:B----4-:R4:W-:Y:S04]  /*1780*/  STL [R1+0x19c], R13 ;  /* 0x00019c0d01007387 */ /* 0x0109e80000100800 */
[----:B------:R-:W-:Y:S04]  /*1790*/  STL [R1+0xab0], R0 ;  /* 0x000ab00001007387 */ /* 0x000fe80000100800 */
[----:B------:R-:W-:Y:S01]  /*17a0*/  STL [R1+0xacc], R0 ;  /* 0x000acc0001007387 */ /* 0x000fe20000100800 */
[----:B----4-:R-:W-:-:S03]  /*17b0*/  IMAD R13, R4, 0x2, R28 ;  /* 0x00000002040d7824 */ /* 0x010fc600078e021c */
[----:B------:R-:W-:Y:S01]  /*17c0*/  STL [R1+0xad8], R0 ;  /* 0x000ad80001007387 */ /* 0x000fe20000100800 */
[----:B-1----:R-:W-:-:S04]  /*17d0*/  SHF.R.U32.HI R2, RZ, 0x6, R2 ;  /* 0x00000006ff027819 */ /* 0x002fc80000011602 */
[----:B------:R-:W-:Y:S02]  /*17e0*/  SGXT.U32 R2, R2, 0x1 ;  /* 0x000000010202781a */ /* 0x000fe40000000000 */
[----:B------:R-:W-:Y:S02]  /*17f0*/  PLOP3.LUT P0, PT, PT, PT, UP1, 0x80, 0x8 ;  /* 0x000000000008781c */ /* 0x000fe40003f0f018 */
[C---:B------:R-:W-:Y:S02]  /*1800*/  LOP3.LUT R20, R2.reuse, 0x28, RZ, 0xfc, !PT ;  /* 0x0000002802147812 */ /* 0x040fe400078efcff */
[----:B------:R-:W-:Y:S02]  /*1810*/  LOP3.LUT R12, R2, 0x30, RZ, 0xfc, !PT ;  /* 0x00000030020c7812 */ /* 0x000fe400078efcff */
[----:B------:R-:W-:Y:S02]  /*1820*/  PLOP3.LUT P1, PT, PT, PT, UP1, 0x80, 0x8 ;  /* 0x000000000008781c */ /* 0x000fe40003f2f018 */
[----:B------:R-:W-:-:S02]  /*1830*/  ISETP.LT.AND P0, PT, R20, UR20, P0 ;  /* 0x0000001414007c0c */ /* 0x000fc40008701270 */
[----:B------:R-:W-:Y:S02]  /*1840*/  ISETP.LT.AND P1, PT, R12, UR20, P1 ;  /* 0x000000140c007c0c */ /* 0x000fe40008f21270 */
[----:B------:R-:W-:Y:S02]  /*1850*/  LOP3.LUT R20, R2, 0x38, RZ, 0xfc, !PT ;  /* 0x0000003802147812 */ /* 0x000fe400078efcff */
[-C--:B0-----:R-:W-:Y:S02]  /*1860*/  LEA R8, P4, R15, R6.reuse, 0x1 ;  /* 0x000000060f087211 */ /* 0x081fe400078808ff */
[----:B------:R-:W-:Y:S01]  /*1870*/  LEA R2, P5, R14, R6, 0x1 ;  /* 0x000000060e027211 */ /* 0x000fe200078a08ff */
[----:B---3--:R0:W-:Y:S02]  /*1880*/  STL [R1+0x190], R19 ;  /* 0x0001901301007387 */ /* 0x0081e40000100800 */
[----:B0-----:R-:W-:-:S04]  /*1890*/  IMAD R19, R4, 0x2, R13 ;  /* 0x0000000204137824 */ /* 0x001fc800078e020d */
[C---:B------:R-:W-:Y:S01]  /*18a0*/  IMAD R28, R4.reuse, 0x2, R19 ;  /* 0x00000002041c7824 */ /* 0x040fe200078e0213 */
[----:B------:R-:W-:Y:S03]  /*18b0*/  STL [R1+0xad4], R19 ;  /* 0x000ad41301007387 */ /* 0x000fe60000100800 */
[C---:B------:R-:W-:Y:S01]  /*18c0*/  IMAD R9, R4.reuse, 0x2, R28 ;  /* 0x0000000204097824 */ /* 0x040fe200078e021c */
[----:B------:R0:W-:Y:S03]  /*18d0*/  STL [R1+0x18], R28 ;  /* 0x0000181c01007387 */ /* 0x0001e60000100800 */
[----:B------:R-:W-:Y:S01]  /*18e0*/  IMAD R12, R4, 0x2, R9 ;  /* 0x00000002040c7824 */ /* 0x000fe200078e0209 */
[----:B------:R1:W-:Y:S04]  /*18f0*/  STL [R1+0xa4], R9 ;  /* 0x0000a40901007387 */ /* 0x0003e80000100800 */
[----:B------:R3:W-:Y:S01]  /*1900*/  STL [R1+0x69c], R8 ;  /* 0x00069c0801007387 */ /* 0x0007e20000100800 */
[----:B0-----:R-:W-:-:S02]  /*1910*/  LEA.HI.X.SX32 R28, R14, R3, 0x1, P5 ;  /* 0x000000030e1c7211 */ /* 0x001fc400028f0eff */
[----:B-1----:R-:W-:Y:S01]  /*1920*/  LEA.HI.X.SX32 R9, R15, R3, 0x1, P4 ;  /* 0x000000030f097211 */ /* 0x002fe200020f0eff */
[----:B------:R-:W-:Y:S04]  /*1930*/  STL [R1+0x6a4], R2 ;  /* 0x0006a40201007387 */ /* 0x000fe80000100800 */
[----:B------:R0:W-:Y:S04]  /*1940*/  STL [R1+0x698], R9 ;  /* 0x0006980901007387 */ /* 0x0001e80000100800 */
[----:B------:R3:W4:Y:S02]  /*1950*/  @P0 LDG.E.U16 R21, desc[UR10][R8.64] ;  /* 0x0000000a08150981 */ /* 0x000724000c1e1500 */
[----:B---3--:R-:W-:-:S02]  /*1960*/  @P1 IMAD.MOV.U32 R8, RZ, RZ, R2 ;  /* 0x000000ffff081224 */ /* 0x008fc400078e0002 */
[----:B0-----:R-:W-:-:S05]  /*1970*/  @P1 IMAD.MOV.U32 R9, RZ, RZ, R28 ;  /* 0x000000ffff091224 */ /* 0x001fca00078e001c */
[----:B------:R0:W3:Y:S01]  /*1980*/  @P1 LDG.E.U16 R29, desc[UR10][R8.64] ;  /* 0x0000000a081d1981 */ /* 0x0000e2000c1e1500 */
[----:B------:R-:W-:-:S04]  /*1990*/  PLOP3.LUT P3, PT, PT, PT, UP1, 0x80, 0x8 ;  /* 0x000000000008781c */ /* 0x000fc80003f6f018 */
[----:B------:R-:W-:Y:S01]  /*19a0*/  ISETP.LT.AND P3, PT, R20, UR20, P3 ;  /* 0x0000001414007c0c */ /* 0x000fe20009f61270 */
[C---:B------:R-:W-:Y:S01]  /*19b0*/  IMAD R20, R4.reuse, 0x2, R12 ;  /* 0x0000000204147824 */ /* 0x040fe200078e020c */
[----:B------:R1:W-:Y:S03]  /*19c0*/  STL [R1+0x6a0], R28 ;  /* 0x0006a01c01007387 */ /* 0x0003e60000100800 */
[----:B------:R-:W-:Y:S01]  /*19d0*/  IMAD R14, R4, 0x2, R20 ;  /* 0x00000002040e7824 */ /* 0x000fe200078e0214 */
[----:B------:R-:W-:Y:S01]  /*19e0*/  PRMT R15, RZ, 0x7610, R15 ;  /* 0x00007610ff0f7816 */ /* 0x000fe2000000000f */
[----:B----4-:R4:W-:Y:S04]  /*19f0*/  STL [R1+0x18c], R21 ;  /* 0x00018c1501007387 */ /* 0x0109e80000100800 */
[----:B-1----:R-:W2:Y:S04]  /*1a00*/  LDL.LU R28, [R1+0xb00] ;  /* 0x000b0000011c7983 */ /* 0x002ea80000300800 */
[----:B------:R-:W-:Y:S01]  /*1a10*/  STL [R1+0x10], R14 ;  /* 0x0000100e01007387 */ /* 0x000fe20000100800 */
[----:B----4-:R-:W-:-:S04]  /*1a20*/  LEA R21, P0, R11, R6, 0x1 ;  /* 0x000000060b157211 */ /* 0x010fc800078008ff */
[----:B0-----:R-:W-:Y:S01]  /*1a30*/  LEA.HI.X.SX32 R8, R11, R3, 0x1, P0 ;  /* 0x000000030b087211 */ /* 0x001fe200000f0eff */
[----:B---3--:R0:W-:Y:S04]  /*1a40*/  STL [R1+0x198], R29 ;  /* 0x0001981d01007387 */ /* 0x0081e80000100800 */
[----:B------:R-:W-:Y:S01]  /*1a50*/  @P3 IMAD.MOV.U32 R9, RZ, RZ, R8 ;  /* 0x000000ffff093224 */ /* 0x000fe200078e0008 */
[----:B------:R-:W-:Y:S01]  /*1a60*/  STL [R1+0x68c], R21 ;  /* 0x00068c1501007387 */ /* 0x000fe20000100800 */
[----:B0-----:R-:W-:-:S05]  /*1a70*/  IMAD R29, R4, 0x2, R14 ;  /* 0x00000002041d7824 */ /* 0x001fca00078e020e */
[----:B------:R-:W-:Y:S04]  /*1a80*/  STL [R1+0xa0], R29 ;  /* 0x0000a01d01007387 */ /* 0x000fe80000100800 */
[----:B------:R0:W-:Y:S02]  /*1a90*/  STL [R1+0x428], R8 ;  /* 0x0004280801007387 */ /* 0x0001e40000100800 */
[----:B0-----:R-:W-:-:S05]  /*1aa0*/  @P3 IMAD.MOV.U32 R8, RZ, RZ, R21 ;  /* 0x000000ffff083224 */ /* 0x001fca00078e0015 */
[----:B------:R0:W3:Y:S01]  /*1ab0*/  @P3 LDG.E.U16 R15, desc[UR10][R8.64] ;  /* 0x0000000a080f3981 */ /* 0x0000e2000c1e1500 */
[----:B------:R-:W1:Y:S01]  /*1ac0*/  S2R R2, SR_TID.X ;  /* 0x0000000000027919 */ /* 0x000e620000002100 */
[----:B------:R-:W-:Y:S01]  /*1ad0*/  IMAD R11, R4, 0x2, R29 ;  /* 0x00000002040b7824 */ /* 0x000fe200078e021d */
[----:B------:R-:W-:Y:S02]  /*1ae0*/  PLOP3.LUT P0, PT, PT, PT, UP1, 0x80, 0x8 ;  /* 0x000000000008781c */ /* 0x000fe40003f0f018 */
[----:B0-----:R-:W-:Y:S02]  /*1af0*/  LEA R8, P4, R10, R6, 0x1 ;  /* 0x000000060a087211 */ /* 0x001fe400078808ff */
[----:B-1----:R-:W-:-:S04]  /*1b00*/  SHF.R.U32.HI R2, RZ, 0x6, R2 ;  /* 0x00000006ff027819 */ /* 0x002fc80000011602 */
[----:B------:R-:W-:-:S04]  /*1b10*/  SGXT.U32 R2, R2, 0x1 ;  /* 0x000000010202781a */ /* 0x000fc80000000000 */
[----:B------:R-:W-:-:S04]  /*1b20*/  LOP3.LUT R14, R2, 0x40, RZ, 0xfc, !PT ;  /* 0x00000040020e7812 */ /* 0x000fc800078efcff */
[----:B------:R-:W-:Y:S01]  /*1b30*/  ISETP.LT.AND P0, PT, R14, UR20, P0 ;  /* 0x000000140e007c0c */ /* 0x000fe20008701270 */
[----:B---3--:R0:W-:Y:S02]  /*1b40*/  STL [R1+0x180], R15 ;  /* 0x0001800f01007387 */ /* 0x0081e40000100800 */
[----:B0-----:R-:W-:-:S04]  /*1b50*/  IMAD R15, R4, 0x2, R11 ;  /* 0x00000002040f7824 */ /* 0x001fc800078e020b */
[----:B------:R-:W-:-:S04]  /*1b60*/  IMAD R9, R4, 0x2, R15 ;  /* 0x0000000204097824 */ /* 0x000fc800078e020f */
[----:B------:R-:W-:Y:S01]  /*1b70*/  IMAD R14, R4, 0x2, R9 ;  /* 0x00000002040e7824 */ /* 0x000fe200078e0209 */
[----:B------:R0:W-:Y:S02]  /*1b80*/  STL [R1+0x8], R9 ;  /* 0x0000080901007387 */ /* 0x0001e40000100800 */
[----:B0-----:R-:W-:-:S05]  /*1b90*/  LEA.HI.X.SX32 R9, R10, R3, 0x1, P4 ;  /* 0x000000030a097211 */ /* 0x001fca00020f0eff */
[----:B------:R0:W3:Y:S01]  /*1ba0*/  @P0 LDG.E.U16 R16, desc[UR10][R8.64] ;  /* 0x0000000a08100981 */ /* 0x0000e2000c1e1500 */
[----:B------:R-:W-:Y:S02]  /*1bb0*/  LOP3.LUT R29, R2, 0x48, RZ, 0xfc, !PT ;  /* 0x00000048021d7812 */ /* 0x000fe400078efcff */
[----:B------:R-:W-:Y:S01]  /*1bc0*/  PLOP3.LUT P1, PT, PT, PT, UP1, 0x80, 0x8 ;  /* 0x000000000008781c */ /* 0x000fe20003f2f018 */
[----:B------:R-:W-:Y:S01]  /*1bd0*/  STL [R1+0x678], R8 ;  /* 0x0006780801007387 */ /* 0x000fe20000100800 */
[----:B------:R-:W-:Y:S02]  /*1be0*/  IMAD R10, R4, 0x2, R14 ;  /* 0x00000002040a7824 */ /* 0x000fe400078e020e */
[----:B------:R-:W-:Y:S01]  /*1bf0*/  ISETP.LT.AND P1, PT, R29, UR20, P1 ;  /* 0x000000141d007c0c */ /* 0x000fe20008f21270 */
[----:B------:R1:W-:Y:S01]  /*1c00*/  STL [R1+0xac], R14 ;  /* 0x0000ac0e01007387 */ /* 0x0003e20000100800 */
[----:B------:R-:W-:-:S03]  /*1c10*/  LOP3.LUT R21, R2, 0x50, RZ, 0xfc, !PT ;  /* 0x0000005002157812 */ /* 0x000fc600078efcff */
[----:B------:R4:W-:Y:S01]  /*1c20*/  STL [R1+0x43c], R9 ;  /* 0x00043c0901007387 */ /* 0x0009e20000100800 */
[C---:B-1----:R-:W-:Y:S02]  /*1c30*/  LEA R14, P4, R13.reuse, R6, 0x1 ;  /* 0x000000060d0e7211 */ /* 0x042fe400078808ff */
[----:B------:R-:W-:Y:S02]  /*1c40*/  PLOP3.LUT P3, PT, PT, PT, UP1, 0x80, 0x8 ;  /* 0x000000000008781c */ /* 0x000fe40003f6f018 */
[----:B0-----:R-:W-:Y:S01]  /*1c50*/  LEA.HI.X.SX32 R8, R13, R3, 0x1, P4 ;  /* 0x000000030d087211 */ /* 0x001fe200020f0eff */
[----:B------:R-:W-:Y:S01]  /*1c60*/  STL [R1+0x67c], R14 ;  /* 0x00067c0e01007387 */ /* 0x000fe20000100800 */
[----:B----4-:R-:W-:Y:S01]  /*1c70*/  IMAD.MOV.U32 R9, RZ, RZ, R14 ;  /* 0x000000ffff097224 */ /* 0x010fe200078e000e */
[----:B------:R-:W-:-:S04]  /*1c80*/  ISETP.LT.AND P3, PT, R21, UR20, P3 ;  /* 0x0000001415007c0c */ /* 0x000fc80009f61270 */
[----:B------:R-:W-:Y:S02]  /*1c90*/  @P1 LOP3.LUT R9, R9, R8, RZ, 0x3c, !PT ;  /* 0x0000000809091212 */ /* 0x000fe400078e3cff */
[----:B------:R-:W-:Y:S01]  /*1ca0*/  PRMT R5, RZ, 0x7610, R5 ;  /* 0x00007610ff057816 */ /* 0x000fe20000000005 */
[----:B---3--:R0:W-:Y:S02]  /*1cb0*/  STL [R1+0x178], R16 ;  /* 0x0001781001007387 */ /* 0x0081e40000100800 */
[----:B0-----:R-:W-:-:S05]  /*1cc0*/  LEA R16, P0, R12, R6, 0x1 ;  /* 0x000000060c107211 */ /* 0x001fca00078008ff */
[----:B------:R-:W-:Y:S04]  /*1cd0*/  STL [R1+0x674], R16 ;  /* 0x0006741001007387 */ /* 0x000fe80000100800 */
[----:B------:R0:W-:Y:S01]  /*1ce0*/  STL [R1+0x66c], R8 ;  /* 0x00066c0801007387 */ /* 0x0001e20000100800 */
[----:B------:R-:W-:Y:S02]  /*1cf0*/  LEA.HI.X.SX32 R21, R12, R3, 0x1, P0 ;  /* 0x000000030c157211 */ /* 0x000fe400000f0eff */
[----:B0-----:R-:W-:-:S04]  /*1d00*/  @P1 LOP3.LUT R8, R9, R8, RZ, 0x3c, !PT ;  /* 0x0000000809081212 */ /* 0x001fc800078e3cff */
[----:B------:R-:W-:-:S05]  /*1d10*/  @P1 LOP3.LUT R9, R9, R8, RZ, 0x3c, !PT ;  /* 0x0000000809091212 */ /* 0x000fca00078e3cff */
[----:B------:R0:W3:Y:S02]  /*1d20*/  @P1 LDG.E.U16 R27, desc[UR10][R8.64] ;  /* 0x0000000a081b1981 */ /* 0x0000e4000c1e1500 */
[----:B0-----:R-:W-:Y:S02]  /*1d30*/  @P3 IMAD.MOV.U32 R8, RZ, RZ, R16 ;  /* 0x000000ffff083224 */ /* 0x001fe400078e0010 */
[----:B------:R-:W-:-:S05]  /*1d40*/  @P3 IMAD.MOV.U32 R9, RZ, RZ, R21 ;  /* 0x000000ffff093224 */ /* 0x000fca00078e0015 */
[----:B------:R0:W4:Y:S01]  /*1d50*/  @P3 LDG.E.U16 R5, desc[UR10][R8.64] ;  /* 0x0000000a08053981 */ /* 0x000122000c1e1500 */
[----:B------:R-:W-:-:S04]  /*1d60*/  IMAD R14, R4, 0x2, R10 ;  /* 0x00000002040e7824 */ /* 0x000fc800078e020a */
[C---:B------:R-:W-:Y:S01]  /*1d70*/  IMAD R29, R4.reuse, 0x2, R14 ;  /* 0x00000002041d7824 */ /* 0x040fe200078e020e */
[----:B------:R-:W-:Y:S03]  /*1d80*/  STL [R1+0x670], R21 ;  /* 0x0006701501007387 */ /* 0x000fe60000100800 */
[----:B------:R-:W-:Y:S01]  /*1d90*/  IMAD R16, R4, 0x2, R29 ;  /* 0x0000000204107824 */ /* 0x000fe200078e021d */
[----:B0-----:R-:W-:Y:S01]  /*1da0*/  PRMT R8, RZ, 0x7610, R8 ;  /* 0x00007610ff087816 */ /* 0x001fe20000000008 */
[----:B------:R-:W-:Y:S04]  /*1db0*/  STL [R1+0xaa0], R29 ;  /* 0x000aa01d01007387 */ /* 0x000fe80000100800 */
[----:B------:R-:W-:Y:S04]  /*1dc0*/  STL [R1+0xac0], R29 ;  /* 0x000ac01d01007387 */ /* 0x000fe80000100800 */
[----:B------:R-:W-:Y:S01]  /*1dd0*/  STL [R1+0x9c], R16 ;  /* 0x00009c1001007387 */ /* 0x000fe20000100800 */
[----:B------:R-:W-:-:S03]  /*1de0*/  LOP3.LUT R13, R2, 0x58, RZ, 0xfc, !PT ;  /* 0x00000058020d7812 */ /* 0x000fc600078efcff */
[----:B----4-:R0:W-:Y:S04]  /*1df0*/  STL [R1+0x174], R5 ;  /* 0x0001740501007387 */ /* 0x0101e80000100800 */
[----:B------:R-:W-:Y:S04]  /*1e00*/  STL.S16 [R1+0x16c], R8 ;  /* 0x00016c0801007387 */ /* 0x000fe80000100600 */
[----:B---3--:R1:W-:Y:S01]  /*1e10*/  STL [R1+0x17c], R27 ;  /* 0x00017c1b01007387 */ /* 0x0083e20000100800 */
[----:B0-----:R-:W-:Y:S02]  /*1e20*/  LOP3.LUT R5, R2, 0x60, RZ, 0xfc, !PT ;  /* 0x0000006002057812 */ /* 0x001fe400078efcff */
[----:B-1----:R-:W-:-:S02]  /*1e30*/  LEA R27, P3, R11, R6, 0x1 ;  /* 0x000000060b1b7211 */ /* 0x002fc400078608ff */
[----:B------:R-:W-:-:S03]  /*1e40*/  LOP3.LUT R8, R2, 0x68, RZ, 0xfc, !PT ;  /* 0x0000006802087812 */ /* 0x000fc600078efcff */
[----:B------:R0:W-:Y:S04]  /*1e50*/  STL [R1+0x474], R27 ;  /* 0x0004741b01007387 */ /* 0x0001e80000100800 */
[----:B------:R-:W3:Y:S01]  /*1e60*/  LDL R2, [R1+0x16c] ;  /* 0x00016c0001027983 */ /* 0x000ee20000100800 */
[----:B------:R-:W-:-:S04]  /*1e70*/  PLOP3.LUT P0, PT, PT, PT, UP1, 0x80, 0x8 ;  /* 0x000000000008781c */ /* 0x000fc80003f0f018 */
[----:B------:R-:W-:Y:S01]  /*1e80*/  ISETP.LT.AND P0, PT, R13, UR20, P0 ;  /* 0x000000140d007c0c */ /* 0x000fe20008701270 */
[----:B------:R-:W-:Y:S01]  /*1e90*/  IMAD R9, R4, 0x2, R16 ;  /* 0x0000000204097824 */ /* 0x000fe200078e0210 */
[C---:B------:R-:W-:Y:S02]  /*1ea0*/  LEA R16, P4, R10.reuse, R6, 0x1 ;  /* 0x000000060a107211 */ /* 0x040fe400078808ff */
[-C--:B------:R-:W-:Y:S02]  /*1eb0*/  LEA.HI.X.SX32 R11, R11, R3.reuse, 0x1, P3 ;  /* 0x000000030b0b7211 */ /* 0x080fe400018f0eff */
[----:B------:R-:W-:-:S07]  /*1ec0*/  LEA.HI.X.SX32 R21, R10, R3, 0x1, P4 ;  /* 0x000000030a157211 */ /* 0x000fce00020f0eff */
[----:B------:R-:W-:-:S05]  /*1ed0*/  @P0 IMAD.MOV.U32 R10, RZ, RZ, R27 ;  /* 0x000000ffff0a0224 */ /* 0x000fca00078e001b */
[----:B---3--:R1:W3:Y:S04]  /*1ee0*/  @P0 LDG.E.U16 R2, desc[UR10][R10.64] ;  /* 0x0000000a0a020981 */ /* 0x0082e8000c1e1500 */
[----:B------:R-:W-:Y:S04]  /*1ef0*/  STL [R1+0x470], R11 ;  /* 0x0004700b01007387 */ /* 0x000fe80000100800 */
[----:B------:R-:W-:Y:S04]  /*1f00*/  STL [R1+0x48c], R16 ;  /* 0x00048c1001007387 */ /* 0x000fe80000100800 */
[----:B0-----:R-:W4:Y:S01]  /*1f10*/  LDL.LU R27, [R1+0xafc] ;  /* 0x000afc00011b7983 */ /* 0x001f220000300800 */
[----:B------:R-:W-:-:S04]  /*1f20*/  PLOP3.LUT P1, PT, PT, PT, UP1, 0x80, 0x8 ;  /* 0x000000000008781c */ /* 0x000fc80003f2f018 */
[----:B------:R-:W-:Y:S02]  /*1f30*/  ISETP.LT.AND P1, PT, R5, UR20, P1 ;  /* 0x0000001405007c0c */ /* 0x000fe40008f21270 */
[----:B------:R-:W-:Y:S02]  /*1f40*/  PLOP3.LUT P3, PT, PT, PT, UP1, 0x80, 0x8 ;  /* 0x000000000008781c */ /* 0x000fe40003f6f018 */
[----:B------:R-:W-:-:S09]  /*1f50*/  PRMT R12, RZ, 0x7610, R12 ;  /* 0x00007610ff0c7816 */ /* 0x000fd2000000000c */
[----:B-1----:R-:W-:Y:S01]  /*1f60*/  @P1 IMAD.MOV.U32 R10, RZ, RZ, R16 ;  /* 0x000000ffff0a1224 */ /* 0x002fe200078e0010 */
[----:B------:R-:W-:Y:S01]  /*1f70*/  PRMT R17, RZ, 0x7610, R17 ;  /* 0x00007610ff117816 */ /* 0x000fe20000000011 */
[----:B---3--:R0:W-:Y:S02]  /*1f80*/  @P0 STL [R1+0x16c], R2 ;  /* 0x00016c0201000387 */ /* 0x0081e40000100800 */
[----:B0-----:R-:W0:Y:S02]  /*1f90*/  S2R R2, SR_TID.X ;  /* 0x0000000000027919 */ /* 0x001e240000002100 */
[----:B0-----:R-:W-:-:S04]  /*1fa0*/  SHF.R.U32.HI R2, RZ, 0x6, R2 ;  /* 0x00000006ff027819 */ /* 0x001fc80000011602 */
[----:B------:R-:W-:-:S04]  /*1fb0*/  SGXT.U32 R2, R2, 0x1 ;  /* 0x000000010202781a */ /* 0x000fc80000000000 */
[----:B------:R-:W-:-:S04]  /*1fc0*/  LOP3.LUT R11, R2, 0x68, RZ, 0xfc, !PT ;  /* 0x00000068020b7812 */ /* 0x000fc800078efcff */
[----:B------:R-:W-:Y:S01]  /*1fd0*/  ISETP.LT.AND P0, PT, R11, UR20, P3 ;  /* 0x000000140b007c0c */ /* 0x000fe20009f01270 */
[----:B------:R-:W-:-:S05]  /*1fe0*/  @P1 IMAD.MOV.U32 R11, RZ, RZ, R21 ;  /* 0x000000ffff0b1224 */ /* 0x000fca00078e0015 */
[----:B------:R0:W3:Y:S02]  /*1ff0*/  @P1 LDG.E.U16 R12, desc[UR10][R10.64] ;  /* 0x0000000a0a0c1981 */ /* 0x0000e4000c1e1500 */
[C---:B0-----:R-:W-:Y:S02]  /*2000*/  LEA R10, P3, R9.reuse, R6, 0x1 ;  /* 0x00000006090a7211 */ /* 0x041fe400078608ff */
[----:B------:R-:W-:Y:S02]  /*2010*/  LOP3.LUT R11, R2, 0x70, RZ, 0xfc, !PT ;  /* 0x00000070020b7812 */ /* 0x000fe400078efcff */
[----:B------:R-:W-:-:S05]  /*2020*/  LEA.HI.X.SX32 R11, R9, R3, 0x1, P3 ;  /* 0x00000003090b7211 */ /* 0x000fca00018f0eff */
[----:B------:R0:W4:Y:S01]  /*2030*/  @P0 LDG.E.U16 R17, desc[UR10][R10.64] ;  /* 0x0000000a0a110981 */ /* 0x000122000c1e1500 */
[----:B------:R-:W-:-:S04]  /*2040*/  IMAD R13, R4, 0x2, R9 ;  /* 0x00000002040d7824 */ /* 0x000fc800078e0209 */
[----:B------:R-:W-:-:S04]  /*2050*/  IMAD R5, R4, 0x2, R13 ;  /* 0x0000000204057824 */ /* 0x000fc800078e020d */
[----:B------:R-:W-:-:S05]  /*2060*/  IMAD R8, R4, 0x2, R5 ;  /* 0x0000000204087824 */ /* 0x000fca00078e0205 */
[----:B------:R1:W-:Y:S04]  /*2070*/  STL [R1+0xb4], R8 ;  /* 0x0000b40801007387 */ /* 0x0003e80000100800 */
[----:B------:R2:W-:Y:S01]  /*2080*/  STL [R1+0x488], R21 ;  /* 0x0004881501007387 */ /* 0x0005e20000100800 */
[----:B-1----:R-:W-:Y:S01]  /*2090*/  IMAD R8, R4, 0x2, R8 ;  /* 0x0000000204087824 */ /* 0x002fe200078e0208 */
[----:B------:R-:W-:Y:S02]  /*20a0*/  PLOP3.LUT P1, PT, PT, PT, UP1, 0x80, 0x8 ;  /* 0x000000000008781c */ /* 0x000fe40003f2f018 */
[----:B------:R-:W-:Y:S01]  /*20b0*/  LOP3.LUT R9, R2, 0x70, RZ, 0xfc, !PT ;  /* 0x0000007002097812 */ /* 0x000fe200078efcff */
[----:B--2---:R-:W-:-:S03]  /*20c0*/  IMAD.MOV.U32 R21, RZ, RZ, R28 ;  /* 0x000000ffff157224 */ /* 0x004fc600078e001c */
[----:B------:R-:W-:Y:S02]  /*20d0*/  ISETP.LT.AND P1, PT, R9, UR20, P1 ;  /* 0x0000001409007c0c */ /* 0x000fe40008f21270 */
[----:B------:R-:W-:Y:S02]  /*20e0*/  LOP3.LUT R16, R2, 0x78, RZ, 0xfc, !PT ;  /* 0x0000007802107812 */ /* 0x000fe400078efcff */
[----:B------:R-:W-:-:S04]  /*20f0*/  PLOP3.LUT P3, PT, PT, PT, UP1, 0x80, 0x8 ;  /* 0x000000000008781c */ /* 0x000fc80003f6f018 */
[----:B------:R-:W-:Y:S02]  /*2100*/  ISETP.LT.AND P3, PT, R16, UR20, P3 ;  /* 0x0000001410007c0c */ /* 0x000fe40009f61270 */
[----:B------:R-:W-:Y:S02]  /*2110*/  LOP3.LUT R16, R2, 0x2, RZ, 0xfc, !PT ;  /* 0x0000000202107812 */ /* 0x000fe400078efcff */
[----:B------:R-:W-:Y:S02]  /*2120*/  PRMT R18, RZ, 0x7610, R18 ;  /* 0x00007610ff127816 */ /* 0x000fe40000000012 */
[----:B------:R-:W-:Y:S01]  /*2130*/  PRMT R7, RZ, 0x7610, R7 ;  /* 0x00007610ff077816 */ /* 0x000fe20000000007 */
[----:B---3--:R1:W-:Y:S02]  /*2140*/  STL [R1+0x184], R12 ;  /* 0x0001840c01007387 */ /* 0x0083e40000100800 */
[----:B-1----:R-:W-:-:S04]  /*2150*/  IMAD R12, R4, 0x2, R8 ;  /* 0x00000002040c7824 */ /* 0x002fc800078e0208 */
[C---:B------:R-:W-:Y:S01]  /*2160*/  IMAD R28, R4.reuse, 0x2, R12 ;  /* 0x00000002041c7824 */ /* 0x040fe200078e020c */
[----:B------:R0:W-:Y:S03]  /*2170*/  STL [R1+0x4a4], R10 ;  /* 0x0004a40a01007387 */ /* 0x0001e60000100800 */
[----:B------:R-:W-:Y:S01]  /*2180*/  IMAD R9, R4, 0x2, R28 ;  /* 0x0000000204097824 */ /* 0x000fe200078e021c */
[----:B------:R-:W-:Y:S04]  /*2190*/  STL [R1+0x4a0], R11 ;  /* 0x0004a00b01007387 */ /* 0x000fe80000100800 */
[----:B------:R-:W-:Y:S04]  /*21a0*/  STL [R1+0xaac], R28 ;  /* 0x000aac1c01007387 */ /* 0x000fe80000100800 */
[----:B------:R1:W-:Y:S01]  /*21b0*/  STL [R1+0xb0], R9 ;  /* 0x0000b00901007387 */ /* 0x0003e20000100800 */
[----:B0-----:R-:W-:-:S03]  /*21c0*/  LEA R10, P4, R8, R6, 0x1 ;  /* 0x00000006080a7211 */ /* 0x001fc600078808ff */
[----:B------:R-:W-:Y:S01]  /*21d0*/  STL [R1+0xab8], R5 ;  /* 0x000ab80501007387 */ /* 0x000fe20000100800 */
[----:B-1----:R-:W-:Y:S01]  /*21e0*/  IMAD R9, R4, 0x2, R9 ;  /* 0x0000000204097824 */ /* 0x002fe200078e0209 */
[-C--:B------:R-:W-:Y:S02]  /*21f0*/  LEA.HI.X.SX32 R11, R8, R3.reuse, 0x1, P4 ;  /* 0x00000003080b7211 */ /* 0x080fe400020f0eff */
[----:B------:R-:W-:Y:S02]  /*2200*/  STL [R1+0x4bc], R10 ;  /* 0x0004bc0a01007387 */ /* 0x000fe40000100800 */
[C---:B------:R-:W-:Y:S02]  /*2210*/  LEA R2, P5, R9.reuse, R6, 0x1 ;  /* 0x0000000609027211 */ /* 0x040fe400078a08ff */
[----:B------:R-:W-:Y:S04]  /*2220*/  STL [R1+0xabc], R8 ;  /* 0x000abc0801007387 */ /* 0x000fe80000100800 */
[----:B------:R-:W-:Y:S04]  /*2230*/  STL [R1+0xac4], R8 ;  /* 0x000ac40801007387 */ /* 0x000fe80000100800 */
[----:B------:R-:W-:Y:S04]  /*2240*/  STL [R1+0x4d4], R2 ;  /* 0x0004d40201007387 */ /* 0x000fe80000100800 */
[----:B------:R-:W-:Y:S04]  /*2250*/  STL [R1+0x4b8], R11 ;  /* 0x0004b80b01007387 */ /* 0x000fe80000100800 */
[----:B----4-:R0:W-:Y:S04]  /*2260*/  STL [R1+0x168], R17 ;  /* 0x0001681101007387 */ /* 0x0101e80000100800 */
[----:B------:R1:W2:Y:S01]  /*2270*/  @P1 LDG.E.U16 R18, desc[UR10][R10.64] ;  /* 0x0000000a0a121981 */ /* 0x0002a2000c1e1500 */
[----:B0-----:R-:W-:Y:S01]  /*2280*/  LEA.HI.X.SX32 R17, R9, R3, 0x1, P5 ;  /* 0x0000000309117211 */ /* 0x001fe200028f0eff */
[----:B-1----:R-:W-:-:S04]  /*2290*/  @P3 IMAD.MOV.U32 R10, RZ, RZ, R2 ;  /* 0x000000ffff0a3224 */ /* 0x002fc800078e0002 */
[----:B------:R-:W-:-:S05]  /*22a0*/  @P3 IMAD.MOV.U32 R11, RZ, RZ, R17 ;  /* 0x000000ffff0b3224 */ /* 0x000fca00078e0011 */
[----:B------:R0:W3:Y:S01]  /*22b0*/  @P3 LDG.E.U16 R7, desc[UR10][R10.64] ;  /* 0x0000000a0a073981 */ /* 0x0000e2000c1e1500 */
[----:B------:R-:W1:Y:S01]  /*22c0*/  S2R R2, SR_TID.X ;  /* 0x0000000000027919 */ /* 0x000e620000002100 */
[----:B------:R-:W-:-:S04]  /*22d0*/  PLOP3.LUT P0, PT, PT, PT, UP1, 0x80, 0x8 ;  /* 0x000000000008781c */ /* 0x000fc80003f0f018 */
[----:B------:R-:W-:Y:S02]  /*22e0*/  ISETP.LT.AND P0, PT, R16, UR20, P0 ;  /* 0x0000001410007c0c */ /* 0x000fe40008701270 */
[----:B------:R-:W4:Y:S04]  /*22f0*/  LDL.LU R16, [R1+0xaf8] ;  /* 0x000af80001107983 */ /* 0x000f280000300800 */
[----:B------:R0:W-:Y:S01]  /*2300*/  STL [R1+0x4d0], R17 ;  /* 0x0004d01101007387 */ /* 0x0001e20000100800 */
[----:B------:R-:W-:Y:S02]  /*2310*/  PLOP3.LUT P1, PT, PT, PT, UP1, 0x80, 0x8 ;  /* 0x000000000008781c */ /* 0x000fe40003f2f018 */
[----:B------:R-:W-:Y:S02]  /*2320*/  PRMT R22, RZ, 0x7610, R22 ;  /* 0x00007610ff167816 */ /* 0x000fe40000000016 */
[----:B-1----:R-:W-:-:S04]  /*2330*/  SHF.R.U32.HI R2, RZ, 0x6, R2 ;  /* 0x00000006ff027819 */ /* 0x002fc80000011602 */
[----:B------:R-:W-:-:S04]  /*2340*/  SGXT.U32 R2, R2, 0x1 ;  /* 0x000000010202781a */ /* 0x000fc80000000000 */
[----:B0-----:R-:W-:-:S04]  /*2350*/  LOP3.LUT R11, R2, 0xa, RZ, 0xfc, !PT ;  /* 0x0000000a020b7812 */ /* 0x001fc800078efcff */
[----:B------:R-:W-:Y:S01]  /*2360*/  ISETP.LT.AND P1, PT, R11, UR20, P1 ;  /* 0x000000140b007c0c */ /* 0x000fe20008f21270 */
[----:B--2---:R0:W-:Y:S04]  /*2370*/  STL [R1+0x160], R18 ;  /* 0x0001601201007387 */ /* 0x0041e80000100800 */
[----:B------:R-:W2:Y:S01]  /*2380*/  LDL.LU R17, [R1+0xaf4] ;  /* 0x000af40001117983 */ /* 0x000ea20000300800 */
[----:B0-----:R-:W-:-:S04]  /*2390*/  LEA R18, P4, R27, R6, 0x1 ;  /* 0x000000061b127211 */ /* 0x001fc800078808ff */
[----:B------:R-:W-:Y:S01]  /*23a0*/  LEA.HI.X.SX32 R10, R27, R3, 0x1, P4 ;  /* 0x000000031b0a7211 */ /* 0x000fe200020f0eff */
[----:B---3--:R-:W-:Y:S04]  /*23b0*/  STL [R1+0x170], R7 ;  /* 0x0001700701007387 */ /* 0x008fe80000100800 */
[----:B------:R-:W-:Y:S01]  /*23c0*/  STL [R1+0x2b0], R18 ;  /* 0x0002b01201007387 */ /* 0x000fe20000100800 */
[----:B------:R-:W-:-:S03]  /*23d0*/  @P0 IMAD.MOV.U32 R11, RZ, RZ, R10 ;  /* 0x000000ffff0b0224 */ /* 0x000fc600078e000a */
[----:B------:R-:W-:Y:S04]  /*23e0*/  STL [R1+0xa28], R27 ;  /* 0x000a281b01007387 */ /* 0x000fe80000100800 */
[----:B------:R-:W-:Y:S04]  /*23f0*/  STL [R1+0xa40], R27 ;  /* 0x000a401b01007387 */ /* 0x000fe80000100800 */
[----:B------:R-:W-:Y:S04]  /*2400*/  STL [R1+0xa58], R27 ;  /* 0x000a581b01007387 */ /* 0x000fe80000100800 */
[----:B------:R0:W-:Y:S02]  /*2410*/  STL [R1+0x2ac], R10 ;  /* 0x0002ac0a01007387 */ /* 0x0001e40000100800 */
[----:B0-----:R-:W-:-:S05]  /*2420*/  @P0 IMAD.MOV.U32 R10, RZ, RZ, R18 ;  /* 0x000000ffff0a0224 */ /* 0x001fca00078e0012 */
[----:B------:R4:W3:Y:S01]  /*2430*/  @P0 LDG.E.U16 R22, desc[UR10][R10.64] ;  /* 0x0000000a0a160981 */ /* 0x0008e2000c1e1500 */
[----:B------:R-:W-:Y:S01]  /*2440*/  IMAD.MOV.U32 R7, RZ, RZ, R21 ;  /* 0x000000ffff077224 */ /* 0x000fe200078e0015 */
[----:B------:R-:W-:Y:S02]  /*2450*/  LOP3.LUT R21, R2, 0x12, RZ, 0xfc, !PT ;  /* 0x0000001202157812 */ /* 0x000fe400078efcff */
[----:B------:R-:W-:Y:S02]  /*2460*/  PLOP3.LUT P3, PT, PT, PT, UP1, 0x80, 0x8 ;  /* 0x000000000008781c */ /* 0x000fe40003f6f018 */
[----:B------:R-:W-:Y:S02]  /*2470*/  PRMT R25, RZ, 0x7610, R25 ;  /* 0x00007610ff197816 */ /* 0x000fe40000000019 */
[----:B----4-:R-:W-:Y:S01]  /*2480*/  LEA R10, P4, R16, R6, 0x1 ;  /* 0x00000006100a7211 */ /* 0x010fe200078808ff */
[----:B------:R-:W-:Y:S01]  /*2490*/  STL [R1+0xa70], R27 ;  /* 0x000a701b01007387 */ /* 0x000fe20000100800 */
[----:B------:R-:W-:-:S02]  /*24a0*/  ISETP.LT.AND P3, PT, R21, UR20, P3 ;  /* 0x0000001415007c0c */ /* 0x000fc40009f61270 */
[----:B------:R-:W-:Y:S01]  /*24b0*/  LEA.HI.X.SX32 R11, R16, R3, 0x1, P4 ;  /* 0x00000003100b7211 */ /* 0x000fe200020f0eff */
[----:B------:R-:W-:Y:S01]  /*24c0*/  STL [R1+0xa90], R27 ;  /* 0x000a901b01007387 */ /* 0x000fe20000100800 */
[----:B------:R-:W-:-:S03]  /*24d0*/  LOP3.LUT R21, R2, 0x1a, RZ, 0xfc, !PT ;  /* 0x0000001a02157812 */ /* 0x000fc600078efcff */
[----:B------:R-:W-:Y:S04]  /*24e0*/  STL [R1+0xac8], R27 ;  /* 0x000ac81b01007387 */ /* 0x000fe80000100800 */
[----:B------:R-:W4:Y:S04]  /*24f0*/  LDL.LU R18, [R1+0xaf0] ;  /* 0x000af00001127983 */ /* 0x000f280000300800 */
[----:B------:R0:W-:Y:S04]  /*2500*/  STL [R1+0x2d0], R10 ;  /* 0x0002d00a01007387 */ /* 0x0001e80000100800 */
[----:B------:R0:W4:Y:S04]  /*2510*/  @P1 LDG.E.U16 R25, desc[UR10][R10.64] ;  /* 0x0000000a0a191981 */ /* 0x000128000c1e1500 */
[----:B------:R-:W-:Y:S01]  /*2520*/  STL [R1+0xa34], R16 ;  /* 0x000a341001007387 */ /* 0x000fe20000100800 */
[----:B------:R-:W-:-:S02]  /*2530*/  PRMT R23, RZ, 0x7610, R23 ;  /* 0x00007610ff177816 */ /* 0x000fc40000000017 */
[----:B--2---:R-:W-:-:S05]  /*2540*/  LEA R2, P5, R17, R6, 0x1 ;  /* 0x0000000611027211 */ /* 0x004fca00078a08ff */
[----:B------:R-:W-:Y:S04]  /*2550*/  STL [R1+0x2ec], R2 ;  /* 0x0002ec0201007387 */ /* 0x000fe80000100800 */
[----:B------:R-:W-:Y:S01]  /*2560*/  STL [R1+0x2cc], R11 ;  /* 0x0002cc0b01007387 */ /* 0x000fe20000100800 */
[----:B0-----:R-:W-:-:S03]  /*2570*/  @P3 IMAD.MOV.U32 R10, RZ, RZ, R2 ;  /* 0x000000ffff0a3224 */ /* 0x001fc600078e0002 */
[----:B---3--:R0:W-:Y:S02]  /*2580*/  STL [R1+0x1f4], R22 ;  /* 0x0001f41601007387 */ /* 0x0081e40000100800 */
[----:B0-----:R-:W-:-:S05]  /*2590*/  LEA.HI.X.SX32 R22, R17, R3, 0x1, P5 ;  /* 0x0000000311167211 */ /* 0x001fca00028f0eff */
[----:B------:R-:W-:-:S05]  /*25a0*/  @P3 IMAD.MOV.U32 R11, RZ, RZ, R22 ;  /* 0x000000ffff0b3224 */ /* 0x000fca00078e0016 */
[----:B------:R0:W2:Y:S01]  /*25b0*/  @P3 LDG.E.U16 R23, desc[UR10][R10.64] ;  /* 0x0000000a0a173981 */ /* 0x0000a2000c1e1500 */
[----:B------:R-:W1:Y:S01]  /*25c0*/  S2R R2, SR_TID.X ;  /* 0x0000000000027919 */ /* 0x000e620000002100 */
[----:B------:R-:W-:-:S04]  /*25d0*/  PLOP3.LUT P0, PT, PT, PT, UP1, 0x80, 0x8 ;  /* 0x000000000008781c */ /* 0x000fc80003f0f018 */
[----:B------:R-:W-:Y:S01]  /*25e0*/  ISETP.LT.AND P0, PT, R21, UR20, P0 ;  /* 0x0000001415007c0c */ /* 0x000fe20008701270 */
[----:B------:R-:W-:Y:S01]  /*25f0*/  STL [R1+0xa4c], R17 ;  /* 0x000a4c1101007387 */ /* 0x000fe20000100800 */
[----:B------:R-:W-:-:S03]  /*2600*/  PLOP3.LUT P1, PT, PT, PT, UP1, 0x80, 0x8 ;  /* 0x000000000008781c */ /* 0x000fc60003f2f018 */
[----:B------:R-:W3:Y:S04]  /*2610*/  LDL.LU R21, [R1+0xaec] ;  /* 0x000aec0001157983 */ /* 0x000ee80000300800 */
[----:B------:R0:W-:Y:S04]  /*2620*/  STL [R1+0x2e8], R22 ;  /* 0x0002e81601007387 */ /* 0x0001e80000100800 */
[----:B----4-:R4:W-:Y:S01]  /*2630*/  STL [R1+0x1e8], R25 ;  /* 0x0001e81901007387 */ /* 0x0109e20000100800 */
[----:B------:R-:W-:-:S03]  /*2640*/  PRMT R26, RZ, 0x7610, R26 ;  /* 0x00007610ff1a7816 */ /* 0x000fc6000000001a */
[----:B0-----:R-:W3:Y:S01]  /*2650*/  LDL.LU R22, [R1+0xae8] ;  /* 0x000ae80001167983 */ /* 0x001ee20000300800 */
[----:B-1----:R-:W-:-:S04]  /*2660*/  SHF.R.U32.HI R2, RZ, 0x6, R2 ;  /* 0x00000006ff027819 */ /* 0x002fc80000011602 */
[----:B------:R-:W-:Y:S02]  /*2670*/  SGXT.U32 R2, R2, 0x1 ;  /* 0x000000010202781a */ /* 0x000fe40000000000 */
[----:B----4-:R-:W-:Y:S02]  /*2680*/  LEA R25, P4, R18, R6, 0x1 ;  /* 0x0000000612197211 */ /* 0x010fe400078808ff */
[----:B------:R-:W-:Y:S02]  /*2690*/  LOP3.LUT R10, R2, 0x22, RZ, 0xfc, !PT ;  /* 0x00000022020a7812 */ /* 0x000fe400078efcff */
[----:B------:R-:W-:Y:S02]  /*26a0*/  LEA.HI.X.SX32 R11, R18, R3, 0x1, P4 ;  /* 0x00000003120b7211 */ /* 0x000fe400020f0eff */
[----:B------:R-:W-:Y:S01]  /*26b0*/  ISETP.LT.AND P1, PT, R10, UR20, P1 ;  /* 0x000000140a007c0c */ /* 0x000fe20008f21270 */
[----:B------:R-:W-:Y:S01]  /*26c0*/  @P0 IMAD.MOV.U32 R10, RZ, RZ, R25 ;  /* 0x000000ffff0a0224 */ /* 0x000fe200078e0019 */
[----:B------:R0:W-:Y:S04]  /*26d0*/  STL [R1+0x3ec], R25 ;  /* 0x0003ec1901007387 */ /* 0x0001e80000100800 */
[----:B------:R3:W4:Y:S04]  /*26e0*/  @P0 LDG.E.U16 R26, desc[UR10][R10.64] ;  /* 0x0000000a0a1a0981 */ /* 0x000728000c1e1500 */
[----:B------:R-:W-:Y:S04]  /*26f0*/  STL [R1+0xa64], R18 ;  /* 0x000a641201007387 */ /* 0x000fe80000100800 */
[----:B------:R-:W-:Y:S04]  /*2700*/  STL [R1+0xa7c], R18 ;  /* 0x000a7c1201007387 */ /* 0x000fe80000100800 */
[----:B------:R-:W-:Y:S04]  /*2710*/  STL [R1+0x3e8], R11 ;  /* 0x0003e80b01007387 */ /* 0x000fe80000100800 */
[----:B--2---:R1:W-:Y:S04]  /*2720*/  STL [R1+0x1fc], R23 ;  /* 0x0001fc1701007387 */ /* 0x0043e80000100800 */
[----:B0-----:R-:W2:Y:S01]  /*2730*/  LDL.LU R25, [R1+0xae4] ;  /* 0x000ae40001197983 */ /* 0x001ea20000300800 */
[----:B------:R-:W-:-:S02]  /*2740*/  PLOP3.LUT P3, PT, PT, PT, UP1, 0x80, 0x8 ;  /* 0x000000000008781c */ /* 0x000fc40003f6f018 */
[C---:B-1----:R-:W-:Y:S02]  /*2750*/  LOP3.LUT R23, R2.reuse, 0x2a, RZ, 0xfc, !PT ;  /* 0x0000002a02177812 */ /* 0x042fe400078efcff */
[----:B---3--:R-:W-:Y:S02]  /*2760*/  LEA R10, P4, R21, R6, 0x1 ;  /* 0x00000006150a7211 */ /* 0x008fe400078808ff */
[----:B------:R-:W-:Y:S02]  /*2770*/  ISETP.LT.AND P3, PT, R23, UR20, P3 ;  /* 0x0000001417007c0c */ /* 0x000fe40009f61270 */
[----:B------:R-:W-:Y:S02]  /*2780*/  LOP3.LUT R23, R2, 0x32, RZ, 0xfc, !PT ;  /* 0x0000003202177812 */ /* 0x000fe400078efcff */
[----:B------:R-:W-:Y:S01]  /*2790*/  LEA.HI.X.SX32 R11, R21, R3, 0x1, P4 ;  /* 0x00000003150b7211 */ /* 0x000fe200020f0eff */
[----:B------:R0:W-:Y:S01]  /*27a0*/  STL [R1+0x3fc], R10 ;  /* 0x0003fc0a01007387 */ /* 0x0001e20000100800 */
[----:B------:R-:W-:-:S02]  /*27b0*/  PRMT R0, RZ, 0x7610, R0 ;  /* 0x00007610ff007816 */ /* 0x000fc40000000000 */
[----:B------:R-:W-:-:S04]  /*27c0*/  LEA R2, P5, R22, R6, 0x1 ;  /* 0x0000000616027211 */ /* 0x000fc800078a08ff */
[----:B------:R0:W3:Y:S01]  /*27d0*/  @P1 LDG.E.U16 R0, desc[UR10][R10.64] ;  /* 0x0000000a0a001981 */ /* 0x0000e2000c1e1500 */
[----:B------:R-:W-:-:S03]  /*27e0*/  PLOP3.LUT P0, PT, PT, PT, UP1, 0x80, 0x8 ;  /* 0x000000000008781c */ /* 0x000fc60003f0f018 */
[----:B------:R-:W-:Y:S04]  /*27f0*/  STL [R1+0x40c], R2 ;  /* 0x00040c0201007387 */ /* 0x000fe80000100800 */
[----:B------:R-:W-:Y:S01]  /*2800*/  STL [R1+0x3f8], R11 ;  /* 0x0003f80b01007387 */ /* 0x000fe20000100800 */
[----:B------:R-:W-:Y:S01]  /*2810*/  ISETP.LT.AND P0, PT, R23, UR20, P0 ;  /* 0x0000001417007c0c */ /* 0x000fe20008701270 */
[----:B0-----:R-:W-:Y:S02]  /*2820*/  @P3 IMAD.MOV.U32 R10, RZ, RZ, R2 ;  /* 0x000000ffff0a3224 */ /* 0x001fe400078e0002 */
[----:B----4-:R0:W-:Y:S04]  /*2830*/  STL [R1+0x1e0], R26 ;  /* 0x0001e01a01007387 */ /* 0x0101e80000100800 */
[----:B------:R-:W4:Y:S01]  /*2840*/  LDL.LU R23, [R1+0xae0] ;  /* 0x000ae00001177983 */ /* 0x000f220000300800 */
[----:B0-----:R-:W-:-:S05]  /*2850*/  LEA.HI.X.SX32 R26, R22, R3, 0x1, P5 ;  /* 0x00000003161a7211 */ /* 0x001fca00028f0eff */
[----:B------:R-:W-:Y:S01]  /*2860*/  @P3 IMAD.MOV.U32 R11, RZ, RZ, R26 ;  /* 0x000000ffff0b3224 */ /* 0x000fe200078e001a */
[----:B--2---:R-:W-:-:S06]  /*2870*/  PRMT R25, RZ, 0x7610, R25 ;  /* 0x00007610ff197816 */ /* 0x004fcc0000000019 */
[----:B------:R0:W2:Y:S01]  /*2880*/  @P3 LDG.E.U16 R25, desc[UR10][R10.64] ;  /* 0x0000000a0a193981 */ /* 0x0000a2000c1e1500 */
[----:B------:R-:W1:Y:S03]  /*2890*/  S2R R2, SR_TID.X ;  /* 0x0000000000027919 */ /* 0x000e660000002100 */
[----:B------:R0:W-:Y:S01]  /*28a0*/  STL [R1+0x408], R26 ;  /* 0x0004081a01007387 */ /* 0x0001e20000100800 */
[----:B------:R-:W-:-:S03]  /*28b0*/  PLOP3.LUT P1, PT, PT, PT, UP1, 0x80, 0x8 ;  /* 0x000000000008781c */ /* 0x000fc60003f2f018 */
[----:B---3--:R4:W-:Y:S01]  /*28c0*/  STL [R1+0x1d4], R0 ;  /* 0x0001d40001007387 */ /* 0x0089e20000100800 */
[----:B------:R-:W-:-:S03]  /*28d0*/  PRMT R19, RZ, 0x7610, R19 ;  /* 0x00007610ff137816 */ /* 0x000fc60000000013 */
[----:B0-----:R-:W3:Y:S01]  /*28e0*/  LDL.LU R26, [R1+0xadc] ;  /* 0x000adc00011a7983 */ /* 0x001ee20000300800 */
[----:B-1----:R-:W-:-:S04]  /*28f0*/  SHF.R.U32.HI R2, RZ, 0x6, R2 ;  /* 0x00000006ff027819 */ /* 0x002fc80000011602 */
[----:B------:R-:W-:-:S04]  /*2900*/  SGXT.U32 R2, R2, 0x1 ;  /* 0x000000010202781a */ /* 0x000fc80000000000 */
[----:B------:R-:W-:Y:S02]  /*2910*/  LOP3.LUT R11, R2, 0x3a, RZ, 0xfc, !PT ;  /* 0x0000003a020b7812 */ /* 0x000fe400078efcff */
[----:B----4-:R-:W-:-:S04]  /*2920*/  LEA R0, P4, R23, R6, 0x1 ;  /* 0x0000000617007211 */ /* 0x010fc800078808ff */
[----:B------:R-:W-:Y:S02]  /*2930*/  LEA.HI.X.SX32 R10, R23, R3, 0x1, P4 ;  /* 0x00000003170a7211 */ /* 0x000fe400020f0eff */
[----:B------:R-:W-:-:S03]  /*2940*/  ISETP.LT.AND P1, PT, R11, UR20, P1 ;  /* 0x000000140b007c0c */ /* 0x000fc60008f21270 */
[----:B------:R-:W-:Y:S01]  /*2950*/  @P0 IMAD.MOV.U32 R11, RZ, RZ, R10 ;  /* 0x000000ffff0b0224 */ /* 0x000fe200078e000a */
[----:B--2---:R-:W-:Y:S04]  /*2960*/  STL [R1+0x1f0], R25 ;  /* 0x0001f01901007387 */ /* 0x004fe80000100800 */
[----:B------:R-:W-:Y:S04]  /*2970*/  STL [R1+0x41c], R0 ;  /* 0x00041c0001007387 */ /* 0x000fe80000100800 */
[----:B------:R0:W-:Y:S02]  /*2980*/  STL [R1+0x418], R10 ;  /* 0x0004180a01007387 */ /* 0x0001e40000100800 */
[----:B0-----:R-:W-:-:S02]  /*2990*/  @P0 IMAD.MOV.U32 R10, RZ, RZ, R0 ;  /* 0x000000ffff0a0224 */ /* 0x001fc400078e0000 */
[----:B------:R-:W2:Y:S04]  /*29a0*/  LDL.LU R0, [R1+0xad8] ;  /* 0x000ad80001007983 */ /* 0x000ea80000300800 */
[----:B------:R3:W4:Y:S01]  /*29b0*/  @P0 LDG.E.U16 R19, desc[UR10][R10.64] ;  /* 0x0000000a0a130981 */ /* 0x000722000c1e1500 */
[----:B------:R-:W-:Y:S01]  /*29c0*/  IMAD.MOV.U32 R25, RZ, RZ, R7 ;  /* 0x000000ffff197224 */ /* 0x000fe200078e0007 */
[----:B------:R-:W-:Y:S02]  /*29d0*/  LOP3.LUT R7, R2, 0x42, RZ, 0xfc, !PT ;  /* 0x0000004202077812 */ /* 0x000fe400078efcff */
[----:B------:R-:W-:Y:S02]  /*29e0*/  PLOP3.LUT P0, PT, PT, PT, UP1, 0x80, 0x8 ;  /* 0x000000000008781c */ /* 0x000fe40003f0f018 */
[----:B---3--:R-:W-:-:S04]  /*29f0*/  LEA R10, P4, R26, R6, 0x1 ;  /* 0x000000061a0a7211 */ /* 0x008fc800078808ff */
[----:B------:R-:W-:Y:S02]  /*2a00*/  LEA.HI.X.SX32 R11, R26, R3, 0x1, P4 ;  /* 0x000000031a0b7211 */ /* 0x000fe400020f0eff */
[----:B------:R-:W-:-:S04]  /*2a10*/  PLOP3.LUT P3, PT, PT, PT, UP1, 0x80, 0x8 ;  /* 0x000000000008781c */ /* 0x000fc80003f6f018 */
[----:B------:R-:W-:Y:S02]  /*2a20*/  ISETP.LT.AND P3, PT, R7, UR20, P3 ;  /* 0x0000001407007c0c */ /* 0x000fe40009f61270 */
[----:B--2---:R-:W-:Y:S01]  /*2a30*/  PRMT R0, RZ, 0x7610, R0 ;  /* 0x00007610ff007816 */ /* 0x004fe20000000000 */
[----:B----4-:R0:W-:Y:S04]  /*2a40*/  STL [R1+0x1cc], R19 ;  /* 0x0001cc1301007387 */ /* 0x0101e80000100800 */
[----:B------:R1:W-:Y:S04]  /*2a50*/  STL [R1+0x430], R10 ;  /* 0x0004300a01007387 */ /* 0x0003e80000100800 */
[----:B------:R1:W2:Y:S01]  /*2a60*/  @P1 LDG.E.U16 R0, desc[UR10][R10.64] ;  /* 0x0000000a0a001981 */ /* 0x0002a2000c1e1500 */
[----:B0-----:R-:W-:-:S02]  /*2a70*/  LOP3.LUT R19, R2, 0x4a, RZ, 0xfc, !PT ;  /* 0x0000004a02137812 */ /* 0x001fc400078efcff */
[----:B------:R-:W-:Y:S02]  /*2a80*/  LEA R2, P5, R24, R6, 0x1 ;  /* 0x0000000618027211 */ /* 0x000fe400078a08ff */
[----:B------:R-:W-:-:S03]  /*2a90*/  ISETP.LT.AND P0, PT, R19, UR20, P0 ;  /* 0x0000001413007c0c */ /* 0x000fc60008701270 */
[----:B------:R0:W-:Y:S04]  /*2aa0*/  STL [R1+0x444], R2 ;  /* 0x0004440201007387 */ /* 0x0001e80000100800 */
[----:B------:R3:W-:Y:S04]  /*2ab0*/  STL [R1+0x42c], R11 ;  /* 0x00042c0b01007387 */ /* 0x0007e80000100800 */
[----:B------:R-:W4:Y:S01]  /*2ac0*/  LDL.LU R19, [R1+0xad4] ;  /* 0x000ad40001137983 */ /* 0x000f220000300800 */
[----:B-1----:R-:W-:Y:S02]  /*2ad0*/  @P3 IMAD.MOV.U32 R10, RZ, RZ, R2 ;  /* 0x000000ffff0a3224 */ /* 0x002fe400078e0002 */
[----:B0-----:R-:W0:Y:S01]  /*2ae0*/  S2R R2, SR_TID.X ;  /* 0x0000000000027919 */ /* 0x001e220000002100 */
[----:B------:R-:W-:-:S02]  /*2af0*/  LEA.HI.X.SX32 R7, R24, R3, 0x1, P5 ;  /* 0x0000000318077211 */ /* 0x000fc400028f0eff */
[----:B------:R-:W-:-:S03]  /*2b00*/  PRMT R8, RZ, 0x7610, R8 ;  /* 0x00007610ff087816 */ /* 0x000fc60000000008 */
[----:B---3--:R-:W-:Y:S01]  /*2b10*/  @P3 IMAD.MOV.U32 R11, RZ, RZ, R7 ;  /* 0x000000ffff0b3224 */ /* 0x008fe200078e0007 */
[----:B------:R1:W-:Y:S01]  /*2b20*/  STL [R1+0x440], R7 ;  /* 0x0004400701007387 */ /* 0x0003e20000100800 */
[----:B------:R-:W-:-:S03]  /*2b30*/  PLOP3.LUT P1, PT, PT, PT, UP1, 0x80, 0x8 ;  /* 0x000000000008781c */ /* 0x000fc60003f2f018 */
[----:B------:R3:W4:Y:S01]  /*2b40*/  @P3 LDG.E.U16 R8, desc[UR10][R10.64] ;  /* 0x0000000a0a083981 */ /* 0x000722000c1e1500 */
[----:B------:R-:W-:Y:S02]  /*2b50*/  PRMT R27, RZ, 0x7610, R27 ;  /* 0x00007610ff1b7816 */ /* 0x000fe4000000001b */
[----:B0-----:R-:W-:-:S04]  /*2b60*/  SHF.R.U32.HI R2, RZ, 0x6, R2 ;  /* 0x00000006ff027819 */ /* 0x001fc80000011602 */
[----:B------:R-:W-:-:S04]  /*2b70*/  SGXT.U32 R2, R2, 0x1 ;  /* 0x000000010202781a */ /* 0x000fc80000000000 */
[----:B---3--:R-:W-:-:S04]  /*2b80*/  LOP3.LUT R10, R2, 0x52, RZ, 0xfc, !PT ;  /* 0x00000052020a7812 */ /* 0x008fc800078efcff */
[----:B------:R-:W-:Y:S01]  /*2b90*/  ISETP.LT.AND P1, PT, R10, UR20, P1 ;  /* 0x000000140a007c0c */ /* 0x000fe20008f21270 */
[----:B--2---:R4:W-:Y:S01]  /*2ba0*/  STL [R1+0x1c8], R0 ;  /* 0x0001c80001007387 */ /* 0x0049e20000100800 */
[----:B------:R-:W-:-:S03]  /*2bb0*/  PLOP3.LUT P3, PT, PT, PT, UP1, 0x80, 0x8 ;  /* 0x000000000008781c */ /* 0x000fc60003f6f018 */
[----:B-1----:R-:W2:Y:S01]  /*2bc0*/  LDL.LU R7, [R1+0xad0] ;  /* 0x000ad00001077983 */ /* 0x002ea20000300800 */
[----:B----4-:R-:W-:-:S04]  /*2bd0*/  LEA R0, P4, R19, R6, 0x1 ;  /* 0x0000000613007211 */ /* 0x010fc800078808ff */
[----:B------:R-:W-:Y:S01]  /*2be0*/  LEA.HI.X.SX32 R11, R19, R3, 0x1, P4 ;  /* 0x00000003130b7211 */ /* 0x000fe200020f0eff */
[----:B------:R-:W-:-:S05]  /*2bf0*/  @P0 IMAD.MOV.U32 R10, RZ, RZ, R0 ;  /* 0x000000ffff0a0224 */ /* 0x000fca00078e0000 */
[----:B------:R0:W3:Y:S04]  /*2c00*/  @P0 LDG.E.U16 R27, desc[UR10][R10.64] ;  /* 0x0000000a0a1b0981 */ /* 0x0000e8000c1e1500 */
[----:B------:R1:W-:Y:S04]  /*2c10*/  STL [R1+0x454], R0 ;  /* 0x0004540001007387 */ /* 0x0003e80000100800 */
[----:B------:R4:W-:Y:S04]  /*2c20*/  STL [R1+0x1dc], R8 ;  /* 0x0001dc0801007387 */ /* 0x0009e80000100800 */
[----:B------:R0:W-:Y:S04]  /*2c30*/  STL [R1+0x450], R11 ;  /* 0x0004500b01007387 */ /* 0x0001e80000100800 */
[----:B-1----:R-:W2:Y:S01]  /*2c40*/  LDL.LU R0, [R1+0xacc] ;  /* 0x000acc0001007983 */ /* 0x002ea20000300800 */
[----:B----4-:R-:W-:-:S02]  /*2c50*/  LOP3.LUT R8, R2, 0x5a, RZ, 0xfc, !PT ;  /* 0x0000005a02087812 */ /* 0x010fc400078efcff */
[----:B0-----:R-:W-:Y:S02]  /*2c60*/  PRMT R11, RZ, 0x7610, R11 ;  /* 0x00007610ff0b7816 */ /* 0x001fe4000000000b */
[----:B------:R-:W-:Y:S02]  /*2c70*/  ISETP.LT.AND P0, PT, R8, UR20, P3 ;  /* 0x0000001408007c0c */ /* 0x000fe40009f01270 */
[----:B------:R-:W-:Y:S01]  /*2c80*/  LEA R10, P3, R20, R6, 0x1 ;  /* 0x00000006140a7211 */ /* 0x000fe200078608ff */
[----:B------:R0:W-:Y:S04]  /*2c90*/  STL.S16 [R1+0x1b8], R11 ;  /* 0x0001b80b01007387 */ /* 0x0001e80000100600 */
[----:B------:R-:W-:Y:S01]  /*2ca0*/  STL [R1+0x464], R10 ;  /* 0x0004640a01007387 */ /* 0x000fe20000100800 */
[----:B0-----:R-:W-:-:S03]  /*2cb0*/  LOP3.LUT R11, R2, 0x62, RZ, 0xfc, !PT ;  /* 0x00000062020b7812 */ /* 0x001fc600078efcff */
[----:B---3--:R0:W-:Y:S02]  /*2cc0*/  STL [R1+0x1c4], R27 ;  /* 0x0001c41b01007387 */ /* 0x0081e40000100800 */
[----:B0-----:R-:W-:Y:S02]  /*2cd0*/  LOP3.LUT R27, R2, 0x6a, RZ, 0xfc, !PT ;  /* 0x0000006a021b7812 */ /* 0x001fe400078efcff */
[----:B------:R-:W3:Y:S01]  /*2ce0*/  LDL R2, [R1+0x1b8] ;  /* 0x0001b80001027983 */ /* 0x000ee20000100800 */
[----:B------:R-:W-:Y:S02]  /*2cf0*/  LEA.HI.X.SX32 R11, R20, R3, 0x1, P3 ;  /* 0x00000003140b7211 */ /* 0x000fe400018f0eff */
[----:B------:R-:W-:-:S03]  /*2d00*/  LEA R8, P5, R15, R6, 0x1 ;  /* 0x000000060f087211 */ /* 0x000fc600078a08ff */
[----:B---3--:R-:W3:Y:S04]  /*2d10*/  @P1 LDG.E.U16 R2, desc[UR10][R10.64] ;  /* 0x0000000a0a021981 */ /* 0x008ee8000c1e1500 */
[----:B------:R-:W-:Y:S04]  /*2d20*/  STL [R1+0x460], R11 ;  /* 0x0004600b01007387 */ /* 0x000fe80000100800 */
[----:B------:R-:W-:Y:S01]  /*2d30*/  STL [R1+0x47c], R8 ;  /* 0x00047c0801007387 */ /* 0x000fe20000100800 */
[----:B------:R-:W-:Y:S02]  /*2d40*/  PLOP3.LUT P3, PT, PT, PT, UP1, 0x80, 0x8 ;  /* 0x000000000008781c */ /* 0x000fe40003f6f018 */
[----:B------:R-:W-:-:S02]  /*2d50*/  PLOP3.LUT P4, PT, PT, PT, UP1, 0x80, 0x8 ;  /* 0x000000000008781c */ /* 0x000fc40003f8f018 */
[----:B------:R-:W-:Y:S02]  /*2d60*/  LEA.HI.X.SX32 R27, R15, R3, 0x1, P5 ;  /* 0x000000030f1b7211 */ /* 0x000fe400028f0eff */
[----:B--2---:R-:W-:Y:S01]  /*2d70*/  PRMT R7, RZ, 0x7610, R7 ;  /* 0x00007610ff077816 */ /* 0x004fe20000000007 */
[----:B---3--:R0:W-:Y:S02]  /*2d80*/  @P1 STL [R1+0x1b8], R2 ;  /* 0x0001b80201001387 */ /* 0x0081e40000100800 */
[----:B0-----:R-:W0:Y:S02]  /*2d90*/  S2R R2, SR_TID.X ;  /* 0x0000000000027919 */ /* 0x001e240000002100 */
[----:B0-----:R-:W-:-:S04]  /*2da0*/  SHF.R.U32.HI R2, RZ, 0x6, R2 ;  /* 0x00000006ff027819 */ /* 0x001fc80000011602 */
[----:B------:R-:W-:-:S04]  /*2db0*/  SGXT.U32 R2, R2, 0x1 ;  /* 0x000000010202781a */ /* 0x000fc80000000000 */
[C---:B------:R-:W-:Y:S02]  /*2dc0*/  LOP3.LUT R10, R2.reuse, 0x62, RZ, 0xfc, !PT ;  /* 0x00000062020a7812 */ /* 0x040fe400078efcff */
[----:B------:R-:W-:Y:S02]  /*2dd0*/  LOP3.LUT R11, R2, 0x6a, RZ, 0xfc, !PT ;  /* 0x0000006a020b7812 */ /* 0x000fe400078efcff */
[----:B------:R-:W-:Y:S01]  /*2de0*/  ISETP.LT.AND P1, PT, R10, UR20, P3 ;  /* 0x000000140a007c0c */ /* 0x000fe20009f21270 */
[----:B------:R-:W-:Y:S01]  /*2df0*/  @P0 IMAD.MOV.U32 R10, RZ, RZ, R8 ;  /* 0x000000ffff0a0224 */ /* 0x000fe200078e0008 */
[----:B------:R-:W-:Y:S01]  /*2e00*/  ISETP.LT.AND P3, PT, R11, UR20, P4 ;  /* 0x000000140b007c0c */ /* 0x000fe2000a761270 */
[----:B------:R-:W-:-:S05]  /*2e10*/  @P0 IMAD.MOV.U32 R11, RZ, RZ, R27 ;  /* 0x000000ffff0b0224 */ /* 0x000fca00078e001b */
[----:B------:R0:W2:Y:S01]  /*2e20*/  @P0 LDG.E.U16 R7, desc[UR10][R10.64] ;  /* 0x0000000a0a070981 */ /* 0x0000a2000c1e1500 */
[----:B------:R-:W-:-:S03]  /*2e30*/  LEA R8, P5, R13, R6, 0x1 ;  /* 0x000000060d087211 */ /* 0x000fc600078a08ff */
[----:B------:R1:W-:Y:S01]  /*2e40*/  STL [R1+0x478], R27 ;  /* 0x0004781b01007387 */ /* 0x0003e20000100800 */
[----:B0-----:R-:W-:-:S04]  /*2e50*/  LEA R11, P0, R14, R6, 0x1 ;  /* 0x000000060e0b7211 */ /* 0x001fc800078008ff */
[-C--:B------:R-:W-:Y:S02]  /*2e60*/  LEA.HI.X.SX32 R10, R14, R3.reuse, 0x1, P0 ;  /* 0x000000030e0a7211 */ /* 0x080fe400000f0eff */
[----:B------:R-:W-:Y:S02]  /*2e70*/  PRMT R29, RZ, 0x7610, R29 ;  /* 0x00007610ff1d7816 */ /* 0x000fe4000000001d */
[----:B------:R-:W-:Y:S02]  /*2e80*/  LOP3.LUT R2, R2, 0x72, RZ, 0xfc, !PT ;  /* 0x0000007202027812 */ /* 0x000fe400078efcff */
[----:B------:R-:W-:Y:S02]  /*2e90*/  PLOP3.LUT P4, PT, PT, PT, UP1, 0x80, 0x8 ;  /* 0x000000000008781c */ /* 0x000fe40003f8f018 */
[----:B-1----:R-:W-:Y:S02]  /*2ea0*/  LEA.HI.X.SX32 R27, R13, R3, 0x1, P5 ;  /* 0x000000030d1b7211 */ /* 0x002fe400028f0eff */
[----:B------:R-:W-:-:S02]  /*2eb0*/  PRMT R0, RZ, 0x7610, R0 ;  /* 0x00007610ff007816 */ /* 0x000fc40000000000 */
[----:B------:R-:W-:Y:S02]  /*2ec0*/  ISETP.LT.AND P4, PT, R2, UR20, P4 ;  /* 0x0000001402007c0c */ /* 0x000fe4000a781270 */
[----:B------:R-:W-:Y:S01]  /*2ed0*/  PRMT R5, RZ, 0x7610, R5 ;  /* 0x00007610ff057816 */ /* 0x000fe20000000005 */
[----:B--2---:R0:W-:Y:S04]  /*2ee0*/  STL [R1+0x1d0], R7 ;  /* 0x0001d00701007387 */ /* 0x0041e80000100800 */
[----:B0-----:R-:W2:Y:S04]  /*2ef0*/  LDL.LU R7, [R1+0x4] ;  /* 0x0000040001077983 */ /* 0x001ea80000300800 */
[----:B------:R0:W-:Y:S04]  /*2f00*/  STL [R1+0x494], R11 ;  /* 0x0004940b01007387 */ /* 0x0001e80000100800 */
[----:B------:R-:W-:Y:S01]  /*2f10*/  STL [R1+0x4ac], R8 ;  /* 0x0004ac0801007387 */ /* 0x000fe20000100800 */
[----:B0-----:R-:W-:-:S03]  /*2f20*/  @P1 LOP3.LUT R11, R11, R10, RZ, 0x3c, !PT ;  /* 0x0000000a0b0b1212 */ /* 0x001fc600078e3cff */
[----:B------:R0:W-:Y:S02]  /*2f30*/  STL [R1+0x490], R10 ;  /* 0x0004900a01007387 */ /* 0x0001e40000100800 */
[----:B0-----:R-:W-:-:S04]  /*2f40*/  @P1 LOP3.LUT R10, R11, R10, RZ, 0x3c, !PT ;  /* 0x0000000a0b0a1212 */ /* 0x001fc800078e3cff */
[----:B------:R-:W-:-:S05]  /*2f50*/  @P1 LOP3.LUT R11, R11, R10, RZ, 0x3c, !PT ;  /* 0x0000000a0b0b1212 */ /* 0x000fca00078e3cff */
[----:B------:R0:W3:Y:S04]  /*2f60*/  @P1 LDG.E.U16 R29, desc[UR10][R10.64] ;  /* 0x0000000a0a1d1981 */ /* 0x0000e8000c1e1500 */
[----:B------:R1:W-:Y:S01]  /*2f70*/  STL [R1+0x4a8], R27 ;  /* 0x0004a81b01007387 */ /* 0x0003e20000100800 */
[----:B0-----:R-:W-:Y:S02]  /*2f80*/  @P3 IMAD.MOV.U32 R10, RZ, RZ, R8 ;  /* 0x000000ffff0a3224 */ /* 0x001fe400078e0008 */
[----:B------:R-:W-:Y:S01]  /*2f90*/  @P3 IMAD.MOV.U32 R11, RZ, RZ, R27 ;  /* 0x000000ffff0b3224 */ /* 0x000fe200078e001b */
[----:B------:R-:W-:-:S04]  /*2fa0*/  LEA R8, P1, R12, R6, 0x1 ;  /* 0x000000060c087211 */ /* 0x000fc800078208ff */
[----:B------:R0:W4:Y:S01]  /*2fb0*/  @P3 LDG.E.U16 R0, desc[UR10][R10.64] ;  /* 0x0000000a0a003981 */ /* 0x000122000c1e1500 */
[----:B-1----:R-:W-:Y:S01]  /*2fc0*/  LEA.HI.X.SX32 R27, R12, R3, 0x1, P1 ;  /* 0x000000030c1b7211 */ /* 0x002fe200008f0eff */
[----:B------:R-:W1:Y:S01]  /*2fd0*/  S2R R2, SR_TID.X ;  /* 0x0000000000027919 */ /* 0x000e620000002100 */
[----:B0-----:R-:W-:-:S03]  /*2fe0*/  @P4 IMAD.MOV.U32 R10, RZ, RZ, R8 ;  /* 0x000000ffff0a4224 */ /* 0x001fc600078e0008 */
[----:B------:R-:W-:-:S05]  /*2ff0*/  @P4 IMAD.MOV.U32 R11, RZ, RZ, R27 ;  /* 0x000000ffff0b4224 */ /* 0x000fca00078e001b */
[----:B------:R0:W2:Y:S01]  /*3000*/  @P4 LDG.E.U16 R5, desc[UR10][R10.64] ;  /* 0x0000000a0a054981 */ /* 0x0000a2000c1e1500 */
[----:B------:R-:W-:Y:S01]  /*3010*/  PLOP3.LUT P0, PT, PT, PT, UP1, 0x80, 0x8 ;  /* 0x000000000008781c */ /* 0x000fe20003f0f018 */
[----:B------:R-:W-:Y:S01]  /*3020*/  IMAD R9, R4, 0x2, R9 ;  /* 0x0000000204097824 */ /* 0x000fe200078e0209 */
[----:B-1----:R-:W-:-:S04]  /*3030*/  SHF.R.U32.HI R2, RZ, 0x6, R2 ;  /* 0x00000006ff027819 */ /* 0x002fc80000011602 */
[----:B------:R-:W-:Y:S02]  /*3040*/  SGXT.U32 R2, R2, 0x1 ;  /* 0x000000010202781a */ /* 0x000fe40000000000 */
[C---:B0-----:R-:W-:Y:S02]  /*3050*/  LEA R10, P5, R9.reuse, R6, 0x1 ;  /* 0x00000006090a7211 */ /* 0x041fe400078a08ff */
[----:B------:R-:W-:Y:S02]  /*3060*/  PRMT R28, RZ, 0x7610, R28 ;  /* 0x00007610ff1c7816 */ /* 0x000fe4000000001c */
[----:B------:R-:W-:Y:S01]  /*3070*/  LEA.HI.X.SX32 R11, R9, R3, 0x1, P5 ;  /* 0x00000003090b7211 */ /* 0x000fe200028f0eff */
[----:B---3--:R0:W-:Y:S02]  /*3080*/  STL [R1+0x1ac], R29 ;  /* 0x0001ac1d01007387 */ /* 0x0081e40000100800 */
[----:B0-----:R-:W-:-:S04]  /*3090*/  LOP3.LUT R29, R2, 0x7a, RZ, 0xfc, !PT ;  /* 0x0000007a021d7812 */ /* 0x001fc800078efcff */
[----:B------:R-:W-:-:S13]  /*30a0*/  ISETP.LT.AND P0, PT, R29, UR20, P0 ;  /* 0x000000141d007c0c */ /* 0x000fda0008701270 */
[----:B------:R0:W3:Y:S04]  /*30b0*/  @P0 LDG.E.U16 R28, desc[UR10][R10.64] ;  /* 0x0000000a0a1c0981 */ /* 0x0000e8000c1e1500 */
[----:B------:R1:W-:Y:S01]  /*30c0*/  STL [R1+0x4c4], R8 ;  /* 0x0004c40801007387 */ /* 0x0003e20000100800 */
[----:B------:R-:W-:-:S03]  /*30d0*/  PLOP3.LUT P3, PT, PT, PT, UP1, 0x80, 0x8 ;  /* 0x000000000008781c */ /* 0x000fc60003f6f018 */
[----:B----4-:R4:W-:Y:S01]  /*30e0*/  STL [R1+0x1a8], R0 ;  /* 0x0001a80001007387 */ /* 0x0109e20000100800 */
[----:B-1----:R-:W-:-:S04]  /*30f0*/  IMAD R8, R2, R4, RZ ;  /* 0x0000000402087224 */ /* 0x002fc800078e02ff */
[----:B------:R-:W-:Y:S01]  /*3100*/  IMAD R8, R4, 0x2, R8 ;  /* 0x0000000204087824 */ /* 0x000fe200078e0208 */
[----:B----4-:R-:W-:-:S03]  /*3110*/  LOP3.LUT R0, R2, 0x4, RZ, 0xfc, !PT ;  /* 0x0000000402007812 */ /* 0x010fc600078efcff */
[----:B------:R-:W-:Y:S01]  /*3120*/  IMAD R8, R4, 0x2, R8 ;  /* 0x0000000204087824 */ /* 0x000fe200078e0208 */
[----:B------:R-:W-:Y:S01]  /*3130*/  ISETP.LT.AND P3, PT, R0, UR20, P3 ;  /* 0x0000001400007c0c */ /* 0x000fe20009f61270 */
[----:B------:R1:W-:Y:S03]  /*3140*/  STL [R1+0x4c0], R27 ;  /* 0x0004c01b01007387 */ /* 0x0003e60000100800 */
[C---:B------:R-:W-:Y:S01]  /*3150*/  LEA R29, P4, R8.reuse, R6, 0x1 ;  /* 0x00000006081d7211 */ /* 0x040fe200078808ff */
[----:B--2---:R2:W-:Y:S03]  /*3160*/  STL [R1+0x1b0], R5 ;  /* 0x0001b00501007387 */ /* 0x0045e60000100800 */
[----:B------:R-:W-:Y:S02]  /*3170*/  LEA.HI.X.SX32 R8, R8, R3, 0x1, P4 ;  /* 0x0000000308087211 */ /* 0x000fe400020f0eff */
[----:B-1----:R-:W-:Y:S01]  /*3180*/  LOP3.LUT R27, R2, 0xc, RZ, 0xfc, !PT ;  /* 0x0000000c021b7812 */ /* 0x002fe200078efcff */
[----:B--2---:R-:W2:Y:S01]  /*3190*/  LDL.LU R5, [R1+0x14] ;  /* 0x0000140001057983 */ /* 0x004ea20000300800 */
[----:B------:R-:W-:-:S03]  /*31a0*/  PRMT R2, RZ, 0x7610, R2 ;  /* 0x00007610ff027816 */ /* 0x000fc60000000002 */
[----:B------:R-:W4:Y:S04]  /*31b0*/  LDL.LU R0, [R1+0x1c] ;  /* 0x00001c0001007983 */ /* 0x000f280000300800 */
[----:B------:R0:W-:Y:S04]  /*31c0*/  STL [R1+0x4dc], R10 ;  /* 0x0004dc0a01007387 */ /* 0x0001e80000100800 */
[----:B------:R-:W-:Y:S04]  /*31d0*/  STL [R1+0x2b8], R29 ;  /* 0x0002b81d01007387 */ /* 0x000fe80000100800 */
[----:B------:R1:W-:Y:S01]  /*31e0*/  STL [R1+0x4d8], R11 ;  /* 0x0004d80b01007387 */ /* 0x0003e20000100800 */
[----:B0-----:R-:W-:-:S02]  /*31f0*/  @P3 IMAD.MOV.U32 R10, RZ, RZ, R29 ;  /* 0x000000ffff0a3224 */ /* 0x001fc400078e001d */
[----:B-1----:R-:W-:-:S05]  /*3200*/  @P3 IMAD.MOV.U32 R11, RZ, RZ, R8 ;  /* 0x000000ffff0b3224 */ /* 0x002fca00078e0008 */
[----:B------:R0:W2:Y:S01]  /*3210*/  @P3 LDG.E.U16 R2, desc[UR10][R10.64] ;  /* 0x0000000a0a023981 */ /* 0x0000a2000c1e1500 */
[----:B------:R-:W-:-:S04]  /*3220*/  PLOP3.LUT P1, PT, PT, PT, UP1, 0x80, 0x8 ;  /* 0x000000000008781c */ /* 0x000fc80003f2f018 */
[----:B------:R-:W-:Y:S02]  /*3230*/  ISETP.LT.AND P1, PT, R27, UR20, P1 ;  /* 0x000000141b007c0c */ /* 0x000fe40008f21270 */
[----:B------:R-:W4:Y:S04]  /*3240*/  LDL.LU R27, [R1+0xac8] ;  /* 0x000ac800011b7983 */ /* 0x000f280000300800 */
[----:B------:R1:W-:Y:S04]  /*3250*/  STL [R1+0x2b4], R8 ;  /* 0x0002b40801007387 */ /* 0x0003e80000100800 */
[----:B---3--:R3:W-:Y:S04]  /*3260*/  STL [R1+0x1a4], R28 ;  /* 0x0001a41c01007387 */ /* 0x0087e80000100800 */
[----:B-1----:R-:W4:Y:S04]  /*3270*/  LDL.LU R8, [R1+0xac4] ;  /* 0x000ac40001087983 */ /* 0x002f280000300800 */
[----:B------:R-:W4:Y:S01]  /*3280*/  LDL.LU R29, [R1+0xac0] ;  /* 0x000ac000011d7983 */ /* 0x000f220000300800 */
[----:B---3--:R-:W-:-:S02]  /*3290*/  LEA R28, P4, R7, R6, 0x1 ;  /* 0x00000006071c7211 */ /* 0x008fc400078808ff */
[----:B------:R-:W-:Y:S02]  /*32a0*/  PLOP3.LUT P0, PT, PT, PT, UP1, 0x80, 0x8 ;  /* 0x000000000008781c */ /* 0x000fe40003f0f018 */
[----:B0-----:R-:W-:Y:S01]  /*32b0*/  LEA.HI.X.SX32 R10, R7, R3, 0x1, P4 ;  /* 0x00000003070a7211 */ /* 0x001fe200020f0eff */
[----:B--2---:R0:W-:Y:S02]  /*32c0*/  STL [R1+0x224], R2 ;  /* 0x0002240201007387 */ /* 0x0041e40000100800 */
[----:B0-----:R-:W0:Y:S02]  /*32d0*/  S2R R2, SR_TID.X ;  /* 0x0000000000027919 */ /* 0x001e240000002100 */
[----:B------:R-:W-:Y:S04]  /*32e0*/  STL [R1+0x2d8], R28 ;  /* 0x0002d81c01007387 */ /* 0x000fe80000100800 */
[----:B------:R1:W-:Y:S01]  /*32f0*/  STL [R1+0x2d4], R10 ;  /* 0x0002d40a01007387 */ /* 0x0003e20000100800 */
[----:B0-----:R-:W-:-:S04]  /*3300*/  SHF.R.U32.HI R2, RZ, 0x6, R2 ;  /* 0x00000006ff027819 */ /* 0x001fc80000011602 */
[----:B------:R-:W-:-:S04]  /*3310*/  SGXT.U32 R2, R2, 0x1 ;  /* 0x000000010202781a */ /* 0x000fc80000000000 */
[----:B------:R-:W-:-:S04]  /*3320*/  LOP3.LUT R11, R2, 0x14, RZ, 0xfc, !PT ;  /* 0x00000014020b7812 */ /* 0x000fc800078efcff */
[----:B------:R-:W-:Y:S01]  /*3330*/  ISETP.LT.AND P0, PT, R11, UR20, P0 ;  /* 0x000000140b007c0c */ /* 0x000fe20008701270 */
[----:B------:R-:W-:Y:S02]  /*3340*/  @P1 IMAD.MOV.U32 R11, RZ, RZ, R10 ;  /* 0x000000ffff0b1224 */ /* 0x000fe400078e000a */
[----:B-1----:R-:W-:Y:S01]  /*3350*/  @P1 IMAD.MOV.U32 R10, RZ, RZ, R28 ;  /* 0x000000ffff0a1224 */ /* 0x002fe200078e001c */
[----:B----4-:R-:W-:-:S06]  /*3360*/  PRMT R8, RZ, 0x7610, R8 ;  /* 0x00007610ff087816 */ /* 0x010fcc0000000008 */
[----:B------:R-:W2:Y:S04]  /*3370*/  @P1 LDG.E.U16 R8, desc[UR10][R10.64] ;  /* 0x0000000a0a081981 */ /* 0x000ea8000c1e1500 */
[----:B------:R-:W3:Y:S01]  /*3380*/  LDL.LU R11, [R1+0xc] ;  /* 0x00000c00010b7983 */ /* 0x000ee20000300800 */
[----:B------:R-:W-:Y:S02]  /*3390*/  LOP3.LUT R7, R2, 0x1c, RZ, 0xfc, !PT ;  /* 0x0000001c02077812 */ /* 0x000fe400078efcff */
[----:B------:R-:W-:Y:S01]  /*33a0*/  PLOP3.LUT P3, PT, PT, PT, UP1, 0x80, 0x8 ;  /* 0x000000000008781c */ /* 0x000fe20003f6f018 */
[----:B------:R-:W4:Y:S03]  /*33b0*/  LDL.LU R28, [R1+0x2c] ;  /* 0x00002c00011c7983 */ /* 0x000f260000300800 */
[----:B------:R-:W-:-:S02]  /*33c0*/  ISETP.LT.AND P3, PT, R7, UR20, P3 ;  /* 0x0000001407007c0c */ /* 0x000fc40009f61270 */
[CC--:B------:R-:W-:Y:S02]  /*33d0*/  LEA R7, P5, R5.reuse, R6.reuse, 0x1 ;  /* 0x0000000605077211 */ /* 0x0c0fe400078a08ff */
[----:B------:R-:W-:Y:S02]  /*33e0*/  PRMT R29, RZ, 0x7610, R29 ;  /* 0x00007610ff1d7816 */ /* 0x000fe4000000001d */
[----:B------:R-:W-:Y:S01]  /*33f0*/  LEA.HI.X.SX32 R5, R5, R3, 0x1, P5 ;  /* 0x0000000305057211 */ /* 0x000fe200028f0eff */
[----:B--2---:R0:W-:Y:S01]  /*3400*/  STL [R1+0x218], R8 ;  /* 0x0002180801007387 */ /* 0x0041e20000100800 */
[----:B---3--:R-:W-:-:S04]  /*3410*/  LEA R10, P4, R11, R6, 0x1 ;  /* 0x000000060b0a7211 */ /* 0x008fc800078808ff */
[----:B------:R-:W-:Y:S01]  /*3420*/  LEA.HI.X.SX32 R11, R11, R3, 0x1, P4 ;  /* 0x000000030b0b7211 */ /* 0x000fe200020f0eff */
[----:B------:R1:W-:Y:S01]  /*3430*/  STL [R1+0x2f4], R10 ;  /* 0x0002f40a01007387 */ /* 0x0003e20000100800 */
[----:B0-----:R-:W-:Y:S02]  /*3440*/  LOP3.LUT R8, R2, 0x24, RZ, 0xfc, !PT ;  /* 0x0000002402087812 */ /* 0x001fe400078efcff */
[----:B------:R-:W-:Y:S01]  /*3450*/  PRMT R2, RZ, 0x7610, R2 ;  /* 0x00007610ff027816 */ /* 0x000fe20000000002 */
[----:B------:R-:W-:Y:S04]  /*3460*/  STL [R1+0x3f4], R7 ;  /* 0x0003f40701007387 */ /* 0x000fe80000100800 */
[----:B------:R0:W-:Y:S04]  /*3470*/  STL [R1+0x2f0], R11 ;  /* 0x0002f00b01007387 */ /* 0x0001e80000100800 */
[----:B------:R1:W2:Y:S02]  /*3480*/  @P0 LDG.E.U16 R29, desc[UR10][R10.64] ;  /* 0x0000000a0a1d0981 */ /* 0x0002a4000c1e1500 */
[----:B-1----:R-:W-:-:S02]  /*3490*/  @P3 IMAD.MOV.U32 R10, RZ, RZ, R7 ;  /* 0x000000ffff0a3224 */ /* 0x002fc400078e0007 */
[----:B0-----:R-:W-:-:S05]  /*34a0*/  @P3 IMAD.MOV.U32 R11, RZ, RZ, R5 ;  /* 0x000000ffff0b3224 */ /* 0x001fca00078e0005 */
[----:B------:R-:W3:Y:S01]  /*34b0*/  @P3 LDG.E.U16 R2, desc[UR10][R10.64] ;  /* 0x0000000a0a023981 */ /* 0x000ee2000c1e1500 */
[----:B------:R-:W-:-:S04]  /*34c0*/  PLOP3.LUT P1, PT, PT, PT, UP1, 0x80, 0x8 ;  /* 0x000000000008781c */ /* 0x000fc80003f2f018 */
[----:B------:R-:W-:Y:S02]  /*34d0*/  ISETP.LT.AND P1, PT, R8, UR20, P1 ;  /* 0x0000001408007c0c */ /* 0x000fe40008f21270 */
[----:B------:R-:W4:Y:S04]  /*34e0*/  LDL.LU R8, [R1+0xabc] ;  /* 0x000abc0001087983 */ /* 0x000f280000300800 */
[----:B------:R0:W-:Y:S01]  /*34f0*/  STL [R1+0x3f0], R5 ;  /* 0x0003f00501007387 */ /* 0x0001e20000100800 */
[----:B------:R-:W-:Y:S02]  /*3500*/  PLOP3.LUT P0, PT, PT, PT, UP1, 0x80, 0x8 ;  /* 0x000000000008781c */ /* 0x000fe40003f0f018 */
[----:B------:R-:W-:Y:S01]  /*3510*/  PRMT R18, RZ, 0x7610, R18 ;  /* 0x00007610ff127816 */ /* 0x000fe20000000012 */
[----:B--2---:R-:W-:Y:S04]  /*3520*/  STL [R1+0x208], R29 ;  /* 0x0002081d01007387 */ /* 0x004fe80000100800 */
[----:B0-----:R-:W2:Y:S04]  /*3530*/  LDL.LU R5, [R1+0xab8] ;  /* 0x000ab80001057983 */ /* 0x001ea80000300800 */
[----:B------:R-:W2:Y:S04]  /*3540*/  LDL.LU R7, [R1+0xab4] ;  /* 0x000ab40001077983 */ /* 0x000ea80000300800 */
[----:B---3--:R0:W-:Y:S02]  /*3550*/  STL [R1+0x20c], R2 ;  /* 0x00020c0201007387 */ /* 0x0081e40000100800 */
[----:B0-----:R-:W0:Y:S01]  /*3560*/  S2R R2, SR_TID.X ;  /* 0x0000000000027919 */ /* 0x001e220000002100 */
[----:B------:R-:W-:-:S04]  /*3570*/  LEA R29, P4, R0, R6, 0x1 ;  /* 0x00000006001d7211 */ /* 0x000fc800078808ff */
[----:B------:R-:W-:Y:S01]  /*3580*/  LEA.HI.X.SX32 R11, R0, R3, 0x1, P4 ;  /* 0x00000003000b7211 */ /* 0x000fe200020f0eff */
[----:B------:R-:W-:Y:S04]  /*3590*/  STL [R1+0x404], R29 ;  /* 0x0004041d01007387 */ /* 0x000fe80000100800 */
[----:B------:R1:W-:Y:S01]  /*35a0*/  STL [R1+0x400], R11 ;  /* 0x0004000b01007387 */ /* 0x0003e20000100800 */
[----:B0-----:R-:W-:-:S04]  /*35b0*/  SHF.R.U32.HI R2, RZ, 0x6, R2 ;  /* 0x00000006ff027819 */ /* 0x001fc80000011602 */
[----:B------:R-:W-:-:S04]  /*35c0*/  SGXT.U32 R2, R2, 0x1 ;  /* 0x000000010202781a */ /* 0x000fc80000000000 */
[----:B------:R-:W-:-:S04]  /*35d0*/  LOP3.LUT R10, R2, 0x2c, RZ, 0xfc, !PT ;  /* 0x0000002c020a7812 */ /* 0x000fc800078efcff */
[----:B------:R-:W-:Y:S01]  /*35e0*/  ISETP.LT.AND P0, PT, R10, UR20, P0 ;  /* 0x000000140a007c0c */ /* 0x000fe20008701270 */
[----:B------:R-:W-:-:S05]  /*35f0*/  @P1 IMAD.MOV.U32 R10, RZ, RZ, R29 ;  /* 0x000000ffff0a1224 */ /* 0x000fca00078e001d */
[----:B------:R-:W3:Y:S04]  /*3600*/  @P1 LDG.E.U16 R18, desc[UR10][R10.64] ;  /* 0x0000000a0a121981 */ /* 0x000ee8000c1e1500 */
[----:B-1----:R-:W4:Y:S01]  /*3610*/  LDL.LU R11, [R1+0x28] ;  /* 0x00002800010b7983 */ /* 0x002f220000300800 */
[----:B------:R-:W-:Y:S02]  /*3620*/  LOP3.LUT R0, R2, 0x34, RZ, 0xfc, !PT ;  /* 0x0000003402007812 */ /* 0x000fe400078efcff */
[----:B------:R-:W-:Y:S01]  /*3630*/  PLOP3.LUT P3, PT, PT, PT, UP1, 0x80, 0x8 ;  /* 0x000000000008781c */ /* 0x000fe20003f6f018 */
[----:B------:R-:W4:Y:S03]  /*3640*/  LDL.LU R29, [R1+0x18] ;  /* 0x00001800011d7983 */ /* 0x000f260000300800 */
[----:B------:R-:W-:-:S02]  /*3650*/  ISETP.LT.AND P3, PT, R0, UR20, P3 ;  /* 0x0000001400007c0c */ /* 0x000fc40009f61270 */
[----:B------:R-:W-:Y:S02]  /*3660*/  LOP3.LUT R0, R2, 0x3c, RZ, 0xfc, !PT ;  /* 0x0000003c02007812 */ /* 0x000fe400078efcff */
[----:B------:R-:W-:Y:S02]  /*3670*/  PRMT R2, RZ, 0x7610, R2 ;  /* 0x00007610ff027816 */ /* 0x000fe40000000002 */
[----:B------:R-:W-:-:S04]  /*3680*/  PLOP3.LUT P1, PT, PT, PT, UP1, 0x80, 0x8 ;  /* 0x000000000008781c */ /* 0x000fc80003f2f018 */
[----:B------:R-:W-:Y:S02]  /*3690*/  ISETP.LT.AND P1, PT, R0, UR20, P1 ;  /* 0x0000001400007c0c */ /* 0x000fe40008f21270 */
[----:B--2---:R-:W-:Y:S01]  /*36a0*/  PRMT R7, RZ, 0x7610, R7 ;  /* 0x00007610ff077816 */ /* 0x004fe20000000007 */
[----:B---3--:R0:W-:Y:S01]  /*36b0*/  STL [R1+0x228], R18 ;  /* 0x0002281201007387 */ /* 0x0081e20000100800 */
[CC--:B----4-:R-:W-:Y:S02]  /*36c0*/  LEA R10, P4, R11.reuse, R6.reuse, 0x1 ;  /* 0x000000060b0a7211 */ /* 0x0d0fe400078808ff */
[C---:B0-----:R-:W-:Y:S02]  /*36d0*/  LEA R18, P5, R28.reuse, R6, 0x1 ;  /* 0x000000061c127211 */ /* 0x041fe400078a08ff */
[-C--:B------:R-:W-:Y:S02]  /*36e0*/  LEA.HI.X.SX32 R11, R11, R3.reuse, 0x1, P4 ;  /* 0x000000030b0b7211 */ /* 0x080fe400020f0eff */
[----:B------:R-:W-:Y:S01]  /*36f0*/  LEA.HI.X.SX32 R28, R28, R3, 0x1, P5 ;  /* 0x000000031c1c7211 */ /* 0x000fe200028f0eff */
[----:B------:R0:W-:Y:S04]  /*3700*/  STL [R1+0x414], R10 ;  /* 0x0004140a01007387 */ /* 0x0001e80000100800 */
[----:B------:R-:W-:Y:S04]  /*3710*/  STL [R1+0x424], R18 ;  /* 0x0004241201007387 */ /* 0x000fe80000100800 */
[----:B------:R1:W-:Y:S04]  /*3720*/  STL [R1+0x410], R11 ;  /* 0x0004100b01007387 */ /* 0x0003e80000100800 */
[----:B------:R0:W2:Y:S04]  /*3730*/  @P0 LDG.E.U16 R7, desc[UR10][R10.64] ;  /* 0x0000000a0a070981 */ /* 0x0000a8000c1e1500 */
[----:B------:R-:W3:Y:S01]  /*3740*/  LDL.LU R0, [R1+0xab0] ;  /* 0x000ab00001007983 */ /* 0x000ee20000300800 */
[----:B0-----:R-:W-:-:S02]  /*3750*/  @P3 IMAD.MOV.U32 R10, RZ, RZ, R18 ;  /* 0x000000ffff0a3224 */ /* 0x001fc400078e0012 */
[----:B-1----:R-:W-:-:S05]  /*3760*/  @P3 IMAD.MOV.U32 R11, RZ, RZ, R28 ;  /* 0x000000ffff0b3224 */ /* 0x002fca00078e001c */
[----:B------:R-:W4:Y:S04]  /*3770*/  @P3 LDG.E.U16 R2, desc[UR10][R10.64] ;  /* 0x0000000a0a023981 */ /* 0x000f28000c1e1500 */
[----:B------:R0:W-:Y:S01]  /*3780*/  STL [R1+0x420], R28 ;  /* 0x0004201c01007387 */ /* 0x0001e20000100800 */
[----:B------:R-:W-:-:S03]  /*3790*/  PRMT R16, RZ, 0x7610, R16 ;  /* 0x00007610ff107816 */ /* 0x000fc60000000010 */
[----:B--2---:R-:W-:Y:S04]  /*37a0*/  STL [R1+0x220], R7 ;  /* 0x0002200701007387 */ /* 0x004fe80000100800 */
[----:B0-----:R-:W2:Y:S04]  /*37b0*/  LDL.LU R28, [R1+0xaac] ;  /* 0x000aac00011c7983 */ /* 0x001ea80000300800 */
[----:B------:R-:W2:Y:S04]  /*37c0*/  LDL.LU R18, [R1+0x8] ;  /* 0x0000080001127983 */ /* 0x000ea80000300800 */
[----:B----4-:R0:W-:Y:S02]  /*37d0*/  STL [R1+0x22c], R2 ;  /* 0x00022c0201007387 */ /* 0x0101e40000100800 */
[----:B0-----:R-:W0:Y:S01]  /*37e0*/  S2R R2, SR_TID.X ;  /* 0x0000000000027919 */ /* 0x001e220000002100 */
[----:B---3--:R-:W-:-:S04]  /*37f0*/  LEA R7, P0, R0, R6, 0x1 ;  /* 0x0000000600077211 */ /* 0x008fc800078008ff */
[----:B------:R-:W-:Y:S01]  /*3800*/  LEA.HI.X.SX32 R11, R0, R3, 0x1, P0 ;  /* 0x00000003000b7211 */ /* 0x000fe200000f0eff */
[----:B------:R-:W-:Y:S04]  /*3810*/  STL [R1+0x438], R7 ;  /* 0x0004380701007387 */ /* 0x000fe80000100800 */
[----:B------:R-:W3:Y:S04]  /*3820*/  LDL.LU R0, [R1+0xaa8] ;  /* 0x000aa80001007983 */ /* 0x000ee80000300800 */
[----:B------:R1:W-:Y:S01]  /*3830*/  STL.S16 [R1+0x21c], R16 ;  /* 0x00021c1001007387 */ /* 0x0003e20000100600 */
[----:B0-----:R-:W-:-:S04]  /*3840*/  SHF.R.U32.HI R2, RZ, 0x6, R2 ;  /* 0x00000006ff027819 */ /* 0x001fc80000011602 */
[----:B------:R-:W-:-:S04]  /*3850*/  SGXT.U32 R2, R2, 0x1 ;  /* 0x000000010202781a */ /* 0x000fc80000000000 */
[C---:B------:R-:W-:Y:S02]  /*3860*/  LOP3.LUT R10, R2.reuse, 0x44, RZ, 0xfc, !PT ;  /* 0x00000044020a7812 */ /* 0x040fe400078efcff */
[----:B-1----:R-:W-:Y:S02]  /*3870*/  LOP3.LUT R16, R2, 0x4c, RZ, 0xfc, !PT ;  /* 0x0000004c02107812 */ /* 0x002fe400078efcff */
[----:B------:R-:W4:Y:S01]  /*3880*/  LDL R2, [R1+0x21c] ;  /* 0x00021c0001027983 */ /* 0x000f220000100800 */
[----:B------:R-:W-:-:S04]  /*3890*/  PLOP3.LUT P3, PT, PT, PT, UP1, 0x80, 0x8 ;  /* 0x000000000008781c */ /* 0x000fc80003f6f018 */
[----:B------:R-:W-:Y:S01]  /*38a0*/  ISETP.LT.AND P3, PT, R10, UR20, P3 ;  /* 0x000000140a007c0c */ /* 0x000fe20009f61270 */
[----:B------:R-:W-:-:S05]  /*38b0*/  @P1 IMAD.MOV.U32 R10, RZ, RZ, R7 ;  /* 0x000000ffff0a1224 */ /* 0x000fca00078e0007 */
[----:B----4-:R-:W4:Y:S04]  /*38c0*/  @P1 LDG.E.U16 R2, desc[UR10][R10.64] ;  /* 0x0000000a0a021981 */ /* 0x010f28000c1e1500 */
[----:B------:R0:W-:Y:S04]  /*38d0*/  STL [R1+0x434], R11 ;  /* 0x0004340b01007387 */ /* 0x0001e80000100800 */
[----:B------:R-:W2:Y:S04]  /*38e0*/  LDL.LU R7, [R1+0xaa4] ;  /* 0x000aa40001077983 */ /* 0x000ea80000300800 */
[----:B----4-:R1:W-:Y:S04]  /*38f0*/  @P1 STL [R1+0x21c], R2 ;  /* 0x00021c0201001387 */ /* 0x0103e80000100800 */
[----:B0-----:R-:W4:Y:S01]  /*3900*/  LDL.LU R11, [R1+0x20] ;  /* 0x00002000010b7983 */ /* 0x001f220000300800 */
[----:B---3--:R-:W-:Y:S01]  /*3910*/  PRMT R0, RZ, 0x7610, R0 ;  /* 0x00007610ff007816 */ /* 0x008fe20000000000 */
[----:B-1----:R-:W0:Y:S01]  /*3920*/  S2R R2, SR_TID.X ;  /* 0x0000000000027919 */ /* 0x002e220000002100 */
[----:B------:R-:W-:-:S04]  /*3930*/  PLOP3.LUT P0, PT, PT, PT, UP1, 0x80, 0x8 ;  /* 0x000000000008781c */ /* 0x000fc80003f0f018 */
[----:B------:R-:W-:Y:S02]  /*3940*/  ISETP.LT.AND P0, PT, R16, UR20, P0 ;  /* 0x0000001410007c0c */ /* 0x000fe40008701270 */
[----:B0-----:R-:W-:-:S04]  /*3950*/  SHF.R.U32.HI R2, RZ, 0x6, R2 ;  /* 0x00000006ff027819 */ /* 0x001fc80000011602 */
[----:B------:R-:W-:-:S04]  /*3960*/  SGXT.U32 R2, R2, 0x1 ;  /* 0x000000010202781a */ /* 0x000fc80000000000 */
[----:B------:R-:W-:Y:S02]  /*3970*/  LOP3.LUT R16, R2, 0x54, RZ, 0xfc, !PT ;  /* 0x0000005402107812 */ /* 0x000fe400078efcff */
[----:B----4-:R-:W-:-:S04]  /*3980*/  LEA R10, P1, R11, R6, 0x1 ;  /* 0x000000060b0a7211 */ /* 0x010fc800078208ff */
[----:B------:R-:W-:-:S05]  /*3990*/  LEA.HI.X.SX32 R11, R11, R3, 0x1, P1 ;  /* 0x000000030b0b7211 */ /* 0x000fca00008f0eff */
[----:B------:R0:W3:Y:S01]  /*39a0*/  @P3 LDG.E.U16 R0, desc[UR10][R10.64] ;  /* 0x0000000a0a003981 */ /* 0x0000e2000c1e1500 */
[----:B------:R-:W-:-:S03]  /*39b0*/  LEA R16, P5, R29, R6, 0x1 ;  /* 0x000000061d107211 */ /* 0x000fc600078a08ff */
[----:B------:R-:W-:Y:S04]  /*39c0*/  STL [R1+0x44c], R10 ;  /* 0x00044c0a01007387 */ /* 0x000fe80000100800 */
[----:B------:R-:W-:Y:S04]  /*39d0*/  STL [R1+0x45c], R16 ;  /* 0x00045c1001007387 */ /* 0x000fe80000100800 */
[----:B------:R0:W-:Y:S02]  /*39e0*/  STL [R1+0x448], R11 ;  /* 0x0004480b01007387 */ /* 0x0001e40000100800 */
[----:B0-----:R-:W0:Y:S01]  /*39f0*/  S2R R11, SR_TID.X ;  /* 0x00000000000b7919 */ /* 0x001e220000002100 */
[----:B------:R-:W-:-:S02]  /*3a00*/  LOP3.LUT R2, R2, 0x5c, RZ, 0xfc, !PT ;  /* 0x0000005c02027812 */ /* 0x000fc400078efcff */
[----:B------:R-:W-:Y:S02]  /*3a10*/  PLOP3.LUT P1, PT, PT, PT, UP1, 0x80, 0x8 ;  /* 0x000000000008781c */ /* 0x000fe40003f2f018 */
[----:B------:R-:W-:Y:S02]  /*3a20*/  PLOP3.LUT P4, PT, PT, PT, UP1, 0x80, 0x8 ;  /* 0x000000000008781c */ /* 0x000fe40003f8f018 */
[----:B------:R-:W-:Y:S02]  /*3a30*/  LEA.HI.X.SX32 R2, R29, R3, 0x1, P5 ;  /* 0x000000031d027211 */ /* 0x000fe400028f0eff */
[----:B--2---:R-:W-:Y:S01]  /*3a40*/  PRMT R7, RZ, 0x7610, R7 ;  /* 0x00007610ff077816 */ /* 0x004fe20000000007 */
[----:B------:R-:W2:Y:S01]  /*3a50*/  LDL.LU R29, [R1+0xaa0] ;  /* 0x000aa000011d7983 */ /* 0x000ea20000300800 */
[--C-:B0-----:R-:W-:Y:S02]  /*3a60*/  SHF.R.U32.HI R10, RZ, 0x6, R11.reuse ;  /* 0x00000006ff0a7819 */ /* 0x101fe4000001160b */
[----:B------:R-:W-:-:S02]  /*3a70*/  SHF.R.U32.HI R11, RZ, 0x6, R11 ;  /* 0x00000006ff0b7819 */ /* 0x000fc4000001160b */
[----:B------:R-:W-:Y:S02]  /*3a80*/  SGXT.U32 R10, R10, 0x1 ;  /* 0x000000010a0a781a */ /* 0x000fe40000000000 */
[----:B------:R-:W-:Y:S02]  /*3a90*/  SGXT.U32 R11, R11, 0x1 ;  /* 0x000000010b0b781a */ /* 0x000fe40000000000 */
[----:B------:R-:W-:Y:S02]  /*3aa0*/  LOP3.LUT R10, R10, 0x54, RZ, 0xfc, !PT ;  /* 0x000000540a0a7812 */ /* 0x000fe400078efcff */
[----:B------:R-:W-:Y:S02]  /*3ab0*/  LOP3.LUT R11, R11, 0x5c, RZ, 0xfc, !PT ;  /* 0x0000005c0b0b7812 */ /* 0x000fe400078efcff */
[----:B------:R-:W-:Y:S01]  /*3ac0*/  ISETP.LT.AND P1, PT, R10, UR20, P1 ;  /* 0x000000140a007c0c */ /* 0x000fe20008f21270 */
[----:B------:R-:W-:Y:S01]  /*3ad0*/  @P0 IMAD.MOV.U32 R10, RZ, RZ, R16 ;  /* 0x000000ffff0a0224 */ /* 0x000fe200078e0010 */
[----:B------:R-:W-:Y:S01]  /*3ae0*/  ISETP.LT.AND P3, PT, R11, UR20, P4 ;  /* 0x000000140b007c0c */ /* 0x000fe2000a761270 */
[----:B------:R-:W-:-:S05]  /*3af0*/  @P0 IMAD.MOV.U32 R11, RZ, RZ, R2 ;  /* 0x000000ffff0b0224 */ /* 0x000fca00078e0002 */
[----:B------:R-:W4:Y:S04]  /*3b00*/  @P0 LDG.E.U16 R7, desc[UR10][R10.64] ;  /* 0x0000000a0a070981 */ /* 0x000f28000c1e1500 */
[----:B---3--:R0:W-:Y:S04]  /*3b10*/  STL [R1+0x214], R0 ;  /* 0x0002140001007387 */ /* 0x0081e80000100800 */
[----:B0-----:R-:W3:Y:S04]  /*3b20*/  LDL.LU R0, [R1+0xa9c] ;  /* 0x000a9c0001007983 */ /* 0x001ee80000300800 */
[----:B------:R0:W-:Y:S04]  /*3b30*/  STL [R1+0x458], R2 ;  /* 0x0004580201007387 */ /* 0x0001e80000100800 */
[----:B------:R-:W2:Y:S01]  /*3b40*/  LDL.LU R10, [R1+0x10] ;  /* 0x00001000010a7983 */ /* 0x000ea20000300800 */
[----:B0-----:R-:W0:Y:S01]  /*3b50*/  S2R R2, SR_TID.X ;  /* 0x0000000000027919 */ /* 0x001e220000002100 */
[----:B------:R-:W-:-:S04]  /*3b60*/  LEA R16, P5, R18, R6, 0x1 ;  /* 0x0000000612107211 */ /* 0x000fc800078a08ff */
[----:B------:R-:W-:Y:S02]  /*3b70*/  LEA.HI.X.SX32 R18, R18, R3, 0x1, P5 ;  /* 0x0000000312127211 */ /* 0x000fe400028f0eff */
[----:B------:R-:W-:Y:S02]  /*3b80*/  PLOP3.LUT P0, PT, PT, PT, UP1, 0x80, 0x8 ;  /* 0x000000000008781c */ /* 0x000fe40003f0f018 */
[----:B0-----:R-:W-:-:S04]  /*3b90*/  SHF.R.U32.HI R2, RZ, 0x6, R2 ;  /* 0x00000006ff027819 */ /* 0x001fc80000011602 */
[----:B------:R-:W-:Y:S01]  /*3ba0*/  SGXT.U32 R2, R2, 0x1 ;  /* 0x000000010202781a */ /* 0x000fe20000000000 */
[----:B----4-:R0:W-:Y:S03]  /*3bb0*/  STL [R1+0x210], R7 ;  /* 0x0002100701007387 */ /* 0x0101e60000100800 */
[----:B0-----:R-:W-:Y:S02]  /*3bc0*/  LOP3.LUT R7, R2, 0x64, RZ, 0xfc, !PT ;  /* 0x0000006402077812 */ /* 0x001fe400078efcff */
[----:B------:R-:W-:Y:S02]  /*3bd0*/  PRMT R2, RZ, 0x7610, R2 ;  /* 0x00007610ff027816 */ /* 0x000fe40000000002 */
[----:B------:R-:W-:Y:S02]  /*3be0*/  ISETP.LT.AND P0, PT, R7, UR20, P0 ;  /* 0x0000001407007c0c */ /* 0x000fe40008701270 */
[----:B--2---:R-:W-:-:S04]  /*3bf0*/  LEA R11, P4, R10, R6, 0x1 ;  /* 0x000000060a0b7211 */ /* 0x004fc800078808ff */
[----:B------:R-:W-:Y:S01]  /*3c00*/  LEA.HI.X.SX32 R10, R10, R3, 0x1, P4 ;  /* 0x000000030a0a7211 */ /* 0x000fe200020f0eff */
[----:B------:R0:W-:Y:S04]  /*3c10*/  STL [R1+0x46c], R11 ;  /* 0x00046c0b01007387 */ /* 0x0001e80000100800 */
[----:B------:R-:W-:Y:S01]  /*3c20*/  STL [R1+0x484], R16 ;  /* 0x0004841001007387 */ /* 0x000fe20000100800 */
[----:B0-----:R-:W-:-:S03]  /*3c30*/  @P1 LOP3.LUT R11, R11, R10, RZ, 0x3c, !PT ;  /* 0x0000000a0b0b1212 */ /* 0x001fc600078e3cff */
[----:B------:R0:W-:Y:S01]  /*3c40*/  STL [R1+0x468], R10 ;  /* 0x0004680a01007387 */ /* 0x0001e20000100800 */
[----:B---3--:R-:W-:-:S03]  /*3c50*/  PRMT R0, RZ, 0x7610, R0 ;  /* 0x00007610ff007816 */ /* 0x008fc60000000000 */
[----:B------:R-:W2:Y:S01]  /*3c60*/  LDL.LU R7, [R1+0xa98] ;  /* 0x000a980001077983 */ /* 0x000ea20000300800 */
[----:B0-----:R-:W-:-:S04]  /*3c70*/  @P1 LOP3.LUT R10, R11, R10, RZ, 0x3c, !PT ;  /* 0x0000000a0b0a1212 */ /* 0x001fc800078e3cff */
[----:B------:R-:W-:-:S05]  /*3c80*/  @P1 LOP3.LUT R11, R11, R10, RZ, 0x3c, !PT ;  /* 0x0000000a0b0b1212 */ /* 0x000fca00078e3cff */
[----:B------:R0:W3:Y:S02]  /*3c90*/  @P1 LDG.E.U16 R2, desc[UR10][R10.64] ;  /* 0x0000000a0a021981 */ /* 0x0000e4000c1e1500 */
[----:B0-----:R-:W-:Y:S02]  /*3ca0*/  @P3 IMAD.MOV.U32 R10, RZ, RZ, R16 ;  /* 0x000000ffff0a3224 */ /* 0x001fe400078e0010 */
[----:B------:R-:W-:-:S05]  /*3cb0*/  @P3 IMAD.MOV.U32 R11, RZ, RZ, R18 ;  /* 0x000000ffff0b3224 */ /* 0x000fca00078e0012 */
[----:B------:R0:W4:Y:S04]  /*3cc0*/  @P3 LDG.E.U16 R0, desc[UR10][R10.64] ;  /* 0x0000000a0a003981 */ /* 0x000128000c1e1500 */
[----:B------:R-:W-:Y:S01]  /*3cd0*/  STL [R1+0x480], R18 ;  /* 0x0004801201007387 */ /* 0x000fe20000100800 */
[----:B0-----:R-:W-:-:S04]  /*3ce0*/  LEA R11, P1, R29, R6, 0x1 ;  /* 0x000000061d0b7211 */ /* 0x001fc800078208ff */
[----:B------:R-:W-:Y:S02]  /*3cf0*/  LEA.HI.X.SX32 R10, R29, R3, 0x1, P1 ;  /* 0x000000031d0a7211 */ /* 0x000fe400008f0eff */
[----:B--2---:R-:W-:Y:S01]  /*3d00*/  PRMT R7, RZ, 0x7610, R7 ;  /* 0x00007610ff077816 */ /* 0x004fe20000000007 */
[----:B---3--:R-:W-:Y:S04]  /*3d10*/  STL [R1+0x204], R2 ;  /* 0x0002040201007387 */ /* 0x008fe80000100800 */
[----:B------:R0:W-:Y:S02]  /*3d20*/  STL [R1+0x49c], R11 ;  /* 0x00049c0b01007387 */ /* 0x0001e40000100800 */
[-C--:B0-----:R-:W-:Y:S02]  /*3d30*/  @P0 LOP3.LUT R11, R11, R10.reuse, RZ, 0x3c, !PT ;  /* 0x0000000a0b0b0212 */ /* 0x081fe400078e3cff */
[----:B----4-:R-:W-:Y:S04]  /*3d40*/  STL [R1+0x200], R0 ;  /* 0x0002000001007387 */ /* 0x010fe80000100800 */
[----:B------:R0:W-:Y:S02]  /*3d50*/  STL [R1+0x498], R10 ;  /* 0x0004980a01007387 */ /* 0x0001e40000100800 */
[----:B0-----:R-:W-:-:S04]  /*3d60*/  @P0 LOP3.LUT R10, R11, R10, RZ, 0x3c, !PT ;  /* 0x0000000a0b0a0212 */ /* 0x001fc800078e3cff */
[----:B------:R-:W-:-:S05]  /*3d70*/  @P0 LOP3.LUT R11, R11, R10, RZ, 0x3c, !PT ;  /* 0x0000000a0b0b0212 */ /* 0x000fca00078e3cff */
[----:B------:R-:W2:Y:S01]  /*3d80*/  @P0 LDG.E.U16 R7, desc[UR10][R10.64] ;  /* 0x0000000a0a070981 */ /* 0x000ea2000c1e1500 */
[----:B------:R-:W0:Y:S01]  /*3d90*/  S2R R2, SR_TID.X ;  /* 0x0000000000027919 */ /* 0x000e220000002100 */
[----:B------:R-:W-:Y:S02]  /*3da0*/  PLOP3.LUT P1, PT, PT, PT, UP1, 0x80, 0x8 ;  /* 0x000000000008781c */ /* 0x000fe40003f2f018 */
[----:B------:R-:W-:Y:S02]  /*3db0*/  PLOP3.LUT P3, PT, PT, PT, UP1, 0x80, 0x8 ;  /* 0x000000000008781c */ /* 0x000fe40003f6f018 */
[----:B------:R-:W-:Y:S01]  /*3dc0*/  PLOP3.LUT P4, PT, PT, PT, UP1, 0x80, 0x8 ;  /* 0x000000000008781c */ /* 0x000fe20003f8f018 */
[----:B--2---:R1:W-:Y:S04]  /*3dd0*/  STL [R1+0x1f8], R7 ;  /* 0x0001f80701007387 */ /* 0x0043e80000100800 */
[----:B-1----:R-:W2:Y:S01]  /*3de0*/  LDL.LU R7, [R1+0xa94] ;  /* 0x000a940001077983 */ /* 0x002ea20000300800 */
[----:B0-----:R-:W-:-:S04]  /*3df0*/  SHF.R.U32.HI R2, RZ, 0x6, R2 ;  /* 0x00000006ff027819 */ /* 0x001fc80000011602 */
[----:B------:R-:W-:-:S04]  /*3e00*/  SGXT.U32 R2, R2, 0x1 ;  /* 0x000000010202781a */ /* 0x000fc80000000000 */
[C---:B------:R-:W-:Y:S02]  /*3e10*/  LOP3.LUT R18, R2.reuse, 0x6c, RZ, 0xfc, !PT ;  /* 0x0000006c02127812 */ /* 0x040fe400078efcff */
[C---:B------:R-:W-:Y:S02]  /*3e20*/  LOP3.LUT R16, R2.reuse, 0x74, RZ, 0xfc, !PT ;  /* 0x0000007402107812 */ /* 0x040fe400078efcff */
[----:B------:R-:W-:Y:S02]  /*3e30*/  LOP3.LUT R0, R2, 0x7c, RZ, 0xfc, !PT ;  /* 0x0000007c02007812 */ /* 0x000fe400078efcff */
[----:B------:R-:W-:Y:S02]  /*3e40*/  ISETP.LT.AND P0, PT, R18, UR20, P1 ;  /* 0x0000001412007c0c */ /* 0x000fe40008f01270 */
[----:B------:R-:W-:Y:S02]  /*3e50*/  ISETP.LT.AND P1, PT, R16, UR20, P3 ;  /* 0x0000001410007c0c */ /* 0x000fe40009f21270 */
[----:B------:R-:W-:Y:S01]  /*3e60*/  ISETP.LT.AND P3, PT, R0, UR20, P4 ;  /* 0x0000001400007c0c */ /* 0x000fe2000a761270 */
[----:B------:R-:W3:Y:S01]  /*3e70*/  LDL.LU R16, [R1+0x30] ;  /* 0x0000300001107983 */ /* 0x000ee20000300800 */
[----:B------:R-:W-:-:S02]  /*3e80*/  LEA R10, P4, R5, R6, 0x1 ;  /* 0x00000006050a7211 */ /* 0x000fc400078808ff */
[C---:B------:R-:W-:Y:S02]  /*3e90*/  LEA R0, P5, R28.reuse, R6, 0x1 ;  /* 0x000000061c007211 */ /* 0x040fe400078a08ff */
[----:B------:R-:W-:Y:S02]  /*3ea0*/  PRMT R27, RZ, 0x7610, R27 ;  /* 0x00007610ff1b7816 */ /* 0x000fe4000000001b */
[-C--:B------:R-:W-:Y:S02]  /*3eb0*/  LEA.HI.X.SX32 R11, R5, R3.reuse, 0x1, P4 ;  /* 0x00000003050b7211 */ /* 0x080fe400020f0eff */
[----:B------:R-:W-:Y:S01]  /*3ec0*/  LEA.HI.X.SX32 R5, R28, R3, 0x1, P5 ;  /* 0x000000031c057211 */ /* 0x000fe200028f0eff */
[----:B------:R0:W-:Y:S04]  /*3ed0*/  STL [R1+0x4b4], R10 ;  /* 0x0004b40a01007387 */ /* 0x0001e80000100800 */
[----:B------:R-:W-:Y:S04]  /*3ee0*/  STL [R1+0x4cc], R0 ;  /* 0x0004cc0001007387 */ /* 0x000fe80000100800 */
[----:B------:R1:W-:Y:S04]  /*3ef0*/  STL [R1+0x4b0], R11 ;  /* 0x0004b00b01007387 */ /* 0x0003e80000100800 */
[----:B------:R0:W4:Y:S02]  /*3f00*/  @P0 LDG.E.U16 R27, desc[UR10][R10.64] ;  /* 0x0000000a0a1b0981 */ /* 0x000124000c1e1500 */
[----:B0-----:R-:W-:-:S02]  /*3f10*/  @P1 IMAD.MOV.U32 R10, RZ, RZ, R0 ;  /* 0x000000ffff0a1224 */ /* 0x001fc400078e0000 */
[----:B-1----:R-:W-:Y:S01]  /*3f20*/  @P1 IMAD.MOV.U32 R11, RZ, RZ, R5 ;  /* 0x000000ffff0b1224 */ /* 0x002fe200078e0005 */
[----:B--2---:R-:W-:-:S06]  /*3f30*/  PRMT R7, RZ, 0x7610, R7 ;  /* 0x00007610ff077816 */ /* 0x004fcc0000000007 */
[----:B------:R0:W2:Y:S01]  /*3f40*/  @P1 LDG.E.U16 R7, desc[UR10][R10.64] ;  /* 0x0000000a0a071981 */ /* 0x0000a2000c1e1500 */
[----:B------:R-:W-:-:S05]  /*3f50*/  IMAD R9, R4, 0x2, R9 ;  /* 0x0000000204097824 */ /* 0x000fca00078e0209 */
[----:B------:R-:W-:-:S04]  /*3f60*/  LEA R18, P6, R9, R6, 0x1 ;  /* 0x0000000609127211 */ /* 0x000fc800078c08ff */
[----:B------:R-:W-:Y:S01]  /*3f70*/  LEA.HI.X.SX32 R2, R9, R3, 0x1, P6 ;  /* 0x0000000309027211 */ /* 0x000fe200030f0eff */
[----:B0-----:R-:W-:Y:S01]  /*3f80*/  @P3 IMAD.MOV.U32 R10, RZ, RZ, R18 ;  /* 0x000000ffff0a3224 */ /* 0x001fe200078e0012 */
[----:B------:R-:W-:-:S03]  /*3f90*/  PRMT R8, RZ, 0x7610, R8 ;  /* 0x00007610ff087816 */ /* 0x000fc60000000008 */
[----:B------:R-:W-:Y:S01]  /*3fa0*/  @P3 IMAD.MOV.U32 R11, RZ, RZ, R2 ;  /* 0x000000ffff0b3224 */ /* 0x000fe200078e0002 */
[----:B------:R-:W-:Y:S04]  /*3fb0*/  STL [R1+0x4e4], R18 ;  /* 0x0004e41201007387 */ /* 0x000fe80000100800 */
[----:B------:R-:W-:Y:S04]  /*3fc0*/  STL [R1+0x4c8], R5 ;  /* 0x0004c80501007387 */ /* 0x000fe80000100800 */
[----:B------:R-:W3:Y:S04]  /*3fd0*/  @P3 LDG.E.U16 R8, desc[UR10][R10.64] ;  /* 0x0000000a0a083981 */ /* 0x000ee8000c1e1500 */
[----:B----4-:R0:W-:Y:S04]  /*3fe0*/  STL [R1+0x1ec], R27 ;  /* 0x0001ec1b01007387 */ /* 0x0101e80000100800 */
[----:B0-----:R-:W4:Y:S04]  /*3ff0*/  LDL.LU R27, [R1+0xa90] ;  /* 0x000a9000011b7983 */ /* 0x001f280000300800 */
[----:B------:R-:W-:Y:S04]  /*4000*/  STL [R1+0x4e0], R2 ;  /* 0x0004e00201007387 */ /* 0x000fe80000100800 */
[----:B------:R-:W4:Y:S04]  /*4010*/  LDL.LU R5, [R1+0xa8c] ;  /* 0x000a8c0001057983 */ /* 0x000f280000300800 */
[----:B------:R-:W4:Y:S04]  /*4020*/  LDL.LU R0, [R1+0xa88] ;  /* 0x000a880001007983 */ /* 0x000f280000300800 */
[----:B--2---:R0:W-:Y:S04]  /*4030*/  STL [R1+0x1e4], R7 ;  /* 0x0001e40701007387 */ /* 0x0041e80000100800 */
[----:B0-----:R-:W2:Y:S04]  /*4040*/  LDL.LU R7, [R1+0xa84] ;  /* 0x000a840001077983 */ /* 0x001ea80000300800 */
[----:B------:R-:W2:Y:S01]  /*4050*/  LDL.LU R11, [R1+0x3c] ;  /* 0x00003c00010b7983 */ /* 0x000ea20000300800 */
[----:B------:R-:W0:Y:S01]  /*4060*/  S2R R2, SR_TID.X ;  /* 0x0000000000027919 */ /* 0x000e220000002100 */
[----:B------:R-:W-:-:S02]  /*4070*/  PLOP3.LUT P0, PT, PT, PT, UP1, 0x80, 0x8 ;  /* 0x000000000008781c */ /* 0x000fc40003f0f018 */
[----:B------:R-:W-:Y:S01]  /*4080*/  PLOP3.LUT P3, PT, PT, PT, UP1, 0x80, 0x8 ;  /* 0x000000000008781c */ /* 0x000fe20003f6f018 */
[----:B---3--:R1:W-:Y:S01]  /*4090*/  STL [R1+0x1d8], R8 ;  /* 0x0001d80801007387 */ /* 0x0083e20000100800 */
[----:B------:R-:W-:Y:S02]  /*40a0*/  PLOP3.LUT P1, PT, PT, PT, UP1, 0x80, 0x8 ;  /* 0x000000000008781c */ /* 0x000fe40003f2f018 */
[----:B0-----:R-:W-:-:S04]  /*40b0*/  SHF.R.U32.HI R2, RZ, 0x6, R2 ;  /* 0x00000006ff027819 */ /* 0x001fc80000011602 */
[----:B------:R-:W-:-:S04]  /*40c0*/  SGXT.U32 R2, R2, 0x1 ;  /* 0x000000010202781a */ /* 0x000fc80000000000 */
[C---:B------:R-:W-:Y:S02]  /*40d0*/  LOP3.LUT R10, R2.reuse, 0x6, RZ, 0xfc, !PT ;  /* 0x00000006020a7812 */ /* 0x040fe400078efcff */
[C---:B-1----:R-:W-:Y:S02]  /*40e0*/  LOP3.LUT R8, R2.reuse, 0xe, RZ, 0xfc, !PT ;  /* 0x0000000e02087812 */ /* 0x042fe400078efcff */
[----:B------:R-:W-:Y:S02]  /*40f0*/  LOP3.LUT R18, R2, 0x80, RZ, 0xfc, !PT ;  /* 0x0000008002127812 */ /* 0x000fe400078efcff */
[----:B------:R-:W-:Y:S01]  /*4100*/  ISETP.LT.AND P0, PT, R10, UR20, P0 ;  /* 0x000000140a007c0c */ /* 0x000fe20008701270 */
[----:B------:R-:W-:Y:S01]  /*4110*/  IMAD R2, R4, 0x2, R9 ;  /* 0x0000000204027824 */ /* 0x000fe200078e0209 */
[----:B------:R-:W-:Y:S02]  /*4120*/  ISETP.LT.AND P3, PT, R8, UR20, P3 ;  /* 0x0000001408007c0c */ /* 0x000fe40009f61270 */
[----:B------:R-:W-:Y:S01]  /*4130*/  ISETP.LT.AND P1, PT, R18, UR20, P1 ;  /* 0x0000001412007c0c */ /* 0x000fe20008f21270 */
[----:B------:R-:W-:Y:S01]  /*4140*/  IMAD R8, R4, 0x2, R2 ;  /* 0x0000000204087824 */ /* 0x000fe200078e0202 */
[----:B------:R-:W-:Y:S01]  /*4150*/  LEA R18, P5, R16, R6, 0x1 ;  /* 0x0000000610127211 */ /* 0x000fe200078a08ff */
[----:B------:R0:W-:Y:S01]  /*4160*/  STL [R1+0x68], R2 ;  /* 0x0000680201007387 */ /* 0x0001e20000100800 */
[----:B------:R-:W-:-:S02]  /*4170*/  PRMT R17, RZ, 0x7610, R17 ;  /* 0x00007610ff117816 */ /* 0x000fc40000000011 */
[----:B0-----:R-:W-:Y:S02]  /*4180*/  LEA.HI.X.SX32 R2, R16, R3, 0x1, P5 ;  /* 0x0000000310027211 */ /* 0x001fe400028f0eff */
[----:B----4-:R-:W-:Y:S02]  /*4190*/  PRMT R0, RZ, 0x7610, R0 ;  /* 0x00007610ff007816 */ /* 0x010fe40000000000 */
[----:B--2---:R-:W-:Y:S02]  /*41a0*/  PRMT R7, RZ, 0x7610, R7 ;  /* 0x00007610ff077816 */ /* 0x004fe40000000007 */
[----:B------:R-:W-:-:S04]  /*41b0*/  LEA R10, P4, R11, R6, 0x1 ;  /* 0x000000060b0a7211 */ /* 0x000fc800078808ff */
[----:B------:R-:W-:Y:S01]  /*41c0*/  LEA.HI.X.SX32 R11, R11, R3, 0x1, P4 ;  /* 0x000000030b0b7211 */ /* 0x000fe200020f0eff */
[----:B------:R0:W-:Y:S01]  /*41d0*/  STL [R1+0x2c0], R10 ;  /* 0x0002c00a01007387 */ /* 0x0001e20000100800 */
[----:B------:R-:W-:-:S03]  /*41e0*/  LEA R9, P4, R8, R6, 0x1 ;  /* 0x0000000608097211 */ /* 0x000fc600078808ff */
[----:B------:R-:W-:Y:S01]  /*41f0*/  STL [R1+0x2e0], R18 ;  /* 0x0002e01201007387 */ /* 0x000fe20000100800 */
[----:B------:R-:W-:-:S03]  /*4200*/  LEA.HI.X.SX32 R16, R8, R3, 0x1, P4 ;  /* 0x0000000308107211 */ /* 0x000fc600020f0eff */
[----:B------:R1:W-:Y:S04]  /*4210*/  STL [R1+0x2bc], R11 ;  /* 0x0002bc0b01007387 */ /* 0x0003e80000100800 */
[----:B------:R0:W2:Y:S02]  /*4220*/  @P0 LDG.E.U16 R7, desc[UR10][R10.64] ;  /* 0x0000000a0a070981 */ /* 0x0000a4000c1e1500 */
[----:B0-----:R-:W-:Y:S02]  /*4230*/  @P3 IMAD.MOV.U32 R10, RZ, RZ, R18 ;  /* 0x000000ffff0a3224 */ /* 0x001fe400078e0012 */
[----:B-1----:R-:W-:-:S05]  /*4240*/  @P3 IMAD.MOV.U32 R11, RZ, RZ, R2 ;  /* 0x000000ffff0b3224 */ /* 0x002fca00078e0002 */
[----:B------:R0:W3:Y:S02]  /*4250*/  @P3 LDG.E.U16 R17, desc[UR10][R10.64] ;  /* 0x0000000a0a113981 */ /* 0x0000e4000c1e1500 */
[----:B0-----:R-:W-:Y:S02]  /*4260*/  @P1 IMAD.MOV.U32 R10, RZ, RZ, R9 ;  /* 0x000000ffff0a1224 */ /* 0x001fe400078e0009 */
[----:B------:R-:W-:-:S05]  /*4270*/  @P1 IMAD.MOV.U32 R11, RZ, RZ, R16 ;  /* 0x000000ffff0b1224 */ /* 0x000fca00078e0010 */
[----:B------:R-:W4:Y:S04]  /*4280*/  @P1 LDG.E.U16 R0, desc[UR10][R10.64] ;  /* 0x0000000a0a001981 */ /* 0x000f28000c1e1500 */
[----:B------:R-:W-:Y:S04]  /*4290*/  STL [R1+0x4ec], R9 ;  /* 0x0004ec0901007387 */ /* 0x000fe80000100800 */
[----:B------:R0:W-:Y:S02]  /*42a0*/  STL [R1+0x2dc], R2 ;  /* 0x0002dc0201007387 */ /* 0x0001e40000100800 */
[----:B0-----:R-:W0:Y:S01]  /*42b0*/  S2R R2, SR_TID.X ;  /* 0x0000000000027919 */ /* 0x001e220000002100 */
[----:B------:R-:W-:Y:S01]  /*42c0*/  PLOP3.LUT P0, PT, PT, PT, UP1, 0x80, 0x8 ;  /* 0x000000000008781c */ /* 0x000fe20003f0f018 */
[----:B------:R-:W-:-:S04]  /*42d0*/  IMAD R8, R4, 0x2, R8 ;  /* 0x0000000204087824 */ /* 0x000fc800078e0208 */
[----:B------:R-:W-:Y:S01]  /*42e0*/  IMAD R9, R4, 0x2, R8 ;  /* 0x0000000204097824 */ /* 0x000fe200078e0208 */
[----:B------:R-:W-:-:S04]  /*42f0*/  LEA R18, P4, R8, R6, 0x1 ;  /* 0x0000000608127211 */ /* 0x000fc800078808ff */
[----:B------:R-:W-:Y:S02]  /*4300*/  LEA.HI.X.SX32 R8, R8, R3, 0x1, P4 ;  /* 0x0000000308087211 */ /* 0x000fe400020f0eff */
[----:B0-----:R-:W-:-:S04]  /*4310*/  SHF.R.U32.HI R2, RZ, 0x6, R2 ;  /* 0x00000006ff027819 */ /* 0x001fc80000011602 */
[----:B------:R-:W-:Y:S02]  /*4320*/  SGXT.U32 R2, R2, 0x1 ;  /* 0x000000010202781a */ /* 0x000fe40000000000 */
[----:B------:R-:W-:Y:S01]  /*4330*/  PRMT R5, RZ, 0x7610, R5 ;  /* 0x00007610ff057816 */ /* 0x000fe20000000005 */
[----:B--2---:R0:W-:Y:S04]  /*4340*/  STL [R1+0x1bc], R7 ;  /* 0x0001bc0701007387 */ /* 0x0041e80000100800 */
[----:B0-----:R-:W2:Y:S04]  /*4350*/  LDL.LU R7, [R1+0xa80] ;  /* 0x000a800001077983 */ /* 0x001ea80000300800 */
[----:B------:R-:W-:Y:S04]  /*4360*/  STL [R1+0x4e8], R16 ;  /* 0x0004e81001007387 */ /* 0x000fe80000100800 */
[----:B---3--:R-:W-:Y:S04]  /*4370*/  STL [R1+0x1b4], R17 ;  /* 0x0001b41101007387 */ /* 0x008fe80000100800 */
[----:B----4-:R0:W-:Y:S02]  /*4380*/  STL [R1+0x114], R0 ;  /* 0x0001140001007387 */ /* 0x0101e40000100800 */
[----:B0-----:R-:W-:-:S04]  /*4390*/  LOP3.LUT R0, R2, 0x82, RZ, 0xfc, !PT ;  /* 0x0000008202007812 */ /* 0x001fc800078efcff */
[----:B------:R-:W-:Y:S01]  /*43a0*/  ISETP.LT.AND P0, PT, R0, UR20, P0 ;  /* 0x0000001400007c0c */ /* 0x000fe20008701270 */
[----:B------:R-:W-:Y:S01]  /*43b0*/  IMAD R0, R4, 0x2, R9 ;  /* 0x0000000204007824 */ /* 0x000fe200078e0209 */
[C---:B------:R-:W-:Y:S02]  /*43c0*/  LOP3.LUT R17, R2.reuse, 0x88, RZ, 0xfc, !PT ;  /* 0x0000008802117812 */ /* 0x040fe400078efcff */
[----:B------:R-:W-:Y:S02]  /*43d0*/  LOP3.LUT R16, R2, 0x84, RZ, 0xfc, !PT ;  /* 0x0000008402107812 */ /* 0x000fe400078efcff */
[----:B------:R-:W-:Y:S01]  /*43e0*/  LEA R2, P5, R9, R6, 0x1 ;  /* 0x0000000609027211 */ /* 0x000fe200078a08ff */
[----:B------:R0:W-:Y:S01]  /*43f0*/  STL [R1+0x64], R0 ;  /* 0x0000640001007387 */ /* 0x0001e20000100800 */
[----:B------:R-:W-:-:S03]  /*4400*/  IMAD R10, R4, 0x2, R0 ;  /* 0x00000002040a7824 */ /* 0x000fc600078e0200 */
[----:B------:R-:W-:Y:S04]  /*4410*/  STL [R1+0x4f4], R18 ;  /* 0x0004f41201007387 */ /* 0x000fe80000100800 */
[----:B------:R-:W-:Y:S01]  /*4420*/  STL [R1+0x4fc], R2 ;  /* 0x0004fc0201007387 */ /* 0x000fe20000100800 */
[----:B0-----:R-:W-:Y:S01]  /*4430*/  LEA.HI.X.SX32 R0, R9, R3, 0x1, P5 ;  /* 0x0000000309007211 */ /* 0x001fe200028f0eff */
[----:B------:R-:W-:Y:S02]  /*4440*/  @P0 IMAD.MOV.U32 R9, RZ, RZ, R8 ;  /* 0x000000ffff090224 */ /* 0x000fe400078e0008 */
[----:B------:R0:W-:Y:S02]  /*4450*/  STL [R1+0x4f0], R8 ;  /* 0x0004f00801007387 */ /* 0x0001e40000100800 */
[----:B0-----:R-:W-:-:S05]  /*4460*/  @P0 IMAD.MOV.U32 R8, RZ, RZ, R18 ;  /* 0x000000ffff080224 */ /* 0x001fca00078e0012 */
[----:B------:R0:W3:Y:S01]  /*4470*/  @P0 LDG.E.U16 R5, desc[UR10][R8.64] ;  /* 0x0000000a08050981 */ /* 0x0000e2000c1e1500 */
[----:B------:R-:W-:Y:S02]  /*4480*/  PLOP3.LUT P3, PT, PT, PT, UP1, 0x80, 0x8 ;  /* 0x000000000008781c */ /* 0x000fe40003f6f018 */
[----:B------:R-:W-:Y:S02]  /*4490*/  PLOP3.LUT P1, PT, PT, PT, UP1, 0x80, 0x8 ;  /* 0x000000000008781c */ /* 0x000fe40003f2f018 */
[----:B------:R-:W-:Y:S02]  /*44a0*/  ISETP.LT.AND P3, PT, R16, UR20, P3 ;  /* 0x0000001410007c0c */ /* 0x000fe40009f61270 */
[----:B------:R-:W-:Y:S02]  /*44b0*/  ISETP.LT.AND P1, PT, R17, UR20, P1 ;  /* 0x0000001411007c0c */ /* 0x000fe40008f21270 */
[----:B------:R-:W-:Y:S02]  /*44c0*/  LEA R16, P4, R10, R6, 0x1 ;  /* 0x000000060a107211 */ /* 0x000fe400078808ff */
[----:B------:R-:W-:-:S02]  /*44d0*/  PRMT R27, RZ, 0x7610, R27 ;  /* 0x00007610ff1b7816 */ /* 0x000fc4000000001b */
[----:B------:R-:W-:-:S05]  /*44e0*/  LEA.HI.X.SX32 R17, R10, R3, 0x1, P4 ;  /* 0x000000030a117211 */ /* 0x000fca00020f0eff */
[----:B0-----:R-:W-:Y:S02]  /*44f0*/  @P3 IMAD.MOV.U32 R8, RZ, RZ, R2 ;  /* 0x000000ffff083224 */ /* 0x001fe400078e0002 */
[----:B------:R-:W-:-:S05]  /*4500*/  @P3 IMAD.MOV.U32 R9, RZ, RZ, R0 ;  /* 0x000000ffff093224 */ /* 0x000fca00078e0000 */
[----:B------:R0:W4:Y:S02]  /*4510*/  @P3 LDG.E.U16 R27, desc[UR10][R8.64] ;  /* 0x0000000a081b3981 */ /* 0x000124000c1e1500 */
[----:B0-----:R-:W-:Y:S02]  /*4520*/  @P1 IMAD.MOV.U32 R8, RZ, RZ, R16 ;  /* 0x000000ffff081224 */ /* 0x001fe400078e0010 */
[----:B------:R-:W-:Y:S01]  /*4530*/  @P1 IMAD.MOV.U32 R9, RZ, RZ, R17 ;  /* 0x000000ffff091224 */ /* 0x000fe200078e0011 */
[----:B------:R-:W-:Y:S04]  /*4540*/  STL [R1+0x504], R16 ;  /* 0x0005041001007387 */ /* 0x000fe80000100800 */
[----:B------:R-:W-:Y:S04]  /*4550*/  STL [R1+0x4f8], R0 ;  /* 0x0004f80001007387 */ /* 0x000fe80000100800 */
[----:B------:R-:W4:Y:S01]  /*4560*/  LDL.LU R18, [R1+0xa7c] ;  /* 0x000a7c0001127983 */ /* 0x000f220000300800 */
[----:B--2---:R-:W-:-:S06]  /*4570*/  PRMT R7, RZ, 0x7610, R7 ;  /* 0x00007610ff077816 */ /* 0x004fcc0000000007 */
[----:B------:R0:W2:Y:S04]  /*4580*/  @P1 LDG.E.U16 R7, desc[UR10][R8.64] ;  /* 0x0000000a08071981 */ /* 0x0000a8000c1e1500 */
[----:B---3--:R1:W-:Y:S04]  /*4590*/  STL [R1+0x14c], R5 ;  /* 0x00014c0501007387 */ /* 0x0083e80000100800 */
[----:B-1----:R-:W3:Y:S01]  /*45a0*/  LDL.LU R5, [R1+0xa78] ;  /* 0x000a780001057983 */ /* 0x002ee20000300800 */
[----:B------:R-:W1:Y:S01]  /*45b0*/  S2R R2, SR_TID.X ;  /* 0x0000000000027919 */ /* 0x000e620000002100 */
[C---:B0-----:R-:W-:Y:S01]  /*45c0*/  IMAD R8, R4.reuse, 0x2, R10 ;  /* 0x0000000204087824 */ /* 0x041fe200078e020a */
[----:B------:R-:W-:Y:S01]  /*45d0*/  PLOP3.LUT P0, PT, PT, PT, UP1, 0x80, 0x8 ;  /* 0x000000000008781c */ /* 0x000fe20003f0f018 */
[----:B------:R-:W3:Y:S02]  /*45e0*/  LDL.LU R0, [R1+0xa74] ;  /* 0x000a740001007983 */ /* 0x000ee40000300800 */
[----:B------:R-:W-:-:S02]  /*45f0*/  IMAD R9, R4, 0x2, R8 ;  /* 0x0000000204097824 */ /* 0x000fc400078e0208 */
[----:B------:R0:W-:Y:S01]  /*4600*/  STL [R1+0x500], R17 ;  /* 0x0005001101007387 */ /* 0x0001e20000100800 */
[----:B------:R-:W-:Y:S02]  /*4610*/  PLOP3.LUT P3, PT, PT, PT, UP1, 0x80, 0x8 ;  /* 0x000000000008781c */ /* 0x000fe40003f6f018 */
[----:B-1----:R-:W-:-:S04]  /*4620*/  SHF.R.U32.HI R2, RZ, 0x6, R2 ;  /* 0x00000006ff027819 */ /* 0x002fc80000011602 */
[----:B------:R-:W-:-:S04]  /*4630*/  SGXT.U32 R2, R2, 0x1 ;  /* 0x000000010202781a */ /* 0x000fc80000000000 */
[C---:B0-----:R-:W-:Y:S02]  /*4640*/  LOP3.LUT R17, R2.reuse, 0x8a, RZ, 0xfc, !PT ;  /* 0x0000008a02117812 */ /* 0x041fe400078efcff */
[C---:B------:R-:W-:Y:S02]  /*4650*/  LOP3.LUT R16, R2.reuse, 0x90, RZ, 0xfc, !PT ;  /* 0x0000009002107812 */ /* 0x040fe400078efcff */
[----:B------:R-:W-:Y:S01]  /*4660*/  ISETP.LT.AND P0, PT, R17, UR20, P0 ;  /* 0x0000001411007c0c */ /* 0x000fe20008701270 */
[----:B--2---:R0:W-:Y:S04]  /*4670*/  STL [R1+0x108], R7 ;  /* 0x0001080701007387 */ /* 0x0041e80000100800 */
[----:B----4-:R1:W-:Y:S01]  /*4680*/  STL [R1+0x188], R27 ;  /* 0x0001881b01007387 */ /* 0x0103e20000100800 */
[----:B0-----:R-:W-:Y:S01]  /*4690*/  LOP3.LUT R7, R2, 0x8c, RZ, 0xfc, !PT ;  /* 0x0000008c02077812 */ /* 0x001fe200078efcff */
[----:B------:R-:W-:Y:S01]  /*46a0*/  IMAD R2, R4, 0x2, R9 ;  /* 0x0000000204027824 */ /* 0x000fe200078e0209 */
[----:B-1----:R-:W-:-:S03]  /*46b0*/  LEA R27, P4, R8, R6, 0x1 ;  /* 0x00000006081b7211 */ /* 0x002fc600078808ff */
[----:B------:R-:W-:Y:S01]  /*46c0*/  IMAD R10, R4, 0x2, R2 ;  /* 0x00000002040a7824 */ /* 0x000fe200078e0202 */
[----:B------:R0:W-:Y:S01]  /*46d0*/  STL [R1+0x60], R2 ;  /* 0x0000600201007387 */ /* 0x0001e20000100800 */
[----:B------:R-:W-:Y:S02]  /*46e0*/  LEA.HI.X.SX32 R8, R8, R3, 0x1, P4 ;  /* 0x0000000308087211 */ /* 0x000fe400020f0eff */
[----:B------:R-:W-:Y:S01]  /*46f0*/  ISETP.LT.AND P3, PT, R7, UR20, P3 ;  /* 0x0000001407007c0c */ /* 0x000fe20009f61270 */
[----:B------:R-:W-:Y:S01]  /*4700*/  STL [R1+0x50c], R27 ;  /* 0x00050c1b01007387 */ /* 0x000fe20000100800 */
[----:B0-----:R-:W-:-:S04]  /*4710*/  LEA R2, P5, R9, R6, 0x1 ;  /* 0x0000000609027211 */ /* 0x001fc800078a08ff */
[----:B------:R-:W-:Y:S01]  /*4720*/  LEA.HI.X.SX32 R7, R9, R3, 0x1, P5 ;  /* 0x0000000309077211 */ /* 0x000fe200028f0eff */
[----:B------:R-:W-:Y:S01]  /*4730*/  STL [R1+0x514], R2 ;  /* 0x0005140201007387 */ /* 0x000fe20000100800 */
[----:B------:R-:W-:-:S03]  /*4740*/  @P0 IMAD.MOV.U32 R9, RZ, RZ, R8 ;  /* 0x000000ffff090224 */ /* 0x000fc600078e0008 */
[----:B------:R0:W-:Y:S02]  /*4750*/  STL [R1+0x508], R8 ;  /* 0x0005080801007387 */ /* 0x0001e40000100800 */
[----:B0-----:R-:W-:Y:S01]  /*4760*/  @P0 IMAD.MOV.U32 R8, RZ, RZ, R27 ;  /* 0x000000ffff080224 */ /* 0x001fe200078e001b */
[----:B---3--:R-:W-:-:S06]  /*4770*/  PRMT R5, RZ, 0x7610, R5 ;  /* 0x00007610ff057816 */ /* 0x008fcc0000000005 */
[----:B------:R0:W2:Y:S01]  /*4780*/  @P0 LDG.E.U16 R5, desc[UR10][R8.64] ;  /* 0x0000000a08050981 */ /* 0x0000a2000c1e1500 */
[----:B------:R-:W-:-:S04]  /*4790*/  PLOP3.LUT P1, PT, PT, PT, UP1, 0x80, 0x8 ;  /* 0x000000000008781c */ /* 0x000fc80003f2f018 */
[----:B------:R-:W-:Y:S02]  /*47a0*/  ISETP.LT.AND P1, PT, R16, UR20, P1 ;  /* 0x0000001410007c0c */ /* 0x000fe40008f21270 */
[C---:B------:R-:W-:Y:S02]  /*47b0*/  LEA R16, P4, R10.reuse, R6, 0x1 ;  /* 0x000000060a107211 */ /* 0x040fe400078808ff */
[----:B------:R-:W-:Y:S01]  /*47c0*/  PRMT R18, RZ, 0x7610, R18 ;  /* 0x00007610ff127816 */ /* 0x000fe20000000012 */
[----:B0-----:R-:W-:Y:S01]  /*47d0*/  @P3 IMAD.MOV.U32 R8, RZ, RZ, R2 ;  /* 0x000000ffff083224 */ /* 0x001fe200078e0002 */
[----:B------:R-:W-:Y:S01]  /*47e0*/  LEA.HI.X.SX32 R17, R10, R3, 0x1, P4 ;  /* 0x000000030a117211 */ /* 0x000fe200020f0eff */
[----:B------:R-:W-:Y:S01]  /*47f0*/  @P3 IMAD.MOV.U32 R9, RZ, RZ, R7 ;  /* 0x000000ffff093224 */ /* 0x000fe200078e0007 */
[----:B------:R-:W-:-:S04]  /*4800*/  PRMT R0, RZ, 0x7610, R0 ;  /* 0x00007610ff007816 */ /* 0x000fc80000000000 */
[----:B------:R0:W3:Y:S02]  /*4810*/  @P3 LDG.E.U16 R18, desc[UR10][R8.64] ;  /* 0x0000000a08123981 */ /* 0x0000e4000c1e1500 */
[----:B0-----:R-:W-:Y:S02]  /*4820*/  @P1 IMAD.MOV.U32 R8, RZ, RZ, R16 ;  /* 0x000000ffff081224 */ /* 0x001fe400078e0010 */
[----:B------:R-:W-:-:S05]  /*4830*/  @P1 IMAD.MOV.U32 R9, RZ, RZ, R17 ;  /* 0x000000ffff091224 */ /* 0x000fca00078e0011 */
[----:B------:R0:W4:Y:S04]  /*4840*/  @P1 LDG.E.U16 R0, desc[UR10][R8.64] ;  /* 0x0000000a08001981 */ /* 0x000128000c1e1500 */
[----:B------:R-:W-:Y:S04]  /*4850*/  STL [R1+0x51c], R16 ;  /* 0x00051c1001007387 */ /* 0x000fe80000100800 */
[----:B------:R-:W-:Y:S04]  /*4860*/  STL [R1+0x510], R7 ;  /* 0x0005100701007387 */ /* 0x000fe80000100800 */
[----:B------:R-:W3:Y:S01]  /*4870*/  LDL.LU R27, [R1+0xa70] ;  /* 0x000a7000011b7983 */ /* 0x000ee20000300800 */
[----:B------:R-:W1:Y:S03]  /*4880*/  S2R R2, SR_TID.X ;  /* 0x0000000000027919 */ /* 0x000e660000002100 */
[----:B--2---:R2:W-:Y:S04]  /*4890*/  STL [R1+0x144], R5 ;  /* 0x0001440501007387 */ /* 0x0045e80000100800 */
[----:B--2---:R-:W2:Y:S01]  /*48a0*/  LDL.LU R5, [R1+0xa6c] ;  /* 0x000a6c0001057983 */ /* 0x004ea20000300800 */
[----:B-1----:R-:W-:-:S03]  /*48b0*/  SHF.R.U32.HI R2, RZ, 0x6, R2 ;  /* 0x00000006ff027819 */ /* 0x002fc60000011602 */
[----:B------:R-:W2:Y:S01]  /*48c0*/  LDL.LU R7, [R1+0xa68] ;  /* 0x000a680001077983 */ /* 0x000ea20000300800 */
[----:B------:R-:W-:-:S03]  /*48d0*/  SGXT.U32 R2, R2, 0x1 ;  /* 0x000000010202781a */ /* 0x000fc60000000000 */
[----:B------:R-:W-:Y:S01]  /*48e0*/  STL [R1+0x518], R17 ;  /* 0x0005181101007387 */ /* 0x000fe20000100800 */
[----:B------:R-:W-:Y:S01]  /*48f0*/  PLOP3.LUT P0, PT, PT, PT, UP1, 0x80, 0x8 ;  /* 0x000000000008781c */ /* 0x000fe20003f0f018 */
[----:B0-----:R-:W-:-:S04]  /*4900*/  IMAD R8, R4, 0x2, R10 ;  /* 0x0000000204087824 */ /* 0x001fc800078e020a */
[----:B------:R-:W-:Y:S01]  /*4910*/  IMAD R9, R4, 0x2, R8 ;  /* 0x0000000204097824 */ /* 0x000fe200078e0208 */
[----:B----4-:R0:W-:Y:S02]  /*4920*/  STL [R1+0xfc], R0 ;  /* 0x0000fc0001007387 */ /* 0x0101e40000100800 */
[----:B0-----:R-:W-:Y:S02]  /*4930*/  LOP3.LUT R0, R2, 0x92, RZ, 0xfc, !PT ;  /* 0x0000009202007812 */ /* 0x001fe400078efcff */
[----:B---3--:R0:W-:Y:S02]  /*4940*/  STL [R1+0x164], R18 ;  /* 0x0001641201007387 */ /* 0x0081e40000100800 */
[----:B------:R-:W-:Y:S01]  /*4950*/  ISETP.LT.AND P0, PT, R0, UR20, P0 ;  /* 0x0000001400007c0c */ /* 0x000fe20008701270 */
[----:B------:R-:W-:Y:S01]  /*4960*/  IMAD R0, R4, 0x2, R9 ;  /* 0x0000000204007824 */ /* 0x000fe200078e0209 */
[C---:B------:R-:W-:Y:S02]  /*4970*/  LOP3.LUT R17, R2.reuse, 0x98, RZ, 0xfc, !PT ;  /* 0x0000009802117812 */ /* 0x040fe400078efcff */
[----:B------:R-:W-:-:S02]  /*4980*/  LOP3.LUT R16, R2, 0x94, RZ, 0xfc, !PT ;  /* 0x0000009402107812 */ /* 0x000fc400078efcff */
[CC--:B0-----:R-:W-:Y:S02]  /*4990*/  LEA R18, P4, R8.reuse, R6.reuse, 0x1 ;  /* 0x0000000608127211 */ /* 0x0c1fe400078808ff */
[----:B------:R-:W-:Y:S02]  /*49a0*/  LEA R2, P5, R9, R6, 0x1 ;  /* 0x0000000609027211 */ /* 0x000fe400078a08ff */
[----:B------:R-:W-:Y:S01]  /*49b0*/  LEA.HI.X.SX32 R8, R8, R3, 0x1, P4 ;  /* 0x0000000308087211 */ /* 0x000fe200020f0eff */
[----:B------:R0:W-:Y:S01]  /*49c0*/  STL [R1+0x5c], R0 ;  /* 0x00005c0001007387 */ /* 0x0001e20000100800 */
[----:B------:R-:W-:-:S03]  /*49d0*/  IMAD R10, R4, 0x2, R0 ;  /* 0x00000002040a7824 */ /* 0x000fc600078e0200 */
[----:B------:R-:W-:Y:S04]  /*49e0*/  STL [R1+0x524], R18 ;  /* 0x0005241201007387 */ /* 0x000fe80000100800 */
[----:B------:R-:W-:Y:S01]  /*49f0*/  STL [R1+0x52c], R2 ;  /* 0x00052c0201007387 */ /* 0x000fe20000100800 */
[----:B0-----:R-:W-:Y:S01]  /*4a00*/  LEA.HI.X.SX32 R0, R9, R3, 0x1, P5 ;  /* 0x0000000309007211 */ /* 0x001fe200028f0eff */
[----:B------:R-:W-:Y:S02]  /*4a10*/  @P0 IMAD.MOV.U32 R9, RZ, RZ, R8 ;  /* 0x000000ffff090224 */ /* 0x000fe400078e0008 */
[----:B------:R0:W-:Y:S02]  /*4a20*/  STL [R1+0x520], R8 ;  /* 0x0005200801007387 */ /* 0x0001e40000100800 */
[----:B0-----:R-:W-:Y:S01]  /*4a30*/  @P0 IMAD.MOV.U32 R8, RZ, RZ, R18 ;  /* 0x000000ffff080224 */ /* 0x001fe200078e0012 */
[----:B--2---:R-:W-:-:S06]  /*4a40*/  PRMT R5, RZ, 0x7610, R5 ;  /* 0x00007610ff057816 */ /* 0x004fcc0000000005 */
[----:B------:R0:W2:Y:S01]  /*4a50*/  @P0 LDG.E.U16 R5, desc[UR10][R8.64] ;  /* 0x0000000a08050981 */ /* 0x0000a2000c1e1500 */
        /* <DEDUP_REMOVED lines=16> */
[----:B------:R-:W3:Y:S04]  /*4b60*/  LDL.LU R18, [R1+0xa64] ;  /* 0x000a640001127983 */ /* 0x000ee80000300800 */
[----:B--2---:R1:W-:Y:S04]  /*4b70*/  STL [R1+0x13c], R5 ;  /* 0x00013c0501007387 */ /* 0x0043e80000100800 */
[----:B-1----:R-:W2:Y:S01]  /*4b80*/  LDL.LU R5, [R1+0xa60] ;  /* 0x000a600001057983 */ /* 0x002ea20000300800 */
[----:B------:R-:W1:Y:S01]  /*4b90*/  S2R R2, SR_TID.X ;  /* 0x0000000000027919 */ /* 0x000e620000002100 */
[C---:B0-----:R-:W-:Y:S01]  /*4ba0*/  IMAD R8, R4.reuse, 0x2, R10 ;  /* 0x0000000204087824 */ /* 0x041fe200078e020a */
[----:B------:R-:W-:Y:S01]  /*4bb0*/  PLOP3.LUT P0, PT, PT, PT, UP1, 0x80, 0x8 ;  /* 0x000000000008781c */ /* 0x000fe20003f0f018 */
[----:B------:R-:W2:Y:S02]  /*4bc0*/  LDL.LU R0, [R1+0xa5c] ;  /* 0x000a5c0001007983 */ /* 0x000ea40000300800 */
[----:B------:R-:W-:-:S02]  /*4bd0*/  IMAD R9, R4, 0x2, R8 ;  /* 0x0000000204097824 */ /* 0x000fc400078e0208 */
[----:B------:R0:W-:Y:S01]  /*4be0*/  STL [R1+0x530], R17 ;  /* 0x0005301101007387 */ /* 0x0001e20000100800 */
[----:B------:R-:W-:Y:S02]  /*4bf0*/  PLOP3.LUT P3, PT, PT, PT, UP1, 0x80, 0x8 ;  /* 0x000000000008781c */ /* 0x000fe40003f6f018 */
[----:B-1----:R-:W-:-:S04]  /*4c00*/  SHF.R.U32.HI R2, RZ, 0x6, R2 ;  /* 0x00000006ff027819 */ /* 0x002fc80000011602 */
[----:B------:R-:W-:Y:S01]  /*4c10*/  SGXT.U32 R2, R2, 0x1 ;  /* 0x000000010202781a */ /* 0x000fe20000000000 */
[----:B----4-:R1:W-:Y:S03]  /*4c20*/  STL [R1+0xf0], R7 ;  /* 0x0000f00701007387 */ /* 0x0103e60000100800 */
[C---:B0-----:R-:W-:Y:S02]  /*4c30*/  LOP3.LUT R17, R2.reuse, 0x9a, RZ, 0xfc, !PT ;  /* 0x0000009a02117812 */ /* 0x041fe400078efcff */
[C---:B------:R-:W-:Y:S02]  /*4c40*/  LOP3.LUT R16, R2.reuse, 0xa0, RZ, 0xfc, !PT ;  /* 0x000000a002107812 */ /* 0x040fe400078efcff */
[----:B------:R-:W-:Y:S02]  /*4c50*/  ISETP.LT.AND P0, PT, R17, UR20, P0 ;  /* 0x0000001411007c0c */ /* 0x000fe40008701270 */
[----:B-1----:R-:W-:Y:S01]  /*4c60*/  LOP3.LUT R7, R2, 0x9c, RZ, 0xfc, !PT ;  /* 0x0000009c02077812 */ /* 0x002fe200078efcff */
[C---:B------:R-:W-:Y:S01]  /*4c70*/  IMAD R2, R4.reuse, 0x2, R9 ;  /* 0x0000000204027824 */ /* 0x040fe200078e0209 */
[----:B---3--:R0:W-:Y:S03]  /*4c80*/  STL [R1+0x15c], R27 ;  /* 0x00015c1b01007387 */ /* 0x0081e60000100800 */
[----:B------:R-:W-:Y:S01]  /*4c90*/  IMAD R10, R4, 0x2, R2 ;  /* 0x00000002040a7824 */ /* 0x000fe200078e0202 */
[----:B------:R1:W-:Y:S01]  /*4ca0*/  STL [R1+0x58], R2 ;  /* 0x0000580201007387 */ /* 0x0003e20000100800 */
[----:B0-----:R-:W-:-:S02]  /*4cb0*/  LEA R27, P4, R8, R6, 0x1 ;  /* 0x00000006081b7211 */ /* 0x001fc400078808ff */
[----:B-1----:R-:W-:Y:S02]  /*4cc0*/  LEA R2, P5, R9, R6, 0x1 ;  /* 0x0000000609027211 */ /* 0x002fe400078a08ff */
[-C--:B------:R-:W-:Y:S01]  /*4cd0*/  LEA.HI.X.SX32 R8, R8, R3.reuse, 0x1, P4 ;  /* 0x0000000308087211 */ /* 0x080fe200020f0eff */
[----:B------:R-:W-:Y:S01]  /*4ce0*/  STL [R1+0x53c], R27 ;  /* 0x00053c1b01007387 */ /* 0x000fe20000100800 */
[----:B------:R-:W-:Y:S02]  /*4cf0*/  ISETP.LT.AND P3, PT, R7, UR20, P3 ;  /* 0x0000001407007c0c */ /* 0x000fe40009f61270 */
[----:B------:R-:W-:Y:S01]  /*4d00*/  LEA.HI.X.SX32 R7, R9, R3, 0x1, P5 ;  /* 0x0000000309077211 */ /* 0x000fe200028f0eff */
[----:B------:R-:W-:Y:S01]  /*4d10*/  STL [R1+0x544], R2 ;  /* 0x0005440201007387 */ /* 0x000fe20000100800 */
[----:B------:R-:W-:-:S03]  /*4d20*/  @P0 IMAD.MOV.U32 R9, RZ, RZ, R8 ;  /* 0x000000ffff090224 */ /* 0x000fc600078e0008 */
[----:B------:R0:W-:Y:S02]  /*4d30*/  STL [R1+0x538], R8 ;  /* 0x0005380801007387 */ /* 0x0001e40000100800 */
[----:B0-----:R-:W-:Y:S01]  /*4d40*/  @P0 IMAD.MOV.U32 R8, RZ, RZ, R27 ;  /* 0x000000ffff080224 */ /* 0x001fe200078e001b */
[----:B--2---:R-:W-:-:S06]  /*4d50*/  PRMT R5, RZ, 0x7610, R5 ;  /* 0x00007610ff057816 */ /* 0x004fcc0000000005 */
        /* <DEDUP_REMOVED lines=20> */
[----:B------:R-:W3:Y:S01]  /*4ea0*/  LDL.LU R7, [R1+0xa50] ;  /* 0x000a500001077983 */ /* 0x000ee20000300800 */
[----:B------:R-:W-:-:S03]  /*4eb0*/  SGXT.U32 R2, R2, 0x1 ;  /* 0x000000010202781a */ /* 0x000fc60000000000 */
[----:B------:R1:W-:Y:S01]  /*4ec0*/  STL [R1+0x548], R17 ;  /* 0x0005481101007387 */ /* 0x0003e20000100800 */
[----:B------:R-:W-:Y:S01]  /*4ed0*/  PLOP3.LUT P0, PT, PT, PT, UP1, 0x80, 0x8 ;  /* 0x000000000008781c */ /* 0x000fe20003f0f018 */
[----:B0-----:R-:W-:Y:S01]  /*4ee0*/  IMAD R8, R4, 0x2, R10 ;  /* 0x0000000204087824 */ /* 0x001fe200078e020a */
[----:B------:R-:W-:-:S03]  /*4ef0*/  PLOP3.LUT P1, PT, PT, PT, UP1, 0x80, 0x8 ;  /* 0x000000000008781c */ /* 0x000fc60003f2f018 */
[----:B------:R-:W-:Y:S01]  /*4f00*/  IMAD R9, R4, 0x2, R8 ;  /* 0x0000000204097824 */ /* 0x000fe200078e0208 */
[C---:B-1----:R-:W-:Y:S01]  /*4f10*/  LOP3.LUT R17, R2.reuse, 0xa8, RZ, 0xfc, !PT ;  /* 0x000000a802117812 */ /* 0x042fe200078efcff */
[----:B----4-:R0:W-:Y:S03]  /*4f20*/  STL [R1+0xe8], R0 ;  /* 0x0000e80001007387 */ /* 0x0101e60000100800 */
[----:B------:R-:W-:Y:S02]  /*4f30*/  ISETP.LT.AND P1, PT, R17, UR20, P1 ;  /* 0x0000001411007c0c */ /* 0x000fe40008f21270 */
[----:B0-----:R-:W-:-:S04]  /*4f40*/  LOP3.LUT R0, R2, 0xa2, RZ, 0xfc, !PT ;  /* 0x000000a202007812 */ /* 0x001fc800078efcff */
[----:B------:R-:W-:Y:S01]  /*4f50*/  ISETP.LT.AND P0, PT, R0, UR20, P0 ;  /* 0x0000001400007c0c */ /* 0x000fe20008701270 */
[----:B------:R-:W-:Y:S01]  /*4f60*/  IMAD R0, R4, 0x2, R9 ;  /* 0x0000000204007824 */ /* 0x000fe200078e0209 */
[-C--:B------:R-:W-:Y:S02]  /*4f70*/  LEA R17, P4, R8, R6.reuse, 0x1 ;  /* 0x0000000608117211 */ /* 0x080fe400078808ff */
[----:B------:R-:W-:Y:S02]  /*4f80*/  LOP3.LUT R16, R2, 0xa4, RZ, 0xfc, !PT ;  /* 0x000000a402107812 */ /* 0x000fe400078efcff */
        /* <DEDUP_REMOVED lines=12> */
[----:B------:R-:W-:-:S04]  /*5050*/  PLOP3.LUT P3, PT, PT, PT, UP1, 0x80, 0x8 ;  /* 0x000000000008781c */ /* 0x000fc80003f6f018 */
[----:B------:R-:W-:Y:S02]  /*5060*/  ISETP.LT.AND P3, PT, R16, UR20, P3 ;  /* 0x0000001410007c0c */ /* 0x000fe40009f61270 */
[----:B------:R-:W-:Y:S01]  /*5070*/  LEA R16, P4, R10, R6, 0x1 ;  /* 0x000000060a107211 */ /* 0x000fe200078808ff */
[----:B---3--:R1:W-:Y:S01]  /*5080*/  STL [R1+0x158], R18 ;  /* 0x0001581201007387 */ /* 0x0083e20000100800 */
[----:B------:R-:W-:Y:S02]  /*5090*/  PRMT R27, RZ, 0x7610, R27 ;  /* 0x00007610ff1b7816 */ /* 0x000fe4000000001b */
[----:B------:R-:W-:-:S07]  /*50a0*/  PRMT R7, RZ, 0x7610, R7 ;  /* 0x00007610ff077816 */ /* 0x000fce0000000007 */
[----:B0-----:R-:W-:Y:S01]  /*50b0*/  @P3 IMAD.MOV.U32 R8, RZ, RZ, R2 ;  /* 0x000000ffff083224 */ /* 0x001fe200078e0002 */
[----:B-1----:R-:W-:Y:S01]  /*50c0*/  LEA.HI.X.SX32 R18, R10, R3, 0x1, P4 ;  /* 0x000000030a127211 */ /* 0x002fe200020f0eff */
[----:B------:R-:W-:-:S05]  /*50d0*/  @P3 IMAD.MOV.U32 R9, RZ, RZ, R0 ;  /* 0x000000ffff093224 */ /* 0x000fca00078e0000 */
        /* <DEDUP_REMOVED lines=20> */
[----:B------:R-:W-:Y:S02]  /*5220*/  LOP3.LUT R16, R2, 0xb0, RZ, 0xfc, !PT ;  /* 0x000000b002107812 */ /* 0x000fe400078efcff */
        /* <DEDUP_REMOVED lines=39> */
[----:B------:R-:W-:Y:S01]  /*54a0*/  STL [R1+0x578], R18 ;  /* 0x0005781201007387 */ /* 0x000fe20000100800 */
[----:B------:R-:W-:Y:S01]  /*54b0*/  PLOP3.LUT P0, PT, PT, PT, UP1, 0x80, 0x8 ;  /* 0x000000000008781c */ /* 0x000fe20003f0f018 */
[----:B0-----:R-:W-:Y:S01]  /*54c0*/  IMAD R8, R4, 0x2, R10 ;  /* 0x0000000204087824 */ /* 0x001fe200078e020a */
[----:B------:R-:W-:Y:S02]  /*54d0*/  LOP3.LUT R16, R2, 0xb4, RZ, 0xfc, !PT ;  /* 0x000000b402107812 */ /* 0x000fe400078efcff */
[----:B------:R-:W-:Y:S01]  /*54e0*/  PLOP3.LUT P3, PT, PT, PT, UP1, 0x80, 0x8 ;  /* 0x000000000008781c */ /* 0x000fe20003f6f018 */
[----:B------:R-:W-:Y:S01]  /*54f0*/  IMAD R9, R4, 0x2, R8 ;  /* 0x0000000204097824 */ /* 0x000fe200078e0208 */
[----:B----4-:R0:W-:Y:S02]  /*5500*/  STL [R1+0xd4], R0 ;  /* 0x0000d40001007387 */ /* 0x0101e40000100800 */
        /* <DEDUP_REMOVED lines=22> */
[----:B------:R-:W-:Y:S01]  /*5670*/  PRMT R27, RZ, 0x7610, R27 ;  /* 0x00007610ff1b7816 */ /* 0x000fe2000000001b */
[----:B0-----:R-:W-:Y:S02]  /*5680*/  @P3 IMAD.MOV.U32 R8, RZ, RZ, R2 ;  /* 0x000000ffff083224 */ /* 0x001fe400078e0002 */
[----:B------:R-:W-:Y:S01]  /*5690*/  @P3 IMAD.MOV.U32 R9, RZ, RZ, R0 ;  /* 0x000000ffff093224 */ /* 0x000fe200078e0000 */
[----:B------:R-:W-:-:S04]  /*56a0*/  PRMT R7, RZ, 0x7610, R7 ;  /* 0x00007610ff077816 */ /* 0x000fc80000000007 */
[----:B------:R0:W3:Y:S01]  /*56b0*/  @P3 LDG.E.U16 R27, desc[UR10][R8.64] ;  /* 0x0000000a081b3981 */ /* 0x0000e2000c1e1500 */
[----:B-1----:R-:W-:Y:S01]  /*56c0*/  LEA.HI.X.SX32 R23, R10, R3, 0x1, P4 ;  /* 0x000000030a177211 */ /* 0x002fe200020f0eff */
[----:B0-----:R-:W-:-:S04]  /*56d0*/  @P1 IMAD.MOV.U32 R8, RZ, RZ, R18 ;  /* 0x000000ffff081224 */ /* 0x001fc800078e0012 */
[----:B------:R-:W-:-:S05]  /*56e0*/  @P1 IMAD.MOV.U32 R9, RZ, RZ, R23 ;  /* 0x000000ffff091224 */ /* 0x000fca00078e0017 */
[----:B------:R0:W4:Y:S04]  /*56f0*/  @P1 LDG.E.U16 R7, desc[UR10][R8.64] ;  /* 0x0000000a08071981 */ /* 0x000128000c1e1500 */
[----:B------:R-:W-:Y:S04]  /*5700*/  STL [R1+0x594], R18 ;  /* 0x0005941201007387 */ /* 0x000fe80000100800 */
[----:B------:R-:W-:Y:S04]  /*5710*/  STL [R1+0x588], R0 ;  /* 0x0005880001007387 */ /* 0x000fe80000100800 */
[----:B------:R-:W3:Y:S01]  /*5720*/  LDL.LU R16, [R1+0xa34] ;  /* 0x000a340001107983 */ /* 0x000ee20000300800 */
[----:B------:R-:W1:Y:S03]  /*5730*/  S2R R2, SR_TID.X ;  /* 0x0000000000027919 */ /* 0x000e660000002100 */
[----:B--2---:R2:W-:Y:S04]  /*5740*/  STL [R1+0x120], R5 ;  /* 0x0001200501007387 */ /* 0x0045e80000100800 */
[----:B--2---:R-:W2:Y:S04]  /*5750*/  LDL.LU R5, [R1+0xa30] ;  /* 0x000a300001057983 */ /* 0x004ea80000300800 */
[----:B------:R-:W2:Y:S01]  /*5760*/  LDL.LU R0, [R1+0xa2c] ;  /* 0x000a2c0001007983 */ /* 0x000ea20000300800 */
[----:B-1----:R-:W-:Y:S01]  /*5770*/  SHF.R.U32.HI R2, RZ, 0x6, R2 ;  /* 0x00000006ff027819 */ /* 0x002fe20000011602 */
[----:B0-----:R-:W-:-:S03]  /*5780*/  IMAD R8, R4, 0x2, R10 ;  /* 0x0000000204087824 */ /* 0x001fc600078e020a */
[----:B------:R-:W-:Y:S01]  /*5790*/  SGXT.U32 R2, R2, 0x1 ;  /* 0x000000010202781a */ /* 0x000fe20000000000 */
[----:B------:R0:W-:Y:S01]  /*57a0*/  STL [R1+0x590], R23 ;  /* 0x0005901701007387 */ /* 0x0001e20000100800 */
[----:B------:R-:W-:Y:S01]  /*57b0*/  PLOP3.LUT P0, PT, PT, PT, UP1, 0x80, 0x8 ;  /* 0x000000000008781c */ /* 0x000fe20003f0f018 */
[----:B------:R-:W-:Y:S01]  /*57c0*/  IMAD R9, R4, 0x2, R8 ;  /* 0x0000000204097824 */ /* 0x000fe200078e0208 */
[C---:B------:R-:W-:Y:S02]  /*57d0*/  LOP3.LUT R18, R2.reuse, 0xc0, RZ, 0xfc, !PT ;  /* 0x000000c002127812 */ /* 0x040fe400078efcff */
[C---:B0-----:R-:W-:Y:S01]  /*57e0*/  LOP3.LUT R23, R2.reuse, 0xba, RZ, 0xfc, !PT ;  /* 0x000000ba02177812 */ /* 0x041fe200078efcff */
[----:B----4-:R0:W-:Y:S03]  /*57f0*/  STL [R1+0xcc], R7 ;  /* 0x0000cc0701007387 */ /* 0x0101e60000100800 */
[----:B------:R-:W-:Y:S01]  /*5800*/  ISETP.LT.AND P0, PT, R23, UR20, P0 ;  /* 0x0000001417007c0c */ /* 0x000fe20008701270 */
[----:B---3--:R1:W-:Y:S01]  /*5810*/  STL [R1+0x148], R27 ;  /* 0x0001481b01007387 */ /* 0x0083e20000100800 */
[----:B0-----:R-:W-:Y:S01]  /*5820*/  LOP3.LUT R7, R2, 0xbc, RZ, 0xfc, !PT ;  /* 0x000000bc02077812 */ /* 0x001fe200078efcff */
[----:B------:R-:W-:Y:S01]  /*5830*/  IMAD R2, R4, 0x2, R9 ;  /* 0x0000000204027824 */ /* 0x000fe200078e0209 */
[----:B-1----:R-:W-:-:S03]  /*5840*/  LEA R27, P4, R8, R6, 0x1 ;  /* 0x00000006081b7211 */ /* 0x002fc600078808ff */
[----:B------:R-:W-:Y:S01]  /*5850*/  IMAD R10, R4, 0x2, R2 ;  /* 0x00000002040a7824 */ /* 0x000fe200078e0202 */
[----:B------:R0:W-:Y:S01]  /*5860*/  STL [R1+0x4], R2 ;  /* 0x0000040201007387 */ /* 0x0001e20000100800 */
[----:B------:R-:W-:Y:S02]  /*5870*/  PLOP3.LUT P3, PT, PT, PT, UP1, 0x80, 0x8 ;  /* 0x000000000008781c */ /* 0x000fe40003f6f018 */
[----:B------:R-:W-:Y:S01]  /*5880*/  LEA.HI.X.SX32 R8, R8, R3, 0x1, P4 ;  /* 0x0000000308087211 */ /* 0x000fe200020f0eff */
[----:B------:R-:W-:Y:S01]  /*5890*/  STL [R1+0x59c], R27 ;  /* 0x00059c1b01007387 */ /* 0x000fe20000100800 */
[----:B------:R-:W-:Y:S02]  /*58a0*/  ISETP.LT.AND P3, PT, R7, UR20, P3 ;  /* 0x0000001407007c0c */ /* 0x000fe40009f61270 */
[----:B0-----:R-:W-:-:S04]  /*58b0*/  LEA R2, P5, R9, R6, 0x1 ;  /* 0x0000000609027211 */ /* 0x001fc800078a08ff */
        /* <DEDUP_REMOVED lines=25> */
[----:B-1----:R-:W-:Y:S01]  /*5a50*/  SHF.R.U32.HI R2, RZ, 0x6, R2 ;  /* 0x00000006ff027819 */ /* 0x002fe20000011602 */
[----:B0-----:R-:W-:-:S02]  /*5a60*/  IMAD R8, R4, 0x2, R10 ;  /* 0x0000000204087824 */ /* 0x001fc400078e020a */
[----:B------:R-:W2:Y:S01]  /*5a70*/  LDL.LU R7, [R1+0xa20] ;  /* 0x000a200001077983 */ /* 0x000ea20000300800 */
[----:B------:R-:W-:Y:S01]  /*5a80*/  SGXT.U32 R2, R2, 0x1 ;  /* 0x000000010202781a */ /* 0x000fe20000000000 */
[----:B------:R-:W-:Y:S01]  /*5a90*/  IMAD R9, R4, 0x2, R8 ;  /* 0x0000000204097824 */ /* 0x000fe200078e0208 */
[----:B------:R-:W-:Y:S01]  /*5aa0*/  PLOP3.LUT P0, PT, PT, PT, UP1, 0x80, 0x8 ;  /* 0x000000000008781c */ /* 0x000fe20003f0f018 */
[----:B------:R0:W-:Y:S01]  /*5ab0*/  STL [R1+0x5a8], R23 ;  /* 0x0005a81701007387 */ /* 0x0001e20000100800 */
[C---:B------:R-:W-:Y:S02]  /*5ac0*/  LOP3.LUT R18, R2.reuse, 0xc8, RZ, 0xfc, !PT ;  /* 0x000000c802127812 */ /* 0x040fe400078efcff */
[----:B------:R-:W-:Y:S02]  /*5ad0*/  PLOP3.LUT P3, PT, PT, PT, UP1, 0x80, 0x8 ;  /* 0x000000000008781c */ /* 0x000fe40003f6f018 */
[----:B0-----:R-:W-:-:S04]  /*5ae0*/  LOP3.LUT R23, R2, 0xc2, RZ, 0xfc, !PT ;  /* 0x000000c202177812 */ /* 0x001fc800078efcff */
[----:B------:R-:W-:Y:S01]  /*5af0*/  ISETP.LT.AND P0, PT, R23, UR20, P0 ;  /* 0x0000001417007c0c */ /* 0x000fe20008701270 */
[----:B----4-:R0:W-:Y:S02]  /*5b00*/  STL [R1+0xc4], R5 ;  /* 0x0000c40501007387 */ /* 0x0101e40000100800 */
[----:B0-----:R-:W-:Y:S01]  /*5b10*/  LOP3.LUT R5, R2, 0xc4, RZ, 0xfc, !PT ;  /* 0x000000c402057812 */ /* 0x001fe200078efcff */
[----:B------:R-:W-:-:S03]  /*5b20*/  IMAD R2, R4, 0x2, R9 ;  /* 0x0000000204027824 */ /* 0x000fc600078e0209 */
[----:B------:R-:W-:Y:S02]  /*5b30*/  ISETP.LT.AND P3, PT, R5, UR20, P3 ;  /* 0x0000001405007c0c */ /* 0x000fe40009f61270 */
[CC--:B------:R-:W-:Y:S01]  /*5b40*/  LEA R5, P4, R8.reuse, R6.reuse, 0x1 ;  /* 0x0000000608057211 */ /* 0x0c0fe200078808ff */
[----:B------:R-:W-:Y:S04]  /*5b50*/  STL [R1], R2 ;  /* 0x0000000201007387 */ /* 0x000fe80000100800 */
[----:B---3--:R0:W-:Y:S01]  /*5b60*/  STL [R1+0x140], R29 ;  /* 0x0001401d01007387 */ /* 0x0081e20000100800 */
[----:B------:R-:W-:Y:S01]  /*5b70*/  LEA.HI.X.SX32 R8, R8, R3, 0x1, P4 ;  /* 0x0000000308087211 */ /* 0x000fe200020f0eff */
[----:B------:R-:W-:Y:S02]  /*5b80*/  IMAD R10, R4, 0x2, R2 ;  /* 0x00000002040a7824 */ /* 0x000fe400078e0202 */
[----:B------:R-:W-:Y:S01]  /*5b90*/  STL [R1+0x5b4], R5 ;  /* 0x0005b40501007387 */ /* 0x000fe20000100800 */
        /* <DEDUP_REMOVED lines=21> */
[----:B------:R1:W-:Y:S04]  /*5cf0*/  STL [R1+0x5b8], R2 ;  /* 0x0005b80201007387 */ /* 0x0003e80000100800 */
[----:B------:R-:W3:Y:S01]  /*5d00*/  LDL.LU R5, [R1+0xa1c] ;  /* 0x000a1c0001057983 */ /* 0x000ee20000300800 */
[----:B-1----:R-:W1:Y:S03]  /*5d10*/  S2R R2, SR_TID.X ;  /* 0x0000000000027919 */ /* 0x002e660000002100 */
[----:B--2---:R2:W-:Y:S04]  /*5d20*/  STL [R1+0x10c], R0 ;  /* 0x00010c0001007387 */ /* 0x0045e80000100800 */
[----:B--2---:R-:W2:Y:S01]  /*5d30*/  LDL.LU R0, [R1+0xa18] ;  /* 0x000a180001007983 */ /* 0x004ea20000300800 */
[----:B-1----:R-:W-:Y:S01]  /*5d40*/  SHF.R.U32.HI R2, RZ, 0x6, R2 ;  /* 0x00000006ff027819 */ /* 0x002fe20000011602 */
[----:B0-----:R-:W-:-:S03]  /*5d50*/  IMAD R8, R4, 0x2, R10 ;  /* 0x0000000204087824 */ /* 0x001fc600078e020a */
[----:B------:R-:W-:Y:S01]  /*5d60*/  SGXT.U32 R2, R2, 0x1 ;  /* 0x000000010202781a */ /* 0x000fe20000000000 */
[----:B------:R0:W-:Y:S01]  /*5d70*/  STL [R1+0x5c0], R23 ;  /* 0x0005c01701007387 */ /* 0x0001e20000100800 */
[C---:B------:R-:W-:Y:S01]  /*5d80*/  IMAD R9, R4.reuse, 0x2, R8 ;  /* 0x0000000204097824 */ /* 0x040fe200078e0208 */
[----:B------:R-:W-:Y:S02]  /*5d90*/  PLOP3.LUT P3, PT, PT, PT, UP1, 0x80, 0x8 ;  /* 0x000000000008781c */ /* 0x000fe40003f6f018 */
[----:B------:R-:W-:Y:S01]  /*5da0*/  PLOP3.LUT P0, PT, PT, PT, UP1, 0x80, 0x8 ;  /* 0x000000000008781c */ /* 0x000fe20003f0f018 */
[----:B------:R-:W-:Y:S01]  /*5db0*/  IMAD R29, R4, 0x2, R9 ;  /* 0x00000002041d7824 */ /* 0x000fe200078e0209 */
[----:B0-----:R-:W-:Y:S01]  /*5dc0*/  LOP3.LUT R23, R2, 0xca, RZ, 0xfc, !PT ;  /* 0x000000ca02177812 */ /* 0x001fe200078efcff */
[----:B----4-:R0:W-:Y:S03]  /*5dd0*/  STL [R1+0xc0], R7 ;  /* 0x0000c00701007387 */ /* 0x0101e60000100800 */
[----:B------:R-:W-:-:S02]  /*5de0*/  ISETP.LT.AND P0, PT, R23, UR20, P0 ;  /* 0x0000001417007c0c */ /* 0x000fc40008701270 */
[----:B0-----:R-:W-:-:S04]  /*5df0*/  LOP3.LUT R7, R2, 0xcc, RZ, 0xfc, !PT ;  /* 0x000000cc02077812 */ /* 0x001fc800078efcff */
[----:B------:R-:W-:Y:S02]  /*5e00*/  ISETP.LT.AND P3, PT, R7, UR20, P3 ;  /* 0x0000001407007c0c */ /* 0x000fe40009f61270 */
[C---:B------:R-:W-:Y:S01]  /*5e10*/  LEA R7, P4, R8.reuse, R6, 0x1 ;  /* 0x0000000608077211 */ /* 0x040fe200078808ff */
[----:B------:R-:W-:Y:S04]  /*5e20*/  STL [R1+0x9b0], R29 ;  /* 0x0009b01d01007387 */ /* 0x000fe80000100800 */
[----:B------:R-:W-:Y:S01]  /*5e30*/  STL [R1+0x5cc], R7 ;  /* 0x0005cc0701007387 */ /* 0x000fe20000100800 */
[----:B------:R-:W-:-:S03]  /*5e40*/  LEA.HI.X.SX32 R8, R8, R3, 0x1, P4 ;  /* 0x0000000308087211 */ /* 0x000fc600020f0eff */
[----:B---3--:R0:W-:Y:S01]  /*5e50*/  STL [R1+0x138], R28 ;  /* 0x0001381c01007387 */ /* 0x0081e20000100800 */
[----:B------:R-:W-:Y:S02]  /*5e60*/  LOP3.LUT R18, R2, 0xd0, RZ, 0xfc, !PT ;  /* 0x000000d002127812 */ /* 0x000fe400078efcff */
[----:B------:R-:W-:Y:S01]  /*5e70*/  PLOP3.LUT P1, PT, PT, PT, UP1, 0x80, 0x8 ;  /* 0x000000000008781c */ /* 0x000fe20003f2f018 */
[----:B------:R-:W-:Y:S01]  /*5e80*/  IMAD R10, R4, 0x2, R29 ;  /* 0x00000002040a7824 */ /* 0x000fe200078e021d */
[C---:B0-----:R-:W-:Y:S02]  /*5e90*/  LEA R28, P5, R9.reuse, R6, 0x1 ;  /* 0x00000006091c7211 */ /* 0x041fe400078a08ff */
[----:B------:R-:W-:Y:S02]  /*5ea0*/  ISETP.LT.AND P1, PT, R18, UR20, P1 ;  /* 0x0000001412007c0c */ /* 0x000fe40008f21270 */
[----:B------:R-:W-:Y:S01]  /*5eb0*/  LEA.HI.X.SX32 R2, R9, R3, 0x1, P5 ;  /* 0x0000000309027211 */ /* 0x000fe200028f0eff */
[----:B------:R-:W-:Y:S01]  /*5ec0*/  STL [R1+0x5d4], R28 ;  /* 0x0005d41c01007387 */ /* 0x000fe20000100800 */
[----:B------:R-:W-:-:S03]  /*5ed0*/  @P0 IMAD.MOV.U32 R9, RZ, RZ, R8 ;  /* 0x000000ffff090224 */ /* 0x000fc600078e0008 */
[----:B------:R0:W-:Y:S01]  /*5ee0*/  STL [R1+0x5c8], R8 ;  /* 0x0005c80801007387 */ /* 0x0001e20000100800 */
[C---:B------:R-:W-:Y:S02]  /*5ef0*/  LEA R18, P4, R10.reuse, R6, 0x1 ;  /* 0x000000060a127211 */ /* 0x040fe400078808ff */
[----:B------:R-:W-:Y:S01]  /*5f00*/  PRMT R26, RZ, 0x7610, R26 ;  /* 0x00007610ff1a7816 */ /* 0x000fe2000000001a */
[----:B0-----:R-:W-:Y:S01]  /*5f10*/  @P0 IMAD.MOV.U32 R8, RZ, RZ, R7 ;  /* 0x000000ffff080224 */ /* 0x001fe200078e0007 */
[----:B------:R-:W-:Y:S02]  /*5f20*/  LEA.HI.X.SX32 R23, R10, R3, 0x1, P4 ;  /* 0x000000030a177211 */ /* 0x000fe400020f0eff */
[----:B------:R-:W-:Y:S02]  /*5f30*/  PRMT R16, RZ, 0x7610, R16 ;  /* 0x00007610ff107816 */ /* 0x000fe40000000010 */
[----:B--2---:R-:W-:-:S06]  /*5f40*/  PRMT R0, RZ, 0x7610, R0 ;  /* 0x00007610ff007816 */ /* 0x004fcc0000000000 */
[----:B------:R0:W2:Y:S02]  /*5f50*/  @P0 LDG.E.U16 R0, desc[UR10][R8.64] ;  /* 0x0000000a08000981 */ /* 0x0000a4000c1e1500 */
[----:B0-----:R-:W-:Y:S02]  /*5f60*/  @P3 IMAD.MOV.U32 R8, RZ, RZ, R28 ;  /* 0x000000ffff083224 */ /* 0x001fe400078e001c */
[----:B------:R-:W-:-:S05]  /*5f70*/  @P3 IMAD.MOV.U32 R9, RZ, RZ, R2 ;  /* 0x000000ffff093224 */ /* 0x000fca00078e0002 */
[----:B------:R0:W3:Y:S02]  /*5f80*/  @P3 LDG.E.U16 R26, desc[UR10][R8.64] ;  /* 0x0000000a081a3981 */ /* 0x0000e4000c1e1500 */
[----:B0-----:R-:W-:Y:S02]  /*5f90*/  @P1 IMAD.MOV.U32 R8, RZ, RZ, R18 ;  /* 0x000000ffff081224 */ /* 0x001fe400078e0012 */
[----:B------:R-:W-:-:S05]  /*5fa0*/  @P1 IMAD.MOV.U32 R9, RZ, RZ, R23 ;  /* 0x000000ffff091224 */ /* 0x000fca00078e0017 */
[----:B------:R0:W4:Y:S04]  /*5fb0*/  @P1 LDG.E.U16 R16, desc[UR10][R8.64] ;  /* 0x0000000a08101981 */ /* 0x000128000c1e1500 */
[----:B------:R-:W-:Y:S04]  /*5fc0*/  STL [R1+0x5dc], R18 ;  /* 0x0005dc1201007387 */ /* 0x000fe80000100800 */
[----:B------:R1:W-:Y:S01]  /*5fd0*/  STL [R1+0x5d0], R2 ;  /* 0x0005d00201007387 */ /* 0x0003e20000100800 */
[----:B0-----:R-:W-:-:S03]  /*5fe0*/  IMAD R8, R4, 0x2, R10 ;  /* 0x0000000204087824 */ /* 0x001fc600078e020a */
[----:B------:R-:W3:Y:S01]  /*5ff0*/  LDL.LU R7, [R1+0xa14] ;  /* 0x000a140001077983 */ /* 0x000ee20000300800 */
[----:B-1----:R-:W0:Y:S01]  /*6000*/  S2R R2, SR_TID.X ;  /* 0x0000000000027919 */ /* 0x002e220000002100 */
[----:B------:R-:W-:Y:S01]  /*6010*/  PLOP3.LUT P0, PT, PT, PT, UP1, 0x80, 0x8 ;  /* 0x000000000008781c */ /* 0x000fe20003f0f018 */
[----:B------:R-:W-:Y:S01]  /*6020*/  IMAD R9, R4, 0x2, R8 ;  /* 0x0000000204097824 */ /* 0x000fe200078e0208 */
[----:B------:R-:W-:-:S03]  /*6030*/  PLOP3.LUT P3, PT, PT, PT, UP1, 0x80, 0x8 ;  /* 0x000000000008781c */ /* 0x000fc60003f6f018 */
[----:B------:R-:W-:Y:S01]  /*6040*/  IMAD R28, R4, 0x2, R9 ;  /* 0x00000002041c7824 */ /* 0x000fe200078e0209 */
[----:B------:R-:W-:Y:S02]  /*6050*/  PLOP3.LUT P1, PT, PT, PT, UP1, 0x80, 0x8 ;  /* 0x000000000008781c */ /* 0x000fe40003f2f018 */
[----:B0-----:R-:W-:-:S04]  /*6060*/  SHF.R.U32.HI R2, RZ, 0x6, R2 ;  /* 0x00000006ff027819 */ /* 0x001fc80000011602 */
[----:B------:R-:W-:-:S04]  /*6070*/  SGXT.U32 R2, R2, 0x1 ;  /* 0x000000010202781a */ /* 0x000fc80000000000 */
[----:B------:R-:W-:Y:S01]  /*6080*/  LOP3.LUT R18, R2, 0xd8, RZ, 0xfc, !PT ;  /* 0x000000d802127812 */ /* 0x000fe200078efcff */
[----:B------:R-:W-:Y:S01]  /*6090*/  IMAD R10, R4, 0x2, R28 ;  /* 0x00000002040a7824 */ /* 0x000fe200078e021c */
[----:B------:R-:W-:Y:S02]  /*60a0*/  PRMT R27, RZ, 0x7610, R27 ;  /* 0x00007610ff1b7816 */ /* 0x000fe4000000001b */
[----:B------:R-:W-:Y:S02]  /*60b0*/  ISETP.LT.AND P1, PT, R18, UR20, P1 ;  /* 0x0000001412007c0c */ /* 0x000fe40008f21270 */
[----:B------:R-:W-:Y:S02]  /*60c0*/  PRMT R22, RZ, 0x7610, R22 ;  /* 0x00007610ff167816 */ /* 0x000fe40000000016 */
[----:B------:R-:W-:Y:S01]  /*60d0*/  PRMT R11, RZ, 0x7610, R11 ;  /* 0x00007610ff0b7816 */ /* 0x000fe2000000000b */
[----:B--2---:R0:W-:Y:S04]  /*60e0*/  STL [R1+0x104], R0 ;  /* 0x0001040001007387 */ /* 0x0041e80000100800 */
[----:B0-----:R-:W2:Y:S04]  /*60f0*/  LDL.LU R0, [R1+0xa10] ;  /* 0x000a100001007983 */ /* 0x001ea80000300800 */
[----:B------:R0:W-:Y:S02]  /*6100*/  STL [R1+0x5d8], R23 ;  /* 0x0005d81701007387 */ /* 0x0001e40000100800 */
[----:B0-----:R-:W-:-:S04]  /*6110*/  LOP3.LUT R23, R2, 0xd2, RZ, 0xfc, !PT ;  /* 0x000000d202177812 */ /* 0x001fc800078efcff */
[----:B------:R-:W-:Y:S01]  /*6120*/  ISETP.LT.AND P0, PT, R23, UR20, P0 ;  /* 0x0000001417007c0c */ /* 0x000fe20008701270 */
[----:B----4-:R0:W-:Y:S01]  /*6130*/  STL [R1+0xbc], R16 ;  /* 0x0000bc1001007387 */ /* 0x0101e20000100800 */
[-C--:B------:R-:W-:Y:S02]  /*6140*/  LEA R23, P5, R9, R6.reuse, 0x1 ;  /* 0x0000000609177211 */ /* 0x080fe400078a08ff */
[----:B0-----:R-:W-:Y:S02]  /*6150*/  LOP3.LUT R16, R2, 0xd4, RZ, 0xfc, !PT ;  /* 0x000000d402107812 */ /* 0x001fe400078efcff */
[-C--:B------:R-:W-:Y:S01]  /*6160*/  LEA R2, P4, R8, R6.reuse, 0x1 ;  /* 0x0000000608027211 */ /* 0x080fe200078808ff */
[----:B------:R-:W-:Y:S01]  /*6170*/  STL [R1+0x9b4], R28 ;  /* 0x0009b41c01007387 */ /* 0x000fe20000100800 */
[----:B------:R-:W-:Y:S02]  /*6180*/  ISETP.LT.AND P3, PT, R16, UR20, P3 ;  /* 0x0000001410007c0c */ /* 0x000fe40009f61270 */
[----:B------:R-:W-:Y:S01]  /*6190*/  LEA.HI.X.SX32 R8, R8, R3, 0x1, P4 ;  /* 0x0000000308087211 */ /* 0x000fe200020f0eff */
[----:B------:R-:W-:Y:S04]  /*61a0*/  STL [R1+0x5e4], R2 ;  /* 0x0005e40201007387 */ /* 0x000fe80000100800 */
[----:B------:R-:W-:Y:S04]  /*61b0*/  STL [R1+0x5ec], R23 ;  /* 0x0005ec1701007387 */ /* 0x000fe80000100800 */
[----:B------:R-:W-:Y:S04]  /*61c0*/  STL [R1+0x5e0], R8 ;  /* 0x0005e00801007387 */ /* 0x000fe80000100800 */
[----:B---3--:R0:W-:Y:S01]  /*61d0*/  STL [R1+0x12c], R26 ;  /* 0x00012c1a01007387 */ /* 0x0081e20000100800 */
[----:B------:R-:W-:-:S02]  /*61e0*/  LEA R16, P4, R10, R6, 0x1 ;  /* 0x000000060a107211 */ /* 0x000fc400078808ff */
[-C--:B0-----:R-:W-:Y:S01]  /*61f0*/  LEA.HI.X.SX32 R26, R9, R3.reuse, 0x1, P5 ;  /* 0x00000003091a7211 */ /* 0x081fe200028f0eff */
[----:B------:R-:W-:Y:S02]  /*6200*/  @P0 IMAD.MOV.U32 R9, RZ, RZ, R8 ;  /* 0x000000ffff090224 */ /* 0x000fe400078e0008 */
[----:B------:R-:W-:Y:S01]  /*6210*/  @P0 IMAD.MOV.U32 R8, RZ, RZ, R2 ;  /* 0x000000ffff080224 */ /* 0x000fe200078e0002 */
[----:B------:R-:W-:-:S04]  /*6220*/  LEA.HI.X.SX32 R18, R10, R3, 0x1, P4 ;  /* 0x000000030a127211 */ /* 0x000fc800020f0eff */
[----:B------:R0:W3:Y:S02]  /*6230*/  @P0 LDG.E.U16 R27, desc[UR10][R8.64] ;  /* 0x0000000a081b0981 */ /* 0x0000e4000c1e1500 */
[----:B0-----:R-:W-:Y:S02]  /*6240*/  @P3 IMAD.MOV.U32 R8, RZ, RZ, R23 ;  /* 0x000000ffff083224 */ /* 0x001fe400078e0017 */
[----:B------:R-:W-:-:S05]  /*6250*/  @P3 IMAD.MOV.U32 R9, RZ, RZ, R26 ;  /* 0x000000ffff093224 */ /* 0x000fca00078e001a */
[----:B------:R0:W4:Y:S02]  /*6260*/  @P3 LDG.E.U16 R22, desc[UR10][R8.64] ;  /* 0x0000000a08163981 */ /* 0x000124000c1e1500 */
[----:B0-----:R-:W-:Y:S02]  /*6270*/  @P1 IMAD.MOV.U32 R8, RZ, RZ, R16 ;  /* 0x000000ffff081224 */ /* 0x001fe400078e0010 */
[----:B------:R-:W-:-:S05]  /*6280*/  @P1 IMAD.MOV.U32 R9, RZ, RZ, R18 ;  /* 0x000000ffff091224 */ /* 0x000fca00078e0012 */
[----:B------:R0:W2:Y:S01]  /*6290*/  @P1 LDG.E.U16 R11, desc[UR10][R8.64] ;  /* 0x0000000a080b1981 */ /* 0x0000a2000c1e1500 */
[----:B------:R-:W1:Y:S01]  /*62a0*/  S2R R2, SR_TID.X ;  /* 0x0000000000027919 */ /* 0x000e620000002100 */
[----:B------:R-:W-:Y:S02]  /*62b0*/  IMAD R10, R4, 0x2, R10 ;  /* 0x00000002040a7824 */ /* 0x000fe400078e020a */
[----:B------:R-:W-:Y:S01]  /*62c0*/  STL [R1+0x5f4], R16 ;  /* 0x0005f41001007387 */ /* 0x000fe20000100800 */
[----:B------:R-:W-:-:S03]  /*62d0*/  PLOP3.LUT P0, PT, PT, PT, UP1, 0x80, 0x8 ;  /* 0x000000000008781c */ /* 0x000fc60003f0f018 */
[----:B------:R-:W-:Y:S04]  /*62e0*/  STL [R1+0x5e8], R26 ;  /* 0x0005e81a01007387 */ /* 0x000fe80000100800 */
[----:B------:R1:W-:Y:S01]  /*62f0*/  STL [R1+0x5f0], R18 ;  /* 0x0005f01201007387 */ /* 0x0003e20000100800 */
[----:B0-----:R-:W-:Y:S01]  /*6300*/  IMAD R8, R4, 0x2, R10 ;  /* 0x0000000204087824 */ /* 0x001fe200078e020a */
[----:B------:R-:W-:Y:S02]  /*6310*/  PLOP3.LUT P3, PT, PT, PT, UP1, 0x80, 0x8 ;  /* 0x000000000008781c */ /* 0x000fe40003f6f018 */
[----:B-1----:R-:W-:-:S04]  /*6320*/  SHF.R.U32.HI R2, RZ, 0x6, R2 ;  /* 0x00000006ff027819 */ /* 0x002fc80000011602 */
[----:B------:R-:W-:-:S04]  /*6330*/  SGXT.U32 R2, R2, 0x1 ;  /* 0x000000010202781a */ /* 0x000fc80000000000 */
[----:B------:R-:W-:-:S04]  /*6340*/  LOP3.LUT R18, R2, 0xda, RZ, 0xfc, !PT ;  /* 0x000000da02127812 */ /* 0x000fc800078efcff */
[----:B------:R-:W-:Y:S02]  /*6350*/  ISETP.LT.AND P0, PT, R18, UR20, P0 ;  /* 0x0000001412007c0c */ /* 0x000fe40008701270 */
[----:B------:R-:W-:Y:S02]  /*6360*/  LOP3.LUT R16, R2, 0xe0, RZ, 0xfc, !PT ;  /* 0x000000e002107812 */ /* 0x000fe400078efcff */
[----:B------:R-:W-:Y:S02]  /*6370*/  PLOP3.LUT P1, PT, PT, PT, UP1, 0x80, 0x8 ;  /* 0x000000000008781c */ /* 0x000fe40003f2f018 */
[----:B------:R-:W-:Y:S02]  /*6380*/  PRMT R24, RZ, 0x7610, R24 ;  /* 0x00007610ff187816 */ /* 0x000fe40000000018 */
[----:B------:R-:W-:Y:S02]  /*6390*/  ISETP.LT.AND P1, PT, R16, UR20, P1 ;  /* 0x0000001410007c0c */ /* 0x000fe40008f21270 */
[----:B------:R-:W-:-:S02]  /*63a0*/  PRMT R21, RZ, 0x7610, R21 ;  /* 0x00007610ff157816 */ /* 0x000fc40000000015 */
[----:B------:R-:W-:Y:S01]  /*63b0*/  PRMT R12, RZ, 0x7610, R12 ;  /* 0x00007610ff0c7816 */ /* 0x000fe2000000000c */
[----:B--2---:R0:W-:Y:S04]  /*63c0*/  STL [R1+0xb8], R11 ;  /* 0x0000b80b01007387 */ /* 0x0041e80000100800 */
[----:B---3--:R1:W-:Y:S01]  /*63d0*/  STL [R1+0xf8], R27 ;  /* 0x0000f81b01007387 */ /* 0x0083e20000100800 */
[----:B0-----:R-:W-:Y:S01]  /*63e0*/  LOP3.LUT R11, R2, 0xdc, RZ, 0xfc, !PT ;  /* 0x000000dc020b7812 */ /* 0x001fe200078efcff */
[----:B-1----:R-:W-:-:S03]  /*63f0*/  IMAD R27, R4, 0x2, R8 ;  /* 0x00000002041b7824 */ /* 0x002fc600078e0208 */
[----:B------:R-:W-:Y:S02]  /*6400*/  ISETP.LT.AND P3, PT, R11, UR20, P3 ;  /* 0x000000140b007c0c */ /* 0x000fe40009f61270 */
[C---:B------:R-:W-:Y:S01]  /*6410*/  LEA R11, P4, R10.reuse, R6, 0x1 ;  /* 0x000000060a0b7211 */ /* 0x040fe200078808ff */
[----:B------:R-:W-:Y:S03]  /*6420*/  STL [R1+0x9b8], R27 ;  /* 0x0009b81b01007387 */ /* 0x000fe60000100800 */
[----:B------:R-:W-:Y:S01]  /*6430*/  LEA.HI.X.SX32 R26, R10, R3, 0x1, P4 ;  /* 0x000000030a1a7211 */ /* 0x000fe200020f0eff */
[----:B------:R0:W-:Y:S01]  /*6440*/  STL [R1+0x5fc], R11 ;  /* 0x0005fc0b01007387 */ /* 0x0001e20000100800 */
[----:B------:R-:W-:-:S03]  /*6450*/  IMAD R9, R4, 0x2, R27 ;  /* 0x0000000204097824 */ /* 0x000fc600078e021b */
[----:B----4-:R1:W-:Y:S01]  /*6460*/  STL [R1+0x124], R22 ;  /* 0x0001241601007387 */ /* 0x0103e20000100800 */
[----:B------:R-:W-:Y:S01]  /*6470*/  @P0 IMAD.MOV.U32 R10, RZ, RZ, R11 ;  /* 0x000000ffff0a0224 */ /* 0x000fe200078e000b */
[-C--:B------:R-:W-:Y:S01]  /*6480*/  LEA R16, P4, R9, R6.reuse, 0x1 ;  /* 0x0000000609107211 */ /* 0x080fe200078808ff */
[----:B0-----:R-:W-:Y:S01]  /*6490*/  @P0 IMAD.MOV.U32 R11, RZ, RZ, R26 ;  /* 0x000000ffff0b0224 */ /* 0x001fe200078e001a */
[----:B-1----:R-:W-:-:S04]  /*64a0*/  LEA R22, P5, R8, R6, 0x1 ;  /* 0x0000000608167211 */ /* 0x002fc800078a08ff */
[----:B------:R0:W2:Y:S01]  /*64b0*/  @P0 LDG.E.U16 R24, desc[UR10][R10.64] ;  /* 0x0000000a0a180981 */ /* 0x0000a2000c1e1500 */
[-C--:B------:R-:W-:Y:S02]  /*64c0*/  LEA.HI.X.SX32 R23, R8, R3.reuse, 0x1, P5 ;  /* 0x0000000308177211 */ /* 0x080fe400028f0eff */
[----:B------:R-:W-:Y:S01]  /*64d0*/  LEA.HI.X.SX32 R18, R9, R3, 0x1, P4 ;  /* 0x0000000309127211 */ /* 0x000fe200020f0eff */
[----:B0-----:R-:W-:Y:S02]  /*64e0*/  @P3 IMAD.MOV.U32 R10, RZ, RZ, R22 ;  /* 0x000000ffff0a3224 */ /* 0x001fe400078e0016 */
[----:B------:R-:W-:-:S05]  /*64f0*/  @P3 IMAD.MOV.U32 R11, RZ, RZ, R23 ;  /* 0x000000ffff0b3224 */ /* 0x000fca00078e0017 */
[----:B------:R0:W3:Y:S02]  /*6500*/  @P3 LDG.E.U16 R21, desc[UR10][R10.64] ;  /* 0x0000000a0a153981 */ /* 0x0000e4000c1e1500 */
[----:B0-----:R-:W-:Y:S02]  /*6510*/  @P1 IMAD.MOV.U32 R10, RZ, RZ, R16 ;  /* 0x000000ffff0a1224 */ /* 0x001fe400078e0010 */
[----:B------:R-:W-:-:S05]  /*6520*/  @P1 IMAD.MOV.U32 R11, RZ, RZ, R18 ;  /* 0x000000ffff0b1224 */ /* 0x000fca00078e0012 */
[----:B------:R0:W4:Y:S04]  /*6530*/  @P1 LDG.E.U16 R12, desc[UR10][R10.64] ;  /* 0x0000000a0a0c1981 */ /* 0x000128000c1e1500 */
[----:B------:R-:W-:Y:S04]  /*6540*/  STL [R1+0x604], R22 ;  /* 0x0006041601007387 */ /* 0x000fe80000100800 */
[----:B------:R-:W-:Y:S01]  /*6550*/  STL [R1+0x5f8], R26 ;  /* 0x0005f81a01007387 */ /* 0x000fe20000100800 */
[----:B------:R-:W-:-:S03]  /*6560*/  PLOP3.LUT P0, PT, PT, PT, UP1, 0x80, 0x8 ;  /* 0x000000000008781c */ /* 0x000fc60003f0f018 */
[----:B------:R-:W-:Y:S01]  /*6570*/  STL [R1+0x60c], R16 ;  /* 0x00060c1001007387 */ /* 0x000fe20000100800 */
[----:B------:R-:W-:-:S03]  /*6580*/  IMAD R9, R4, 0x2, R9 ;  /* 0x0000000204097824 */ /* 0x000fc600078e0209 */
[----:B------:R-:W-:Y:S04]  /*6590*/  STL [R1+0x600], R23 ;  /* 0x0006001701007387 */ /* 0x000fe80000100800 */
[----:B------:R1:W-:Y:S01]  /*65a0*/  STL [R1+0x608], R18 ;  /* 0x0006081201007387 */ /* 0x0003e20000100800 */
[----:B------:R-:W-:Y:S01]  /*65b0*/  IMAD R8, R4, 0x2, R9 ;  /* 0x0000000204087824 */ /* 0x000fe200078e0209 */
[----:B------:R-:W-:Y:S02]  /*65c0*/  PLOP3.LUT P3, PT, PT, PT, UP1, 0x80, 0x8 ;  /* 0x000000000008781c */ /* 0x000fe40003f6f018 */
[----:B-1----:R-:W-:-:S04]  /*65d0*/  LOP3.LUT R18, R2, 0xe2, RZ, 0xfc, !PT ;  /* 0x000000e202127812 */ /* 0x002fc800078efcff */
[----:B------:R-:W-:Y:S02]  /*65e0*/  ISETP.LT.AND P0, PT, R18, UR20, P0 ;  /* 0x0000001412007c0c */ /* 0x000fe40008701270 */
[----:B------:R-:W-:Y:S02]  /*65f0*/  LOP3.LUT R16, R2, 0xe8, RZ, 0xfc, !PT ;  /* 0x000000e802107812 */ /* 0x000fe400078efcff */
[----:B------:R-:W-:Y:S01]  /*6600*/  PLOP3.LUT P1, PT, PT, PT, UP1, 0x80, 0x8 ;  /* 0x000000000008781c */ /* 0x000fe20003f2f018 */
[----:B0-----:R-:W-:-:S03]  /*6610*/  IMAD R10, R4, 0x2, R8 ;  /* 0x00000002040a7824 */ /* 0x001fc600078e0208 */
[----:B------:R-:W-:Y:S02]  /*6620*/  ISETP.LT.AND P1, PT, R16, UR20, P1 ;  /* 0x0000001410007c0c */ /* 0x000fe40008f21270 */
[C---:B------:R-:W-:Y:S02]  /*6630*/  LEA R16, P5, R8.reuse, R6, 0x1 ;  /* 0x0000000608107211 */ /* 0x040fe400078a08ff */
[----:B------:R-:W-:Y:S02]  /*6640*/  PRMT R20, RZ, 0x7610, R20 ;  /* 0x00007610ff147816 */ /* 0x000fe40000000014 */
[----:B------:R-:W-:Y:S02]  /*6650*/  LEA.HI.X.SX32 R18, R8, R3, 0x1, P5 ;  /* 0x0000000308127211 */ /* 0x000fe400028f0eff */
[----:B------:R-:W-:Y:S02]  /*6660*/  PRMT R13, RZ, 0x7610, R13 ;  /* 0x00007610ff0d7816 */ /* 0x000fe4000000000d */
[----:B------:R-:W-:Y:S01]  /*6670*/  PRMT R27, RZ, 0x7610, R27 ;  /* 0x00007610ff1b7816 */ /* 0x000fe2000000001b */
[----:B----4-:R0:W-:Y:S04]  /*6680*/  STL [R1+0xa8], R12 ;  /* 0x0000a80c01007387 */ /* 0x0101e80000100800 */
[----:B---3--:R1:W-:Y:S01]  /*6690*/  STL [R1+0x11c], R21 ;  /* 0x00011c1501007387 */ /* 0x0083e20000100800 */
[----:B0-----:R-:W-:-:S04]  /*66a0*/  LOP3.LUT R12, R2, 0xe4, RZ, 0xfc, !PT ;  /* 0x000000e4020c7812 */ /* 0x001fc800078efcff */
[----:B------:R-:W-:Y:S02]  /*66b0*/  ISETP.LT.AND P3, PT, R12, UR20, P3 ;  /* 0x000000140c007c0c */ /* 0x000fe40009f61270 */
[C---:B-1----:R-:W-:Y:S01]  /*66c0*/  LEA R21, P4, R9.reuse, R6, 0x1 ;  /* 0x0000000609157211 */ /* 0x042fe200078808ff */
[----:B------:R0:W-:Y:S03]  /*66d0*/  STL [R1+0x10], R10 ;  /* 0x0000100a01007387 */ /* 0x0001e60000100800 */
[----:B------:R-:W-:Y:S01]  /*66e0*/  LEA.HI.X.SX32 R9, R9, R3, 0x1, P4 ;  /* 0x0000000309097211 */ /* 0x000fe200020f0eff */
[----:B------:R-:W-:Y:S01]  /*66f0*/  @P0 IMAD.MOV.U32 R8, RZ, RZ, R21 ;  /* 0x000000ffff080224 */ /* 0x000fe200078e0015 */
[----:B------:R-:W-:Y:S01]  /*6700*/  STL [R1+0x614], R21 ;  /* 0x0006141501007387 */ /* 0x000fe20000100800 */
[----:B0-----:R-:W-:-:S03]  /*6710*/  IMAD R10, R4, 0x2, R10 ;  /* 0x00000002040a7824 */ /* 0x001fc600078e020a */
[----:B--2---:R-:W-:Y:S02]  /*6720*/  STL [R1+0xec], R24 ;  /* 0x0000ec1801007387 */ /* 0x004fe40000100800 */
[C---:B------:R-:W-:Y:S02]  /*6730*/  LEA R11, P4, R10.reuse, R6, 0x1 ;  /* 0x000000060a0b7211 */ /* 0x040fe400078808ff */
[----:B------:R-:W-:Y:S04]  /*6740*/  STL [R1+0x61c], R16 ;  /* 0x00061c1001007387 */ /* 0x000fe80000100800 */
[----:B------:R0:W-:Y:S01]  /*6750*/  STL [R1+0x610], R9 ;  /* 0x0006100901007387 */ /* 0x0001e20000100800 */
[----:B------:R-:W-:-:S03]  /*6760*/  LEA.HI.X.SX32 R12, R10, R3, 0x1, P4 ;  /* 0x000000030a0c7211 */ /* 0x000fc600020f0eff */
[----:B------:R1:W2:Y:S02]  /*6770*/  @P0 LDG.E.U16 R20, desc[UR10][R8.64] ;  /* 0x0000000a08140981 */ /* 0x0002a4000c1e1500 */
[----:B-1----:R-:W-:Y:S02]  /*6780*/  @P3 IMAD.MOV.U32 R8, RZ, RZ, R16 ;  /* 0x000000ffff083224 */ /* 0x002fe400078e0010 */
[----:B0-----:R-:W-:-:S05]  /*6790*/  @P3 IMAD.MOV.U32 R9, RZ, RZ, R18 ;  /* 0x000000ffff093224 */ /* 0x001fca00078e0012 */
[----:B------:R0:W3:Y:S02]  /*67a0*/  @P3 LDG.E.U16 R13, desc[UR10][R8.64] ;  /* 0x0000000a080d3981 */ /* 0x0000e4000c1e1500 */
[----:B0-----:R-:W-:Y:S02]  /*67b0*/  @P1 IMAD.MOV.U32 R8, RZ, RZ, R11 ;  /* 0x000000ffff081224 */ /* 0x001fe400078e000b */
[----:B------:R-:W-:-:S05]  /*67c0*/  @P1 IMAD.MOV.U32 R9, RZ, RZ, R12 ;  /* 0x000000ffff091224 */ /* 0x000fca00078e000c */
[----:B------:R0:W4:Y:S04]  /*67d0*/  @P1 LDG.E.U16 R27, desc[UR10][R8.64] ;  /* 0x0000000a081b1981 */ /* 0x000128000c1e1500 */
[----:B------:R1:W-:Y:S04]  /*67e0*/  STL [R1+0x624], R11 ;  /* 0x0006240b01007387 */ /* 0x0003e80000100800 */
[----:B------:R-:W-:Y:S01]  /*67f0*/  STL [R1+0x618], R18 ;  /* 0x0006181201007387 */ /* 0x000fe20000100800 */
[----:B------:R-:W-:-:S03]  /*6800*/  PLOP3.LUT P0, PT, PT, PT, UP1, 0x80, 0x8 ;  /* 0x000000000008781c */ /* 0x000fc60003f0f018 */
[----:B------:R0:W-:Y:S01]  /*6810*/  STL [R1+0x620], R12 ;  /* 0x0006200c01007387 */ /* 0x0001e20000100800 */
[----:B------:R-:W-:Y:S01]  /*6820*/  IMAD R10, R4, 0x2, R10 ;  /* 0x00000002040a7824 */ /* 0x000fe200078e020a */
[----:B-1----:R-:W-:Y:S02]  /*6830*/  LOP3.LUT R11, R2, 0xec, RZ, 0xfc, !PT ;  /* 0x000000ec020b7812 */ /* 0x002fe400078efcff */
[----:B------:R-:W-:Y:S01]  /*6840*/  PLOP3.LUT P3, PT, PT, PT, UP1, 0x80, 0x8 ;  /* 0x000000000008781c */ /* 0x000fe20003f6f018 */
[----:B0-----:R-:W-:-:S03]  /*6850*/  IMAD R8, R4, 0x2, R10 ;  /* 0x0000000204087824 */ /* 0x001fc600078e020a */
[----:B------:R-:W-:Y:S01]  /*6860*/  ISETP.LT.AND P3, PT, R11, UR20, P3 ;  /* 0x000000140b007c0c */ /* 0x000fe20009f61270 */
[----:B------:R-:W-:Y:S01]  /*6870*/  IMAD R9, R4, 0x2, R8 ;  /* 0x0000000204097824 */ /* 0x000fe200078e0208 */
[-C--:B------:R-:W-:Y:S02]  /*6880*/  LEA R11, P4, R10, R6.reuse, 0x1 ;  /* 0x000000060a0b7211 */ /* 0x080fe400078808ff */
[----:B------:R-:W-:Y:S02]  /*6890*/  LEA R16, P5, R8, R6, 0x1 ;  /* 0x0000000608107211 */ /* 0x000fe400078a08ff */
[----:B------:R-:W-:Y:S02]  /*68a0*/  LEA.HI.X.SX32 R10, R10, R3, 0x1, P4 ;  /* 0x000000030a0a7211 */ /* 0x000fe400020f0eff */
[----:B------:R-:W-:Y:S02]  /*68b0*/  LOP3.LUT R12, R2, 0xf0, RZ, 0xfc, !PT ;  /* 0x000000f0020c7812 */ /* 0x000fe400078efcff */
[----:B------:R-:W-:-:S02]  /*68c0*/  PLOP3.LUT P1, PT, PT, PT, UP1, 0x80, 0x8 ;  /* 0x000000000008781c */ /* 0x000fc40003f2f018 */
[----:B------:R-:W-:Y:S02]  /*68d0*/  PRMT R19, RZ, 0x7610, R19 ;  /* 0x00007610ff137816 */ /* 0x000fe40000000013 */
[----:B------:R-:W-:Y:S02]  /*68e0*/  ISETP.LT.AND P1, PT, R12, UR20, P1 ;  /* 0x000000140c007c0c */ /* 0x000fe40008f21270 */
[----:B------:R-:W-:Y:S02]  /*68f0*/  LEA.HI.X.SX32 R18, R8, R3, 0x1, P5 ;  /* 0x0000000308127211 */ /* 0x000fe400028f0eff */
[----:B------:R-:W-:Y:S02]  /*6900*/  PRMT R15, RZ, 0x7610, R15 ;  /* 0x00007610ff0f7816 */ /* 0x000fe4000000000f */
[----:B------:R-:W-:Y:S01]  /*6910*/  PRMT R28, RZ, 0x7610, R28 ;  /* 0x00007610ff1c7816 */ /* 0x000fe2000000001c */
[----:B----4-:R-:W-:Y:S04]  /*6920*/  STL [R1+0x9bc], R27 ;  /* 0x0009bc1b01007387 */ /* 0x010fe80000100800 */
[----:B---3--:R0:W-:Y:S02]  /*6930*/  STL [R1+0x110], R13 ;  /* 0x0001100d01007387 */ /* 0x0081e40000100800 */
[----:B0-----:R-:W-:-:S04]  /*6940*/  LOP3.LUT R13, R2, 0xea, RZ, 0xfc, !PT ;  /* 0x000000ea020d7812 */ /* 0x001fc800078efcff */
[----:B------:R-:W-:Y:S01]  /*6950*/  ISETP.LT.AND P0, PT, R13, UR20, P0 ;  /* 0x000000140d007c0c */ /* 0x000fe20008701270 */
[----:B------:R-:W-:Y:S04]  /*6960*/  STL [R1+0xc], R9 ;  /* 0x00000c0901007387 */ /* 0x000fe80000100800 */
[----:B------:R0:W-:Y:S04]  /*6970*/  STL [R1+0x62c], R11 ;  /* 0x00062c0b01007387 */ /* 0x0001e80000100800 */
[----:B--2---:R-:W-:Y:S04]  /*6980*/  STL [R1+0xe0], R20 ;  /* 0x0000e01401007387 */ /* 0x004fe80000100800 */
[----:B------:R-:W-:Y:S01]  /*6990*/  STL [R1+0x634], R16 ;  /* 0x0006341001007387 */ /* 0x000fe20000100800 */
[----:B0-----:R-:W-:-:S03]  /*69a0*/  @P0 LOP3.LUT R11, R11, R10, RZ, 0x3c, !PT ;  /* 0x0000000a0b0b0212 */ /* 0x001fc600078e3cff */
[----:B------:R0:W-:Y:S01]  /*69b0*/  STL [R1+0x628], R10 ;  /* 0x0006280a01007387 */ /* 0x0001e20000100800 */
[----:B------:R-:W-:Y:S01]  /*69c0*/  IMAD R9, R4, 0x2, R9 ;  /* 0x0000000204097824 */ /* 0x000fe200078e0209 */
[----:B0-----:R-:W-:-:S04]  /*69d0*/  @P0 LOP3.LUT R10, R11, R10, RZ, 0x3c, !PT ;  /* 0x0000000a0b0a0212 */ /* 0x001fc800078e3cff */
[----:B------:R-:W-:Y:S02]  /*69e0*/  @P0 LOP3.LUT R11, R11, R10, RZ, 0x3c, !PT ;  /* 0x0000000a0b0b0212 */ /* 0x000fe400078e3cff */
[----:B------:R-:W-:-:S03]  /*69f0*/  LEA R12, P4, R9, R6, 0x1 ;  /* 0x00000006090c7211 */ /* 0x000fc600078808ff */
[----:B------:R0:W2:Y:S01]  /*6a00*/  @P0 LDG.E.U16 R19, desc[UR10][R10.64] ;  /* 0x0000000a0a130981 */ /* 0x0000a2000c1e1500 */
[----:B------:R-:W-:Y:S01]  /*6a10*/  LEA.HI.X.SX32 R13, R9, R3, 0x1, P4 ;  /* 0x00000003090d7211 */ /* 0x000fe200020f0eff */
[----:B0-----:R-:W-:Y:S02]  /*6a20*/  @P3 IMAD.MOV.U32 R10, RZ, RZ, R16 ;  /* 0x000000ffff0a3224 */ /* 0x001fe400078e0010 */
[----:B------:R-:W-:-:S05]  /*6a30*/  @P3 IMAD.MOV.U32 R11, RZ, RZ, R18 ;  /* 0x000000ffff0b3224 */ /* 0x000fca00078e0012 */
[----:B------:R0:W3:Y:S02]  /*6a40*/  @P3 LDG.E.U16 R15, desc[UR10][R10.64] ;  /* 0x0000000a0a0f3981 */ /* 0x0000e4000c1e1500 */
[----:B0-----:R-:W-:Y:S02]  /*6a50*/  @P1 IMAD.MOV.U32 R10, RZ, RZ, R12 ;  /* 0x000000ffff0a1224 */ /* 0x001fe400078e000c */
[----:B------:R-:W-:-:S05]  /*6a60*/  @P1 IMAD.MOV.U32 R11, RZ, RZ, R13 ;  /* 0x000000ffff0b1224 */ /* 0x000fca00078e000d */
[----:B------:R0:W4:Y:S04]  /*6a70*/  @P1 LDG.E.U16 R28, desc[UR10][R10.64] ;  /* 0x0000000a0a1c1981 */ /* 0x000128000c1e1500 */
[----:B------:R1:W-:Y:S04]  /*6a80*/  STL [R1+0x63c], R12 ;  /* 0x00063c0c01007387 */ /* 0x0003e80000100800 */
[----:B------:R-:W-:Y:S04]  /*6a90*/  STL [R1+0x630], R18 ;  /* 0x0006301201007387 */ /* 0x000fe80000100800 */
[----:B------:R0:W-:Y:S01]  /*6aa0*/  STL [R1+0x638], R13 ;  /* 0x0006380d01007387 */ /* 0x0001e20000100800 */
[----:B------:R-:W-:Y:S01]  /*6ab0*/  PLOP3.LUT P0, PT, PT, PT, UP1, 0x80, 0x8 ;  /* 0x000000000008781c */ /* 0x000fe20003f0f018 */
[----:B------:R-:W-:Y:S01]  /*6ac0*/  IMAD R9, R4, 0x2, R9 ;  /* 0x0000000204097824 */ /* 0x000fe200078e0209 */
[----:B-1----:R-:W-:-:S02]  /*6ad0*/  LOP3.LUT R12, R2, 0xf4, RZ, 0xfc, !PT ;  /* 0x000000f4020c7812 */ /* 0x002fc400078efcff */
[----:B------:R-:W-:Y:S01]  /*6ae0*/  PLOP3.LUT P3, PT, PT, PT, UP1, 0x80, 0x8 ;  /* 0x000000000008781c */ /* 0x000fe20003f6f018 */
[----:B------:R-:W-:Y:S01]  /*6af0*/  IMAD R8, R4, 0x2, R9 ;  /* 0x0000000204087824 */ /* 0x000fe200078e0209 */
[----:B------:R-:W-:Y:S02]  /*6b00*/  PLOP3.LUT P1, PT, PT, PT, UP1, 0x80, 0x8 ;  /* 0x000000000008781c */ /* 0x000fe40003f2f018 */
[----:B------:R-:W-:Y:S01]  /*6b10*/  ISETP.LT.AND P3, PT, R12, UR20, P3 ;  /* 0x000000140c007c0c */ /* 0x000fe20009f61270 */
[----:B0-----:R-:W-:Y:S01]  /*6b20*/  IMAD R10, R4, 0x2, R8 ;  /* 0x00000002040a7824 */ /* 0x001fe200078e0208 */
[----:B------:R-:W-:Y:S02]  /*6b30*/  LOP3.LUT R13, R2, 0xf8, RZ, 0xfc, !PT ;  /* 0x000000f8020d7812 */ /* 0x000fe400078efcff */
[----:B------:R-:W-:Y:S02]  /*6b40*/  LEA R18, P4, R9, R6, 0x1 ;  /* 0x0000000609127211 */ /* 0x000fe400078808ff */
[----:B------:R-:W-:-:S02]  /*6b50*/  ISETP.LT.AND P1, PT, R13, UR20, P1 ;  /* 0x000000140d007c0c */ /* 0x000fc40008f21270 */
[----:B------:R-:W-:Y:S02]  /*6b60*/  PRMT R17, RZ, 0x7610, R17 ;  /* 0x00007610ff117816 */ /* 0x000fe40000000011 */
[----:B------:R-:W-:Y:S02]  /*6b70*/  LEA.HI.X.SX32 R9, R9, R3, 0x1, P4 ;  /* 0x0000000309097211 */ /* 0x000fe400020f0eff */
[----:B------:R-:W-:Y:S02]  /*6b80*/  PRMT R14, RZ, 0x7610, R14 ;  /* 0x00007610ff0e7816 */ /* 0x000fe4000000000e */
[----:B------:R-:W-:Y:S01]  /*6b90*/  PRMT R29, RZ, 0x7610, R29 ;  /* 0x00007610ff1d7816 */ /* 0x000fe2000000001d */
[----:B----4-:R-:W-:Y:S04]  /*6ba0*/  STL [R1+0x9c0], R28 ;  /* 0x0009c01c01007387 */ /* 0x010fe80000100800 */
[----:B------:R-:W-:Y:S04]  /*6bb0*/  STL [R1+0x9c4], R28 ;  /* 0x0009c41c01007387 */ /* 0x000fe80000100800 */
[----:B---3--:R0:W-:Y:S02]  /*6bc0*/  STL [R1+0x100], R15 ;  /* 0x0001000f01007387 */ /* 0x0081e40000100800 */
[----:B0-----:R-:W-:-:S04]  /*6bd0*/  LOP3.LUT R15, R2, 0xf2, RZ, 0xfc, !PT ;  /* 0x000000f2020f7812 */ /* 0x001fc800078efcff */
[----:B------:R-:W-:Y:S02]  /*6be0*/  ISETP.LT.AND P0, PT, R15, UR20, P0 ;  /* 0x000000140f007c0c */ /* 0x000fe40008701270 */
[C---:B------:R-:W-:Y:S01]  /*6bf0*/  LEA R15, P5, R8.reuse, R6, 0x1 ;  /* 0x00000006080f7211 */ /* 0x040fe200078a08ff */
[----:B------:R0:W-:Y:S03]  /*6c00*/  STL [R1+0x8], R10 ;  /* 0x0000080a01007387 */ /* 0x0001e60000100800 */
[----:B------:R-:W-:Y:S01]  /*6c10*/  LEA.HI.X.SX32 R16, R8, R3, 0x1, P5 ;  /* 0x0000000308107211 */ /* 0x000fe200028f0eff */
[----:B------:R-:W-:Y:S01]  /*6c20*/  STL [R1+0x644], R18 ;  /* 0x0006441201007387 */ /* 0x000fe20000100800 */
[----:B0-----:R-:W-:-:S05]  /*6c30*/  IMAD R10, R4, 0x2, R10 ;  /* 0x00000002040a7824 */ /* 0x001fca00078e020a */
[----:B------:R-:W-:Y:S01]  /*6c40*/  @P0 IMAD.MOV.U32 R8, RZ, RZ, R18 ;  /* 0x000000ffff080224 */ /* 0x000fe200078e0012 */
[----:B--2---:R-:W-:Y:S01]  /*6c50*/  STL [R1+0xd8], R19 ;  /* 0x0000d81301007387 */ /* 0x004fe20000100800 */
[----:B------:R-:W-:-:S03]  /*6c60*/  LEA R12, P4, R10, R6, 0x1 ;  /* 0x000000060a0c7211 */ /* 0x000fc600078808ff */
[----:B------:R-:W-:Y:S01]  /*6c70*/  STL [R1+0x64c], R15 ;  /* 0x00064c0f01007387 */ /* 0x000fe20000100800 */
[----:B------:R-:W-:-:S03]  /*6c80*/  LEA.HI.X.SX32 R13, R10, R3, 0x1, P4 ;  /* 0x000000030a0d7211 */ /* 0x000fc600020f0eff */
[----:B------:R0:W-:Y:S04]  /*6c90*/  STL [R1+0x640], R9 ;  /* 0x0006400901007387 */ /* 0x0001e80000100800 */
[----:B------:R1:W2:Y:S02]  /*6ca0*/  @P0 LDG.E.U16 R17, desc[UR10][R8.64] ;  /* 0x0000000a08110981 */ /* 0x0002a4000c1e1500 */
[----:B-1----:R-:W-:Y:S02]  /*6cb0*/  @P3 IMAD.MOV.U32 R8, RZ, RZ, R15 ;  /* 0x000000ffff083224 */ /* 0x002fe400078e000f */
[----:B0-----:R-:W-:-:S05]  /*6cc0*/  @P3 IMAD.MOV.U32 R9, RZ, RZ, R16 ;  /* 0x000000ffff093224 */ /* 0x001fca00078e0010 */
[----:B------:R0:W3:Y:S02]  /*6cd0*/  @P3 LDG.E.U16 R14, desc[UR10][R8.64] ;  /* 0x0000000a080e3981 */ /* 0x0000e4000c1e1500 */
[----:B0-----:R-:W-:Y:S02]  /*6ce0*/  @P1 IMAD.MOV.U32 R8, RZ, RZ, R12 ;  /* 0x000000ffff081224 */ /* 0x001fe400078e000c */
[----:B------:R-:W-:-:S05]  /*6cf0*/  @P1 IMAD.MOV.U32 R9, RZ, RZ, R13 ;  /* 0x000000ffff091224 */ /* 0x000fca00078e000d */
[----:B------:R0:W4:Y:S01]  /*6d00*/  @P1 LDG.E.U16 R29, desc[UR10][R8.64] ;  /* 0x0000000a081d1981 */ /* 0x000122000c1e1500 */
[----:B------:R-:W-:Y:S01]  /*6d10*/  PRMT R11, RZ, 0x7610, R11 ;  /* 0x00007610ff0b7816 */ /* 0x000fe2000000000b */
[----:B------:R-:W-:Y:S02]  /*6d20*/  IMAD.SHL.U32 R21, R25, 0x10, RZ ;  /* 0x0000001019157824 */ /* 0x000fe400078e00ff */
[----:B------:R-:W-:Y:S01]  /*6d30*/  STL [R1+0x654], R12 ;  /* 0x0006540c01007387 */ /* 0x000fe20000100800 */
[----:B------:R-:W-:-:S03]  /*6d40*/  IMAD R10, R4, 0x2, R10 ;  /* 0x00000002040a7824 */ /* 0x000fc600078e020a */
[----:B------:R-:W-:Y:S04]  /*6d50*/  STL [R1+0x648], R16 ;  /* 0x0006481001007387 */ /* 0x000fe80000100800 */
[----:B------:R-:W-:Y:S01]  /*6d60*/  STL [R1+0x650], R13 ;  /* 0x0006500d01007387 */ /* 0x000fe20000100800 */
[----:B------:R-:W-:Y:S01]  /*6d70*/  IMAD R26, R4, 0x2, R10 ;  /* 0x00000002041a7824 */ /* 0x000fe200078e020a */
[----:B0-----:R-:W-:Y:S02]  /*6d80*/  LOP3.LUT R9, R2, 0xfa, RZ, 0xfc, !PT ;  /* 0x000000fa02097812 */ /* 0x001fe400078efcff */
[----:B------:R-:W-:Y:S01]  /*6d90*/  PLOP3.LUT P0, PT, PT, PT, UP1, 0x80, 0x8 ;  /* 0x000000000008781c */ /* 0x000fe20003f0f018 */
[----:B----4-:R-:W-:Y:S04]  /*6da0*/  STL [R1+0x9c8], R29 ;  /* 0x0009c81d01007387 */ /* 0x010fe80000100800 */
[----:B------:R-:W-:Y:S04]  /*6db0*/  STL.S16 [R1+0xc8], R11 ;  /* 0x0000c80b01007387 */ /* 0x000fe80000100600 */
[----:B------:R-:W-:Y:S04]  /*6dc0*/  STL [R1+0x6dc], R21 ;  /* 0x0006dc1501007387 */ /* 0x000fe80000100800 */
[----:B------:R0:W-:Y:S04]  /*6dd0*/  STL [R1+0x9ac], R4 ;  /* 0x0009ac0401007387 */ /* 0x0001e80000100800 */
[----:B0-----:R-:W4:Y:S01]  /*6de0*/  LDL.LU R4, [R1+0xc8] ;  /* 0x0000c80001047983 */ /* 0x001f220000300800 */
[----:B------:R-:W-:-:S02]  /*6df0*/  ISETP.LT.AND P0, PT, R9, UR20, P0 ;  /* 0x0000001409007c0c */ /* 0x000fc40008701270 */
[-C--:B------:R-:W-:Y:S02]  /*6e00*/  LEA R11, P3, R10, R6.reuse, 0x1 ;  /* 0x000000060a0b7211 */ /* 0x080fe400078608ff */
[----:B------:R-:W-:Y:S02]  /*6e10*/  LOP3.LUT R8, R2, 0xfc, RZ, 0xfc, !PT ;  /* 0x000000fc02087812 */ /* 0x000fe400078efcff */
[----:B------:R-:W-:Y:S01]  /*6e20*/  PLOP3.LUT P1, PT, PT, PT, UP1, 0x80, 0x8 ;  /* 0x000000000008781c */ /* 0x000fe20003f2f018 */
[----:B------:R-:W-:Y:S03]  /*6e30*/  STL [R1+0x65c], R11 ;  /* 0x00065c0b01007387 */ /* 0x000fe60000100800 */
[----:B------:R-:W-:Y:S01]  /*6e40*/  ISETP.LT.AND P1, PT, R8, UR20, P1 ;  /* 0x0000001408007c0c */ /* 0x000fe20008f21270 */
[----:B---3--:R0:W-:Y:S01]  /*6e50*/  STL [R1+0xf4], R14 ;  /* 0x0000f40e01007387 */ /* 0x0081e20000100800 */
[----:B------:R-:W-:-:S02]  /*6e60*/  LEA R8, P4, R26, R6, 0x1 ;  /* 0x000000061a087211 */ /* 0x000fc400078808ff */
[-C--:B0-----:R-:W-:Y:S01]  /*6e70*/  LEA.HI.X.SX32 R14, R10, R3.reuse, 0x1, P3 ;  /* 0x000000030a0e7211 */ /* 0x081fe200018f0eff */
[----:B------:R-:W-:Y:S01]  /*6e80*/  @P0 IMAD.MOV.U32 R10, RZ, RZ, R11 ;  /* 0x000000ffff0a0224 */ /* 0x000fe200078e000b */
[----:B------:R-:W-:-:S03]  /*6e90*/  LEA.HI.X.SX32 R13, R26, R3, 0x1, P4 ;  /* 0x000000031a0d7211 */ /* 0x000fc600020f0eff */
[----:B------:R-:W-:Y:S01]  /*6ea0*/  @P0 IMAD.MOV.U32 R11, RZ, RZ, R14 ;  /* 0x000000ffff0b0224 */ /* 0x000fe200078e000e */
[----:B------:R-:W-:-:S04]  /*6eb0*/  PRMT R5, RZ, 0x7610, R5 ;  /* 0x00007610ff057816 */ /* 0x000fc80000000005 */
[----:B----4-:R0:W3:Y:S02]  /*6ec0*/  @P0 LDG.E.U16 R4, desc[UR10][R10.64] ;  /* 0x0000000a0a040981 */ /* 0x0100e4000c1e1500 */
[----:B0-----:R-:W-:Y:S02]  /*6ed0*/  @P1 IMAD.MOV.U32 R10, RZ, RZ, R8 ;  /* 0x000000ffff0a1224 */ /* 0x001fe400078e0008 */
[----:B------:R-:W-:-:S05]  /*6ee0*/  @P1 IMAD.MOV.U32 R11, RZ, RZ, R13 ;  /* 0x000000ffff0b1224 */ /* 0x000fca00078e000d */
[----:B------:R-:W4:Y:S04]  /*6ef0*/  @P1 LDG.E.U16 R5, desc[UR10][R10.64] ;  /* 0x0000000a0a051981 */ /* 0x000f28000c1e1500 */
[----:B--2---:R0:W-:Y:S04]  /*6f00*/  STL [R1+0xd0], R17 ;  /* 0x0000d01101007387 */ /* 0x0041e80000100800 */
[----:B------:R-:W-:Y:S04]  /*6f10*/  STL [R1+0x664], R8 ;  /* 0x0006640801007387 */ /* 0x000fe80000100800 */
[----:B------:R-:W-:Y:S04]  /*6f20*/  STL [R1+0x658], R14 ;  /* 0x0006580e01007387 */ /* 0x000fe80000100800 */
[----:B------:R-:W-:Y:S04]  /*6f30*/  STL [R1+0x9dc], R26 ;  /* 0x0009dc1a01007387 */ /* 0x000fe80000100800 */
[----:B------:R1:W-:Y:S01]  /*6f40*/  STL [R1+0x660], R13 ;  /* 0x0006600d01007387 */ /* 0x0003e20000100800 */
[----:B0-----:R-:W-:-:S02]  /*6f50*/  VIADD R17, R21, 0x5 ;  /* 0x0000000515117836 */ /* 0x001fc40000000000 */
[C---:B------:R-:W-:Y:S02]  /*6f60*/  VIADD R16, R21.reuse, 0x6 ;  /* 0x0000000615107836 */ /* 0x040fe40000000000 */
[C---:B-1----:R-:W-:Y:S02]  /*6f70*/  VIADD R13, R21.reuse, 0x3 ;  /* 0x00000003150d7836 */ /* 0x042fe40000000000 */
[C---:B------:R-:W-:Y:S02]  /*6f80*/  VIADD R27, R21.reuse, 0x8 ;  /* 0x00000008151b7836 */ /* 0x040fe40000000000 */
[C---:B------:R-:W-:Y:S02]  /*6f90*/  VIADD R26, R21.reuse, 0xa ;  /* 0x0000000a151a7836 */ /* 0x040fe40000000000 */
[C---:B------:R-:W-:Y:S02]  /*6fa0*/  VIADD R25, R21.reuse, 0xb ;  /* 0x0000000b15197836 */ /* 0x040fe40000000000 */
[C---:B------:R-:W-:Y:S01]  /*6fb0*/  VIADD R23, R21.reuse, 0xc ;  /* 0x0000000c15177836 */ /* 0x040fe20000000000 */
[----:B------:R-:W-:Y:S01]  /*6fc0*/  IABS R9, R21 ;  /* 0x0000001500097213 */ /* 0x000fe20000000000 */
[----:B------:R-:W-:-:S02]  /*6fd0*/  VIADD R2, R21, 0x1 ;  /* 0x0000000115027836 */ /* 0x000fc40000000000 */
[C---:B------:R-:W-:Y:S01]  /*6fe0*/  VIADD R24, R21.reuse, 0xf ;  /* 0x0000000f15187836 */ /* 0x040fe20000000000 */
[----:B---3--:R0:W-:Y:S02]  /*6ff0*/  STL [R1+0x9e0], R4 ;  /* 0x0009e00401007387 */ /* 0x0081e40000100800 */
[----:B0-----:R-:W-:-:S05]  /*7000*/  VIADD R4, R21, 0x4 ;  /* 0x0000000415047836 */ /* 0x001fca0000000000 */
[----:B------:R-:W-:Y:S01]  /*7010*/  IABS R15, R4 ;  /* 0x00000004000f7213 */ /* 0x000fe20000000000 */
[----:B----4-:R-:W-:Y:S04]  /*7020*/  STL [R1+0xe4], R5 ;  /* 0x0000e40501007387 */ /* 0x010fe80000100800 */
[----:B------:R-:W-:Y:S04]  /*7030*/  STL [R1+0x20], R13 ;  /* 0x0000200d01007387 */ /* 0x000fe80000100800 */
[----:B------:R0:W-:Y:S04]  /*7040*/  STL [R1+0x28], R4 ;  /* 0x0000280401007387 */ /* 0x0001e80000100800 */
[----:B------:R-:W-:Y:S01]  /*7050*/  STL [R1+0x24], R17 ;  /* 0x0000241101007387 */ /* 0x000fe20000100800 */
[----:B0-----:R-:W-:-:S03]  /*7060*/  VIADD R4, R21, 0x7 ;  /* 0x0000000715047836 */ /* 0x001fc60000000000 */
[----:B------:R-:W-:Y:S04]  /*7070*/  STL [R1+0x2c], R16 ;  /* 0x00002c1001007387 */ /* 0x000fe80000100800 */
[----:B------:R0:W-:Y:S01]  /*7080*/  STL [R1+0x38], R4 ;  /* 0x0000380401007387 */ /* 0x0001e20000100800 */
[----:B------:R-:W-:Y:S01]  /*7090*/  IABS R18, R4 ;  /* 0x0000000400127213 */ /* 0x000fe20000000000 */
[C---:B------:R-:W-:Y:S02]  /*70a0*/  VIADD R5, R21.reuse, 0x2 ;  /* 0x0000000215057836 */ /* 0x040fe40000000000 */
[----:B0-----:R-:W-:Y:S01]  /*70b0*/  VIADD R4, R21, 0x9 ;  /* 0x0000000915047836 */ /* 0x001fe20000000000 */
[----:B------:R-:W-:-:S04]  /*70c0*/  IABS R21, R25 ;  /* 0x0000001900157213 */ /* 0x000fc80000000000 */
[----:B------:R-:W-:Y:S04]  /*70d0*/  STL [R1+0x9f8], R4 ;  /* 0x0009f80401007387 */ /* 0x000fe80000100800 */
[----:B------:R-:W-:Y:S04]  /*70e0*/  STL.64 [R1+0x9f0], R26 ;  /* 0x0009f01a01007387 */ /* 0x000fe80000100a00 */
[----:B------:R0:W-:Y:S04]  /*70f0*/  STL [R1+0xa08], R25 ;  /* 0x000a081901007387 */ /* 0x0001e80000100800 */
[----:B------:R1:W-:Y:S04]  /*7100*/  STL [R1+0x4c], R23 ;  /* 0x00004c1701007387 */ /* 0x0003e80000100800 */
[----:B0-----:R-:W2:Y:S01]  /*7110*/  LDL R25, [R1+0x6dc] ;  /* 0x0006dc0001197983 */ /* 0x001ea20000100800 */
[----:B------:R-:W-:-:S04]  /*7120*/  IMAD.HI.U32 R14, R7, R15, RZ ;  /* 0x0000000f070e7227 */ /* 0x000fc800078e00ff */
[----:B------:R-:W-:-:S04]  /*7130*/  IMAD.MOV R14, RZ, RZ, -R14 ;  /* 0x000000ffff0e7224 */ /* 0x000fc800078e0a0e */
[----:B------:R-:W-:Y:S01]  /*7140*/  IMAD R15, R0, R14, R15 ;  /* 0x0000000e000f7224 */ /* 0x000fe200078e020f */
[----:B------:R-:W-:Y:S01]  /*7150*/  IABS R14, R17 ;  /* 0x00000011000e7213 */ /* 0x000fe20000000000 */
[----:B------:R-:W-:-:S04]  /*7160*/  IMAD.HI.U32 R17, R7, R18, RZ ;  /* 0x0000001207117227 */ /* 0x000fc800078e00ff */
[----:B------:R-:W-:-:S04]  /*7170*/  IMAD.MOV R17, RZ, RZ, -R17 ;  /* 0x000000ffff117224 */ /* 0x000fc800078e0a11 */
[----:B------:R-:W-:Y:S01]  /*7180*/  IMAD R18, R0, R17, R18 ;  /* 0x0000001100127224 */ /* 0x000fe200078e0212 */
[----:B------:R-:W-:Y:S02]  /*7190*/  IABS R17, R27 ;  /* 0x0000001b00117213 */ /* 0x000fe40000000000 */
[----:B------:R-:W3:Y:S01]  /*71a0*/  LDL.LU R27, [R1+0x74] ;  /* 0x00007400011b7983 */ /* 0x000ee20000300800 */
[----:B------:R-:W-:-:S05]  /*71b0*/  IABS R12, R2 ;  /* 0x00000002000c7213 */ /* 0x000fca0000000000 */
[----:B------:R-:W-:-:S04]  /*71c0*/  IMAD.HI.U32 R10, R7, R12, RZ ;  /* 0x0000000c070a7227 */ /* 0x000fc800078e00ff */
[----:B------:R-:W-:-:S04]  /*71d0*/  IMAD.MOV R10, RZ, RZ, -R10 ;  /* 0x000000ffff0a7224 */ /* 0x000fc800078e0a0a */
[----:B------:R-:W-:Y:S01]  /*71e0*/  IMAD R12, R0, R10, R12 ;  /* 0x0000000a000c7224 */ /* 0x000fe200078e020c */
[----:B------:R-:W-:Y:S01]  /*71f0*/  IABS R10, R13 ;  /* 0x0000000d000a7213 */ /* 0x000fe20000000000 */
[----:B------:R-:W-:-:S04]  /*7200*/  IMAD.HI.U32 R8, R7, R9, RZ ;  /* 0x0000000907087227 */ /* 0x000fc800078e00ff */
[----:B------:R-:W-:Y:S01]  /*7210*/  IMAD.HI.U32 R13, R7, R10, RZ ;  /* 0x0000000a070d7227 */ /* 0x000fe200078e00ff */
[----:B------:R-:W-:-:S03]  /*7220*/  IABS R11, R5 ;  /* 0x00000005000b7213 */ /* 0x000fc60000000000 */
[----:B------:R-:W-:Y:S02]  /*7230*/  IMAD.MOV R13, RZ, RZ, -R13 ;  /* 0x000000ffff0d7224 */ /* 0x000fe400078e0a0d */
[----:B------:R-:W-:Y:S02]  /*7240*/  IMAD.MOV R8, RZ, RZ, -R8 ;  /* 0x000000ffff087224 */ /* 0x000fe400078e0a08 */
[C---:B------:R-:W-:Y:S01]  /*7250*/  IMAD R10, R0.reuse, R13, R10 ;  /* 0x0000000d000a7224 */ /* 0x040fe200078e020a */
[----:B------:R-:W-:Y:S01]  /*7260*/  IABS R13, R16 ;  /* 0x00000010000d7213 */ /* 0x000fe20000000000 */
[----:B------:R-:W-:Y:S02]  /*7270*/  IMAD R9, R0, R8, R9 ;  /* 0x0000000800097224 */ /* 0x000fe400078e0209 */
[----:B------:R-:W-:-:S04]  /*7280*/  IMAD.HI.U32 R8, R7, R11, RZ ;  /* 0x0000000b07087227 */ /* 0x000fc800078e00ff */
[----:B------:R-:W-:Y:S02]  /*7290*/  IMAD.MOV R8, RZ, RZ, -R8 ;  /* 0x000000ffff087224 */ /* 0x000fe400078e0a08 */
[----:B------:R-:W-:-:S04]  /*72a0*/  IMAD.HI.U32 R16, R7, R13, RZ ;  /* 0x0000000d07107227 */ /* 0x000fc800078e00ff */
[----:B------:R-:W-:Y:S02]  /*72b0*/  IMAD R11, R0, R8, R11 ;  /* 0x00000008000b7224 */ /* 0x000fe400078e020b */
[----:B------:R-:W-:Y:S02]  /*72c0*/  IMAD.MOV R16, RZ, RZ, -R16 ;  /* 0x000000ffff107224 */ /* 0x000fe400078e0a10 */
[----:B------:R-:W-:-:S04]  /*72d0*/  IMAD.HI.U32 R8, R7, R14, RZ ;  /* 0x0000000e07087227 */ /* 0x000fc800078e00ff */
[----:B------:R-:W-:Y:S01]  /*72e0*/  IMAD R13, R0, R16, R13 ;  /* 0x00000010000d7224 */ /* 0x000fe200078e020d */
[----:B------:R-:W-:Y:S01]  /*72f0*/  IABS R16, R4 ;  /* 0x0000000400107213 */ /* 0x000fe20000000000 */
[----:B------:R-:W-:-:S04]  /*7300*/  IMAD.MOV R8, RZ, RZ, -R8 ;  /* 0x000000ffff087224 */ /* 0x000fc800078e0a08 */
[----:B------:R-:W-:Y:S02]  /*7310*/  IMAD R14, R0, R8, R14 ;  /* 0x00000008000e7224 */ /* 0x000fe400078e020e */
[----:B------:R-:W-:-:S04]  /*7320*/  IMAD.HI.U32 R8, R7, R17, RZ ;  /* 0x0000001107087227 */ /* 0x000fc800078e00ff */
[----:B------:R-:W-:-:S04]  /*7330*/  IMAD.HI.U32 R19, R7, R16, RZ ;  /* 0x0000001007137227 */ /* 0x000fc800078e00ff */
[----:B------:R-:W-:Y:S02]  /*7340*/  IMAD.MOV R8, RZ, RZ, -R8 ;  /* 0x000000ffff087224 */ /* 0x000fe400078e0a08 */
[----:B------:R-:W-:Y:S01]  /*7350*/  IMAD.MOV R19, RZ, RZ, -R19 ;  /* 0x000000ffff137224 */ /* 0x000fe200078e0a13 */
[C---:B------:R-:W-:Y:S01]  /*7360*/  ISETP.GT.U32.AND P1, PT, R0.reuse, R10, PT ;  /* 0x0000000a0000720c */ /* 0x040fe20003f24070 */
[C---:B------:R-:W-:Y:S01]  /*7370*/  IMAD R17, R0.reuse, R8, R17 ;  /* 0x0000000800117224 */ /* 0x040fe200078e0211 */
[----:B------:R-:W-:Y:S01]  /*7380*/  IABS R8, R24 ;  /* 0x0000001800087213 */ /* 0x000fe20000000000 */
[----:B------:R-:W-:Y:S02]  /*7390*/  IMAD R16, R0, R19, R16 ;  /* 0x0000001300107224 */ /* 0x000fe400078e0210 */
[----:B------:R-:W-:Y:S01]  /*73a0*/  IMAD.HI.U32 R19, R7, R21, RZ ;  /* 0x0000001507137227 */ /* 0x000fe200078e00ff */
[----:B------:R-:W-:-:S03]  /*73b0*/  IABS R22, R26 ;  /* 0x0000001a00167213 */ /* 0x000fc60000000000 */
[----:B------:R-:W-:Y:S02]  /*73c0*/  IMAD.MOV R19, RZ, RZ, -R19 ;  /* 0x000000ffff137224 */ /* 0x000fe400078e0a13 */
[----:B------:R-:W-:-:S04]  /*73d0*/  IMAD.HI.U32 R26, R7, R8, RZ ;  /* 0x00000008071a7227 */ /* 0x000fc800078e00ff */
[----:B------:R-:W-:Y:S02]  /*73e0*/  IMAD R21, R0, R19, R21 ;  /* 0x0000001300157224 */ /* 0x000fe400078e0215 */
[----:B------:R-:W-:Y:S02]  /*73f0*/  IMAD.MOV R26, RZ, RZ, -R26 ;  /* 0x000000ffff1a7224 */ /* 0x000fe400078e0a1a */
[----:B------:R-:W-:Y:S01]  /*7400*/  @!P1 IMAD.IADD R10, R10, 0x1, -R0 ;  /* 0x000000010a0a9824 */ /* 0x000fe200078e0a00 */
[C---:B------:R-:W-:Y:S01]  /*7410*/  ISETP.GT.U32.AND P1, PT, R0.reuse, R17, PT ;  /* 0x000000110000720c */ /* 0x040fe20003f24070 */
[C---:B------:R-:W-:Y:S01]  /*7420*/  IMAD R8, R0.reuse, R26, R8 ;  /* 0x0000001a00087224 */ /* 0x040fe200078e0208 */
[C---:B------:R-:W-:Y:S01]  /*7430*/  ISETP.GT.U32.AND P0, PT, R0.reuse, R11, PT ;  /* 0x0000000b0000720c */ /* 0x040fe20003f04070 */
[----:B------:R-:W-:Y:S01]  /*7440*/  IMAD.HI.U32 R20, R7, R22, RZ ;  /* 0x0000001607147227 */ /* 0x000fe200078e00ff */
[C---:B------:R-:W-:Y:S02]  /*7450*/  ISETP.GT.U32.AND P5, PT, R0.reuse, R12, PT ;  /* 0x0000000c0000720c */ /* 0x040fe40003fa4070 */
[----:B------:R-:W-:Y:S01]  /*7460*/  ISETP.GT.U32.AND P4, PT, R0, R8, PT ;  /* 0x000000080000720c */ /* 0x000fe20003f84070 */
[----:B------:R-:W-:-:S06]  /*7470*/  IMAD.MOV R20, RZ, RZ, -R20 ;  /* 0x000000ffff147224 */ /* 0x000fcc00078e0a14 */
[----:B------:R-:W-:Y:S02]  /*7480*/  @!P1 IMAD.IADD R17, R17, 0x1, -R0 ;  /* 0x0000000111119824 */ /* 0x000fe400078e0a00 */
[C---:B------:R-:W-:Y:S01]  /*7490*/  IMAD R22, R0.reuse, R20, R22 ;  /* 0x0000001400167224 */ /* 0x040fe200078e0216 */
[----:B------:R-:W-:Y:S01]  /*74a0*/  IABS R20, R23 ;  /* 0x0000001700147213 */ /* 0x000fe20000000000 */
[--C-:B------:R-:W-:Y:S01]  /*74b0*/  @!P0 IMAD.IADD R11, R11, 0x1, -R0.reuse ;  /* 0x000000010b0b8824 */ /* 0x100fe200078e0a00 */
[----:B------:R-:W-:Y:S01]  /*74c0*/  ISETP.GT.U32.AND P0, PT, R0, R18, PT ;  /* 0x000000120000720c */ /* 0x000fe20003f04070 */
[----:B------:R-:W-:Y:S02]  /*74d0*/  @!P4 IMAD.IADD R8, R8, 0x1, -R0 ;  /* 0x000000010808c824 */ /* 0x000fe400078e0a00 */
[----:B-1----:R-:W-:Y:S01]  /*74e0*/  IMAD.HI.U32 R23, R7, R20, RZ ;  /* 0x0000001407177227 */ /* 0x002fe200078e00ff */
[----:B------:R-:W-:-:S03]  /*74f0*/  ISETP.GT.U32.AND P4, PT, R0, R14, PT ;  /* 0x0000000e0000720c */ /* 0x000fc60003f84070 */
[----:B------:R-:W-:Y:S01]  /*7500*/  @!P5 IMAD.IADD R12, R12, 0x1, -R0 ;  /* 0x000000010c0cd824 */ /* 0x000fe200078e0a00 */
[C---:B------:R-:W-:Y:S01]  /*7510*/  ISETP.GT.U32.AND P5, PT, R0.reuse, R13, PT ;  /* 0x0000000d0000720c */ /* 0x040fe20003fa4070 */
[----:B------:R-:W-:Y:S01]  /*7520*/  IMAD.MOV R23, RZ, RZ, -R23 ;  /* 0x000000ffff177224 */ /* 0x000fe200078e0a17 */
[----:B------:R-:W-:-:S03]  /*7530*/  ISETP.GT.U32.AND P3, PT, R0, R9, PT ;  /* 0x000000090000720c */ /* 0x000fc60003f64070 */
[----:B------:R-:W-:Y:S02]  /*7540*/  IMAD R20, R0, R23, R20 ;  /* 0x0000001700147224 */ /* 0x000fe400078e0214 */
[----:B------:R-:W-:-:S03]  /*7550*/  @!P0 IMAD.IADD R18, R18, 0x1, -R0 ;  /* 0x0000000112128824 */ /* 0x000fc600078e0a00 */
[----:B------:R-:W-:Y:S01]  /*7560*/  ISETP.GT.U32.AND P0, PT, R0, R20, PT ;  /* 0x000000140000720c */ /* 0x000fe20003f04070 */
[--C-:B------:R-:W-:Y:S01]  /*7570*/  @!P4 IMAD.IADD R14, R14, 0x1, -R0.reuse ;  /* 0x000000010e0ec824 */ /* 0x100fe200078e0a00 */
[C---:B------:R-:W-:Y:S01]  /*7580*/  ISETP.GT.U32.AND P4, PT, R0.reuse, R22, PT ;  /* 0x000000160000720c */ /* 0x040fe20003f84070 */
[--C-:B------:R-:W-:Y:S01]  /*7590*/  @!P5 IMAD.IADD R13, R13, 0x1, -R0.reuse ;  /* 0x000000010d0dd824 */ /* 0x100fe200078e0a00 */
[C---:B------:R-:W-:Y:S01]  /*75a0*/  ISETP.GT.U32.AND P5, PT, R0.reuse, R21, PT ;  /* 0x000000150000720c */ /* 0x040fe20003fa4070 */
[----:B------:R-:W-:Y:S01]  /*75b0*/  @!P3 IMAD.IADD R9, R9, 0x1, -R0 ;  /* 0x000000010909b824 */ /* 0x000fe200078e0a00 */
[----:B------:R-:W-:-:S07]  /*75c0*/  ISETP.GT.U32.AND P3, PT, R0, R15, PT ;  /* 0x0000000f0000720c */ /* 0x000fce0003f64070 */
[--C-:B------:R-:W-:Y:S01]  /*75d0*/  @!P0 IMAD.IADD R20, R20, 0x1, -R0.reuse ;  /* 0x0000000114148824 */ /* 0x100fe200078e0a00 */
        /* <DEDUP_REMOVED lines=8> */
[C---:B------:R-:W-:Y:S01]  /*7660*/  ISETP.GT.U32.AND P0, PT, R0.reuse, R13, PT ;  /* 0x0000000d0000720c */ /* 0x040fe20003f04070 */
[--C-:B------:R-:W-:Y:S01]  /*7670*/  @!P4 IMAD.IADD R9, R9, 0x1, -R0.reuse ;  /* 0x000000010909c824 */ /* 0x100fe200078e0a00 */
[----:B------:R-:W-:Y:S01]  /*7680*/  ISETP.GT.U32.AND P4, PT, R0, R15, PT ;  /* 0x0000000f0000720c */ /* 0x000fe20003f84070 */
[--C-:B------:R-:W-:Y:S01]  /*7690*/  @!P5 IMAD.IADD R8, R8, 0x1, -R0.reuse ;  /* 0x000000010808d824 */ /* 0x100fe200078e0a00 */
[----:B------:R-:W-:Y:S01]  /*76a0*/  ISETP.GT.U32.AND P5, PT, R0, R14, PT ;  /* 0x0000000e0000720c */ /* 0x000fe20003fa4070 */
[----:B------:R-:W-:-:S08]  /*76b0*/  @!P3 IMAD.IADD R16, R16, 0x1, -R0 ;  /* 0x000000011010b824 */ /* 0x000fd000078e0a00 */
[--C-:B------:R-:W-:Y:S01]  /*76c0*/  @!P0 IMAD.IADD R13, R13, 0x1, -R0.reuse ;  /* 0x000000010d0d8824 */ /* 0x100fe200078e0a00 */
[----:B------:R-:W-:Y:S01]  /*76d0*/  PLOP3.LUT P0, PT, PT, PT, UP1, 0x80, 0x8 ;  /* 0x000000000008781c */ /* 0x000fe20003f0f018 */
[--C-:B------:R-:W-:Y:S02]  /*76e0*/  @!P4 IMAD.IADD R15, R15, 0x1, -R0.reuse ;  /* 0x000000010f0fc824 */ /* 0x100fe400078e0a00 */
[----:B------:R-:W-:Y:S01]  /*76f0*/  @!P5 IMAD.IADD R14, R14, 0x1, -R0 ;  /* 0x000000010e0ed824 */ /* 0x000fe200078e0a00 */
[----:B------:R-:W-:Y:S01]  /*7700*/  PRMT R4, RZ, 0x7610, R4 ;  /* 0x00007610ff047816 */ /* 0x000fe20000000004 */
[----:B--2---:R-:W-:-:S05]  /*7710*/  VIADD R29, R25, 0xd ;  /* 0x0000000d191d7836 */ /* 0x004fca0000000000 */
[----:B------:R-:W-:-:S05]  /*7720*/  IABS R19, R29 ;  /* 0x0000001d00137213 */ /* 0x000fca0000000000 */
[----:B------:R-:W-:-:S04]  /*7730*/  IMAD.HI.U32 R26, R7, R19, RZ ;  /* 0x00000013071a7227 */ /* 0x000fc800078e00ff */
[----:B------:R-:W-:-:S04]  /*7740*/  IMAD.MOV R26, RZ, RZ, -R26 ;  /* 0x000000ffff1a7224 */ /* 0x000fc800078e0a1a */
[----:B------:R-:W-:-:S05]  /*7750*/  IMAD R19, R0, R26, R19 ;  /* 0x0000001a00137224 */ /* 0x000fca00078e0213 */
[----:B------:R-:W-:-:S13]  /*7760*/  ISETP.GT.U32.AND P1, PT, R0, R19, PT ;  /* 0x000000130000720c */ /* 0x000fda0003f24070 */
[----:B------:R-:W-:Y:S01]  /*7770*/  @!P1 IMAD.IADD R19, R19, 0x1, -R0 ;  /* 0x0000000113139824 */ /* 0x000fe200078e0a00 */
[----:B------:R-:W-:-:S13]  /*7780*/  ISETP.GT.U32.AND P1, PT, R0, R11, PT ;  /* 0x0000000b0000720c */ /* 0x000fda0003f24070 */
[----:B------:R-:W-:Y:S01]  /*7790*/  @!P1 IMAD.IADD R11, R11, 0x1, -R0 ;  /* 0x000000010b0b9824 */ /* 0x000fe200078e0a00 */
[----:B------:R-:W-:Y:S02]  /*77a0*/  ISETP.GE.AND P1, PT, R2, RZ, PT ;  /* 0x000000ff0200720c */ /* 0x000fe40003f26270 */
[----:B------:R-:W0:Y:S01]  /*77b0*/  S2R R2, SR_TID.X ;  /* 0x0000000000027919 */ /* 0x000e220000002100 */
[----:B------:R-:W-:-:S05]  /*77c0*/  VIADD R28, R25, 0xe ;  /* 0x0000000e191c7836 */ /* 0x000fca0000000000 */
[----:B------:R-:W-:-:S05]  /*77d0*/  IABS R23, R28 ;  /* 0x0000001c00177213 */ /* 0x000fca0000000000 */
[----:B------:R-:W-:-:S04]  /*77e0*/  IMAD.HI.U32 R7, R7, R23, RZ ;  /* 0x0000001707077227 */ /* 0x000fc800078e00ff */
[----:B------:R-:W-:-:S04]  /*77f0*/  IMAD.MOV R7, RZ, RZ, -R7 ;  /* 0x000000ffff077224 */ /* 0x000fc800078e0a07 */
[----:B------:R-:W-:-:S05]  /*7800*/  IMAD R7, R0, R7, R23 ;  /* 0x0000000700077224 */ /* 0x000fca00078e0217 */
[----:B------:R-:W-:Y:S02]  /*7810*/  ISETP.GT.U32.AND P3, PT, R0, R7, PT ;  /* 0x000000070000720c */ /* 0x000fe40003f64070 */
[----:B0-----:R-:W-:-:S04]  /*7820*/  SHF.R.U32.HI R2, RZ, 0x6, R2 ;  /* 0x00000006ff027819 */ /* 0x001fc80000011602 */
[----:B------:R-:W-:-:S04]  /*7830*/  SGXT.U32 R2, R2, 0x1 ;  /* 0x000000010202781a */ /* 0x000fc80000000000 */
[----:B------:R-:W-:Y:S01]  /*7840*/  LOP3.LUT R26, R2, 0x16, RZ, 0xfc, !PT ;  /* 0x00000016021a7812 */ /* 0x000fe200078efcff */
[----:B------:R-:W-:Y:S03]  /*7850*/  STL.64 [R1+0x9d0], R28 ;  /* 0x0009d01c01007387 */ /* 0x000fe60000100a00 */
[----:B------:R-:W-:Y:S01]  /*7860*/  ISETP.LT.AND P0, PT, R26, UR20, P0 ;  /* 0x000000141a007c0c */ /* 0x000fe20008701270 */
[----:B------:R0:W-:Y:S01]  /*7870*/  STL.64 [R1+0xa00], R28 ;  /* 0x000a001c01007387 */ /* 0x0001e20000100a00 */
[--C-:B------:R-:W-:Y:S01]  /*7880*/  @!P3 IMAD.IADD R7, R7, 0x1, -R0.reuse ;  /* 0x000000010707b824 */ /* 0x100fe200078e0a00 */
[----:B------:R-:W-:Y:S02]  /*7890*/  ISETP.GT.U32.AND P3, PT, R0, R10, PT ;  /* 0x0000000a0000720c */ /* 0x000fe40003f64070 */
[----:B0-----:R-:W2:Y:S04]  /*78a0*/  LDL.LU R29, [R1+0x7c] ;  /* 0x00007c00011d7983 */ /* 0x001ea80000300800 */
[----:B------:R3:W-:Y:S07]  /*78b0*/  STL.64 [R1+0x9e8], R14 ;  /* 0x0009e80e01007387 */ /* 0x0007ee0000100a00 */
[----:B------:R-:W-:Y:S01]  /*78c0*/  @!P3 IMAD.IADD R10, R10, 0x1, -R0 ;  /* 0x000000010a0ab824 */ /* 0x000fe200078e0a00 */
[C---:B---3--:R-:W-:Y:S01]  /*78d0*/  LEA R14, P6, R27.reuse, R6, 0x1 ;  /* 0x000000061b0e7211 */ /* 0x048fe200078c08ff */
[----:B------:R-:W3:Y:S03]  /*78e0*/  LDL.LU R26, [R1+0x28] ;  /* 0x00002800011a7983 */ /* 0x000ee60000300800 */
[----:B------:R-:W-:-:S05]  /*78f0*/  LEA.HI.X.SX32 R15, R27, R3, 0x1, P6 ;  /* 0x000000031b0f7211 */ /* 0x000fca00030f0eff */
[----:B------:R0:W4:Y:S01]  /*7900*/  @P0 LDG.E.U16 R4, desc[UR10][R14.64] ;  /* 0x0000000a0e040981 */ /* 0x000122000c1e1500 */
[----:B------:R-:W-:-:S13]  /*7910*/  ISETP.GT.U32.AND P3, PT, R0, R18, PT ;  /* 0x000000120000720c */ /* 0x000fda0003f64070 */
[--C-:B------:R-:W-:Y:S01]  /*7920*/  @!P3 IMAD.IADD R18, R18, 0x1, -R0.reuse ;  /* 0x000000011212b824 */ /* 0x100fe200078e0a00 */
[----:B------:R-:W-:Y:S01]  /*7930*/  ISETP.GT.U32.AND P3, PT, R0, R22, PT ;  /* 0x000000160000720c */ /* 0x000fe20003f64070 */
[----:B------:R0:W-:Y:S04]  /*7940*/  STL [R1+0x2fc], R14 ;  /* 0x0002fc0e01007387 */ /* 0x0001e80000100800 */
[----:B------:R-:W-:Y:S04]  /*7950*/  STL [R1+0x2f8], R15 ;  /* 0x0002f80f01007387 */ /* 0x000fe80000100800 */
[----:B------:R-:W3:Y:S04]  /*7960*/  LDL.LU R27, [R1+0x84] ;  /* 0x00008400011b7983 */ /* 0x000ee80000300800 */
[----:B------:R-:W-:Y:S01]  /*7970*/  @!P3 IMAD.IADD R22, R22, 0x1, -R0 ;  /* 0x000000011616b824 */ /* 0x000fe200078e0a00 */
[----:B------:R-:W-:-:S02]  /*7980*/  ISETP.GE.AND P3, PT, R5, RZ, PT ;  /* 0x000000ff0500720c */ /* 0x000fc40003f66270 */
[----:B------:R-:W3:Y:S01]  /*7990*/  LDL.LU R5, [R1+0xa0c] ;  /* 0x000a0c0001057983 */ /* 0x000ee20000300800 */
[----:B0-----:R-:W-:Y:S02]  /*79a0*/  LOP3.LUT R14, R2, 0x1e, RZ, 0xfc, !PT ;  /* 0x0000001e020e7812 */ /* 0x001fe400078efcff */
[----:B------:R-:W-:Y:S02]  /*79b0*/  ISETP.GT.U32.AND P6, PT, R0, R19, PT ;  /* 0x000000130000720c */ /* 0x000fe40003fc4070 */
[----:B------:R-:W-:-:S04]  /*79c0*/  PLOP3.LUT P0, PT, PT, PT, UP1, 0x80, 0x8 ;  /* 0x000000000008781c */ /* 0x000fc80003f0f018 */
[----:B------:R-:W-:-:S07]  /*79d0*/  ISETP.LT.AND P0, PT, R14, UR20, P0 ;  /* 0x000000140e007c0c */ /* 0x000fce0008701270 */
[----:B------:R-:W-:Y:S01]  /*79e0*/  @!P6 IMAD.IADD R19, R19, 0x1, -R0 ;  /* 0x000000011313e824 */ /* 0x000fe200078e0a00 */
[----:B------:R-:W-:-:S13]  /*79f0*/  ISETP.GT.U32.AND P4, PT, R0, R17, PT ;  /* 0x000000110000720c */ /* 0x000fda0003f84070 */
[----:B------:R-:W-:Y:S01]  /*7a00*/  @!P4 IMAD.IADD R17, R17, 0x1, -R0 ;  /* 0x000000011111c824 */ /* 0x000fe200078e0a00 */
[----:B------:R-:W-:-:S13]  /*7a10*/  ISETP.GT.U32.AND P4, PT, R0, R21, PT ;  /* 0x000000150000720c */ /* 0x000fda0003f84070 */
[----:B------:R-:W-:Y:S01]  /*7a20*/  @!P4 IMAD.IADD R21, R21, 0x1, -R0 ;  /* 0x000000011515c824 */ /* 0x000fe200078e0a00 */
[----:B------:R-:W-:-:S13]  /*7a30*/  ISETP.GT.U32.AND P4, PT, R0, R7, PT ;  /* 0x000000070000720c */ /* 0x000fda0003f84070 */
[----:B------:R-:W-:Y:S01]  /*7a40*/  @!P4 IMAD.IADD R7, R7, 0x1, -R0 ;  /* 0x000000010707c824 */ /* 0x000fe200078e0a00 */
[----:B------:R-:W-:Y:S01]  /*7a50*/  ISETP.GE.AND P4, PT, R25, RZ, PT ;  /* 0x000000ff1900720c */ /* 0x000fe20003f86270 */
[----:B----4-:R0:W-:Y:S04]  /*7a60*/  STL [R1+0x78], R4 ;  /* 0x0000780401007387 */ /* 0x0101e80000100800 */
[----:B0-----:R-:W4:Y:S04]  /*7a70*/  LDL.LU R4, [R1+0x24] ;  /* 0x0000240001047983 */ /* 0x001f280000300800 */
[----:B------:R-:W4:Y:S01]  /*7a80*/  LDL.LU R2, [R1+0x20] ;  /* 0x0000200001027983 */ /* 0x000f220000300800 */
[----:B--2---:R-:W-:-:S03]  /*7a90*/  LEA R28, P6, R29, R6, 0x1 ;  /* 0x000000061d1c7211 */ /* 0x004fc600078c08ff */
[----:B------:R-:W2:Y:S01]  /*7aa0*/  LDL.LU R14, [R1+0x38] ;  /* 0x00003800010e7983 */ /* 0x000ea20000300800 */
[----:B------:R-:W-:-:S03]  /*7ab0*/  LEA.HI.X.SX32 R29, R29, R3, 0x1, P6 ;  /* 0x000000031d1d7211 */ /* 0x000fc600030f0eff */
[----:B------:R-:W2:Y:S04]  /*7ac0*/  LDL.LU R25, [R1+0xa08] ;  /* 0x000a080001197983 */ /* 0x000ea80000300800 */
[----:B------:R-:W2:Y:S01]  /*7ad0*/  LDL.LU R15, [R1+0x8c] ;  /* 0x00008c00010f7983 */ /* 0x000ea20000300800 */
[----:B---3--:R-:W-:-:S06]  /*7ae0*/  PRMT R5, RZ, 0x7610, R5 ;  /* 0x00007610ff057816 */ /* 0x008fcc0000000005 */
[----:B------:R-:W3:Y:S04]  /*7af0*/  @P0 LDG.E.U16 R5, desc[UR10][R28.64] ;  /* 0x0000000a1c050981 */ /* 0x000ee8000c1e1500 */
[----:B------:R-:W-:Y:S04]  /*7b00*/  STL [R1+0x310], R28 ;  /* 0x0003101c01007387 */ /* 0x000fe80000100800 */
[----:B------:R0:W-:Y:S04]  /*7b10*/  STL [R1+0x30c], R29 ;  /* 0x00030c1d01007387 */ /* 0x0001e80000100800 */
[----:B0-----:R-:W2:Y:S01]  /*7b20*/  LDL.LU.64 R28, [R1+0xa00] ;  /* 0x000a0000011c7983 */ /* 0x001ea20000300a00 */
[----:B------:R-:W-:Y:S01]  /*7b30*/  @!P4 IMAD.MOV R9, RZ, RZ, -R9 ;  /* 0x000000ffff09c224 */ /* 0x000fe200078e0a09 */
[----:B------:R-:W-:-:S02]  /*7b40*/  ISETP.GE.AND P4, PT, R26, RZ, PT ;  /* 0x000000ff1a00720c */ /* 0x000fc40003f86270 */
[----:B------:R-:W-:-:S13]  /*7b50*/  ISETP.GT.U32.AND P5, PT, R0, R16, PT ;  /* 0x000000100000720c */ /* 0x000fda0003fa4070 */
[----:B------:R-:W-:Y:S01]  /*7b60*/  @!P5 IMAD.IADD R16, R16, 0x1, -R0 ;  /* 0x000000011010d824 */ /* 0x000fe200078e0a00 */
[----:B------:R-:W-:Y:S02]  /*7b70*/  ISETP.GT.U32.AND P5, PT, R0, R20, PT ;  /* 0x000000140000720c */ /* 0x000fe40003fa4070 */
[----:B------:R-:W-:-:S11]  /*7b80*/  PLOP3.LUT P0, PT, PT, PT, UP1, 0x80, 0x8 ;  /* 0x000000000008781c */ /* 0x000fd60003f0f018 */
[----:B------:R-:W-:Y:S01]  /*7b90*/  @!P5 IMAD.IADD R20, R20, 0x1, -R0 ;  /* 0x000000011414d824 */ /* 0x000fe200078e0a00 */
[----:B------:R-:W-:-:S13]  /*7ba0*/  ISETP.GE.AND P5, PT, R24, RZ, PT ;  /* 0x000000ff1800720c */ /* 0x000fda0003fa6270 */
[----:B------:R-:W-:Y:S01]  /*7bb0*/  @!P5 IMAD.MOV R8, RZ, RZ, -R8 ;  /* 0x000000ffff08d224 */ /* 0x000fe200078e0a08 */
[----:B----4-:R-:W-:Y:S02]  /*7bc0*/  ISETP.GE.AND P6, PT, R2, RZ, PT ;  /* 0x000000ff0200720c */ /* 0x010fe40003fc6270 */
[----:B------:R-:W0:Y:S01]  /*7bd0*/  S2R R2, SR_TID.X ;  /* 0x0000000000027919 */ /* 0x000e220000002100 */
[----:B---3--:R-:W-:Y:S01]  /*7be0*/  STL [R1+0x96c], R5 ;  /* 0x00096c0501007387 */ /* 0x008fe20000100800 */
[----:B0-----:R-:W-:-:S04]  /*7bf0*/  SHF.R.U32.HI R2, RZ, 0x6, R2 ;  /* 0x00000006ff027819 */ /* 0x001fc80000011602 */
[----:B------:R-:W-:-:S04]  /*7c00*/  SGXT.U32 R2, R2, 0x1 ;  /* 0x000000010202781a */ /* 0x000fc80000000000 */
[----:B------:R-:W-:Y:S02]  /*7c10*/  LOP3.LUT R26, R2, 0x26, RZ, 0xfc, !PT ;  /* 0x00000026021a7812 */ /* 0x000fe400078efcff */
[----:B------:R-:W3:Y:S02]  /*7c20*/  LDL.LU R2, [R1+0x2c] ;  /* 0x00002c0001027983 */ /* 0x000ee40000300800 */
[----:B------:R-:W-:Y:S02]  /*7c30*/  ISETP.LT.AND P0, PT, R26, UR20, P0 ;  /* 0x000000141a007c0c */ /* 0x000fe40008701270 */
[C---:B------:R-:W-:Y:S02]  /*7c40*/  LEA R26, P5, R27.reuse, R6, 0x1 ;  /* 0x000000061b1a7211 */ /* 0x040fe400078a08ff */
[----:B--2---:R-:W-:Y:S02]  /*7c50*/  PRMT R29, RZ, 0x7610, R29 ;  /* 0x00007610ff1d7816 */ /* 0x004fe4000000001d */
[----:B------:R-:W-:-:S02]  /*7c60*/  LEA.HI.X.SX32 R27, R27, R3, 0x1, P5 ;  /* 0x000000031b1b7211 */ /* 0x000fc400028f0eff */
[----:B------:R-:W-:Y:S02]  /*7c70*/  ISETP.GE.AND P5, PT, R4, RZ, PT ;  /* 0x000000ff0400720c */ /* 0x000fe40003fa6270 */
[----:B------:R-:W2:Y:S04]  /*7c80*/  LDL.LU R4, [R1+0x9f8] ;  /* 0x0009f80001047983 */ /* 0x000ea80000300800 */
[----:B------:R-:W-:Y:S04]  /*7c90*/  STL [R1+0x318], R26 ;  /* 0x0003181a01007387 */ /* 0x000fe80000100800 */
[----:B------:R0:W-:Y:S04]  /*7ca0*/  STL [R1+0x314], R27 ;  /* 0x0003141b01007387 */ /* 0x0001e80000100800 */
[----:B------:R-:W4:Y:S04]  /*7cb0*/  @P0 LDG.E.U16 R29, desc[UR10][R26.64] ;  /* 0x0000000a1a1d0981 */ /* 0x000f28000c1e1500 */
[----:B0-----:R-:W2:Y:S01]  /*7cc0*/  LDL.LU.64 R26, [R1+0x9f0] ;  /* 0x0009f000011a7983 */ /* 0x001ea20000300a00 */
[----:B------:R-:W-:-:S02]  /*7cd0*/  @!P1 IMAD.MOV R12, RZ, RZ, -R12 ;  /* 0x000000ffff0c9224 */ /* 0x000fc400078e0a0c */
[----:B------:R-:W-:Y:S01]  /*7ce0*/  @!P3 IMAD.MOV R11, RZ, RZ, -R11 ;  /* 0x000000ffff0bb224 */ /* 0x000fe200078e0a0b */
[----:B------:R-:W-:Y:S02]  /*7cf0*/  ISETP.GE.AND P3, PT, R14, RZ, PT ;  /* 0x000000ff0e00720c */ /* 0x000fe40003f66270 */
[----:B------:R-:W-:Y:S01]  /*7d00*/  PLOP3.LUT P0, PT, PT, PT, UP1, 0x80, 0x8 ;  /* 0x000000000008781c */ /* 0x000fe20003f0f018 */
[----:B------:R-:W-:Y:S01]  /*7d10*/  @!P6 IMAD.MOV R10, RZ, RZ, -R10 ;  /* 0x000000ffff0ae224 */ /* 0x000fe200078e0a0a */
[----:B------:R-:W-:Y:S02]  /*7d20*/  PRMT R28, RZ, 0x7610, R28 ;  /* 0x00007610ff1c7816 */ /* 0x000fe4000000001c */
[----:B---3--:R-:W-:Y:S02]  /*7d30*/  ISETP.GE.AND P1, PT, R2, RZ, PT ;  /* 0x000000ff0200720c */ /* 0x008fe40003f26270 */
[----:B------:R-:W0:Y:S02]  /*7d40*/  S2R R2, SR_TID.X ;  /* 0x0000000000027919 */ /* 0x000e240000002100 */
[----:B0-----:R-:W-:-:S04]  /*7d50*/  SHF.R.U32.HI R2, RZ, 0x6, R2 ;  /* 0x00000006ff027819 */ /* 0x001fc80000011602 */
[----:B------:R-:W-:-:S04]  /*7d60*/  SGXT.U32 R2, R2, 0x1 ;  /* 0x000000010202781a */ /* 0x000fc80000000000 */
[----:B------:R-:W-:-:S04]  /*7d70*/  LOP3.LUT R14, R2, 0x2e, RZ, 0xfc, !PT ;  /* 0x0000002e020e7812 */ /* 0x000fc800078efcff */
[----:B------:R-:W-:Y:S02]  /*7d80*/  ISETP.LT.AND P0, PT, R14, UR20, P0 ;  /* 0x000000140e007c0c */ /* 0x000fe40008701270 */
[C---:B------:R-:W-:Y:S01]  /*7d90*/  LEA R14, P6, R15.reuse, R6, 0x1 ;  /* 0x000000060f0e7211 */ /* 0x040fe200078c08ff */
[----:B----4-:R0:W-:Y:S03]  /*7da0*/  STL [R1+0x70], R29 ;  /* 0x0000701d01007387 */ /* 0x0101e60000100800 */
[----:B------:R-:W-:Y:S02]  /*7db0*/  LEA.HI.X.SX32 R15, R15, R3, 0x1, P6 ;  /* 0x000000030f0f7211 */ /* 0x000fe400030f0eff */
[----:B--2---:R-:W-:Y:S01]  /*7dc0*/  ISETP.GE.AND P6, PT, R27, RZ, PT ;  /* 0x000000ff1b00720c */ /* 0x004fe20003fc6270 */
[----:B0-----:R-:W2:Y:S04]  /*7dd0*/  LDL.LU R29, [R1+0x90] ;  /* 0x00009000011d7983 */ /* 0x001ea80000300800 */
[----:B------:R-:W3:Y:S04]  /*7de0*/  LDL.LU R27, [R1+0x94] ;  /* 0x00009400011b7983 */ /* 0x000ee80000300800 */
[----:B------:R-:W-:Y:S04]  /*7df0*/  STL [R1+0x320], R14 ;  /* 0x0003200e01007387 */ /* 0x000fe80000100800 */
[----:B------:R0:W-:Y:S04]  /*7e00*/  STL [R1+0x31c], R15 ;  /* 0x00031c0f01007387 */ /* 0x0001e80000100800 */
[----:B------:R1:W4:Y:S04]  /*7e10*/  @P0 LDG.E.U16 R28, desc[UR10][R14.64] ;  /* 0x0000000a0e1c0981 */ /* 0x000328000c1e1500 */
[----:B0-----:R-:W1:Y:S01]  /*7e20*/  LDL.LU.64 R14, [R1+0x9e8] ;  /* 0x0009e800010e7983 */ /* 0x001e620000300a00 */
[----:B------:R-:W-:Y:S01]  /*7e30*/  PLOP3.LUT P0, PT, PT, PT, UP1, 0x80, 0x8 ;  /* 0x000000000008781c */ /* 0x000fe20003f0f018 */
[----:B------:R-:W-:-:S02]  /*7e40*/  @!P1 IMAD.MOV R13, RZ, RZ, -R13 ;  /* 0x000000ffff0d9224 */ /* 0x000fc400078e0a0d */
[----:B-1----:R-:W-:Y:S01]  /*7e50*/  @!P4 IMAD.MOV R15, RZ, RZ, -R15 ;  /* 0x000000ffff0fc224 */ /* 0x002fe200078e0a0f */
[----:B------:R-:W-:Y:S01]  /*7e60*/  ISETP.GE.AND P4, PT, R4, RZ, PT ;  /* 0x000000ff0400720c */ /* 0x000fe20003f86270 */
[----:B------:R-:W-:Y:S01]  /*7e70*/  @!P5 IMAD.MOV R14, RZ, RZ, -R14 ;  /* 0x000000ffff0ed224 */ /* 0x000fe200078e0a0e */
[----:B------:R-:W3:Y:S01]  /*7e80*/  LDL.LU R4, [R1+0x9e0] ;  /* 0x0009e00001047983 */ /* 0x000ee20000300800 */
[----:B------:R-:W-:-:S03]  /*7e90*/  ISETP.GE.AND P5, PT, R26, RZ, PT ;  /* 0x000000ff1a00720c */ /* 0x000fc60003fa6270 */
[----:B------:R-:W3:Y:S04]  /*7ea0*/  LDL.LU R26, [R1+0x9dc] ;  /* 0x0009dc00011a7983 */ /* 0x000ee80000300800 */
[----:B----4-:R0:W-:Y:S02]  /*7eb0*/  STL [R1+0x28], R28 ;  /* 0x0000281c01007387 */ /* 0x0101e40000100800 */
[----:B0-----:R-:W-:Y:S02]  /*7ec0*/  LOP3.LUT R28, R2, 0x36, RZ, 0xfc, !PT ;  /* 0x00000036021c7812 */ /* 0x001fe400078efcff */
[----:B------:R-:W4:Y:S02]  /*7ed0*/  LDL.LU R2, [R1+0x4c] ;  /* 0x00004c0001027983 */ /* 0x000f240000300800 */
[----:B------:R-:W-:-:S02]  /*7ee0*/  ISETP.LT.AND P0, PT, R28, UR20, P0 ;  /* 0x000000141c007c0c */ /* 0x000fc40008701270 */
[----:B--2---:R-:W-:-:S04]  /*7ef0*/  LEA R28, P1, R29, R6, 0x1 ;  /* 0x000000061d1c7211 */ /* 0x004fc800078208ff */
[----:B------:R-:W-:Y:S02]  /*7f00*/  LEA.HI.X.SX32 R29, R29, R3, 0x1, P1 ;  /* 0x000000031d1d7211 */ /* 0x000fe400008f0eff */
[----:B------:R-:W-:Y:S02]  /*7f10*/  ISETP.GE.AND P1, PT, R25, RZ, PT ;  /* 0x000000ff1900720c */ /* 0x000fe40003f26270 */
[----:B------:R-:W2:Y:S04]  /*7f20*/  LDL.LU R25, [R1+0x9d8] ;  /* 0x0009d80001197983 */ /* 0x000ea80000300800 */
[----:B------:R-:W-:Y:S04]  /*7f30*/  STL [R1+0x328], R28 ;  /* 0x0003281c01007387 */ /* 0x000fe80000100800 */
[----:B------:R0:W-:Y:S01]  /*7f40*/  STL [R1+0x324], R29 ;  /* 0x0003241d01007387 */ /* 0x0001e20000100800 */
[----:B------:R-:W-:Y:S01]  /*7f50*/  @!P3 IMAD.MOV R18, RZ, RZ, -R18 ;  /* 0x000000ffff12b224 */ /* 0x000fe200078e0a12 */
[----:B--2---:R-:W-:-:S06]  /*7f60*/  PRMT R25, RZ, 0x7610, R25 ;  /* 0x00007610ff197816 */ /* 0x004fcc0000000019 */
[----:B------:R-:W2:Y:S04]  /*7f70*/  @P0 LDG.E.U16 R25, desc[UR10][R28.64] ;  /* 0x0000000a1c190981 */ /* 0x000ea8000c1e1500 */
[----:B0-----:R-:W2:Y:S01]  /*7f80*/  LDL.LU.64 R28, [R1+0x9d0] ;  /* 0x0009d000011c7983 */ /* 0x001ea20000300a00 */
[----:B----4-:R-:W-:Y:S02]  /*7f90*/  ISETP.GE.AND P3, PT, R2, RZ, PT ;  /* 0x000000ff0200720c */ /* 0x010fe40003f66270 */
[----:B------:R-:W0:Y:S01]  /*7fa0*/  S2R R2, SR_TID.X ;  /* 0x0000000000027919 */ /* 0x000e220000002100 */
[----:B------:R-:W-:Y:S01]  /*7fb0*/  PLOP3.LUT P0, PT, PT, PT, UP1, 0x80, 0x8 ;  /* 0x000000000008781c */ /* 0x000fe20003f0f018 */
[----:B------:R-:W-:Y:S01]  /*7fc0*/  @!P4 IMAD.MOV R16, RZ, RZ, -R16 ;  /* 0x000000ffff10c224 */ /* 0x000fe200078e0a10 */
[----:B------:R-:W-:Y:S01]  /*7fd0*/  PRMT R0, RZ, 0x7610, R0 ;  /* 0x00007610ff007816 */ /* 0x000fe20000000000 */
[----:B------:R-:W-:Y:S01]  /*7fe0*/  @!P6 IMAD.MOV R17, RZ, RZ, -R17 ;  /* 0x000000ffff11e224 */ /* 0x000fe200078e0a11 */
[----:B0-----:R-:W-:-:S04]  /*7ff0*/  SHF.R.U32.HI R2, RZ, 0x6, R2 ;  /* 0x00000006ff027819 */ /* 0x001fc80000011602 */
[----:B------:R-:W-:-:S04]  /*8000*/  SGXT.U32 R2, R2, 0x1 ;  /* 0x000000010202781a */ /* 0x000fc80000000000 */
[----:B------:R-:W-:-:S04]  /*8010*/  LOP3.LUT R2, R2, 0x3e, RZ, 0xfc, !PT ;  /* 0x0000003e02027812 */ /* 0x000fc800078efcff */
[----:B------:R-:W-:Y:S02]  /*8020*/  ISETP.LT.AND P0, PT, R2, UR20, P0 ;  /* 0x0000001402007c0c */ /* 0x000fe40008701270 */
[----:B---3--:R-:W-:-:S04]  /*8030*/  LEA R2, P4, R27, R6, 0x1 ;  /* 0x000000061b027211 */ /* 0x008fc800078808ff */
[----:B------:R-:W-:Y:S01]  /*8040*/  LEA.HI.X.SX32 R27, R27, R3, 0x1, P4 ;  /* 0x000000031b1b7211 */ /* 0x000fe200020f0eff */
[----:B--2---:R0:W-:Y:S01]  /*8050*/  STL [R1+0x24], R25 ;  /* 0x0000241901007387 */ /* 0x0041e20000100800 */
[----:B------:R-:W-:-:S05]  /*8060*/  ISETP.GE.AND P6, PT, R29, RZ, PT ;  /* 0x000000ff1d00720c */ /* 0x000fca0003fc6270 */
[----:B------:R-:W-:Y:S01]  /*8070*/  @P0 IMAD.MOV.U32 R29, RZ, RZ, R27 ;  /* 0x000000ffff1d0224 */ /* 0x000fe200078e001b */
[----:B------:R-:W-:Y:S01]  /*8080*/  ISETP.GE.AND P4, PT, R28, RZ, PT ;  /* 0x000000ff1c00720c */ /* 0x000fe20003f86270 */
[----:B------:R-:W-:Y:S01]  /*8090*/  @P0 IMAD.MOV.U32 R28, RZ, RZ, R2 ;  /* 0x000000ffff1c0224 */ /* 0x000fe200078e0002 */
[----:B0-----:R-:W2:Y:S04]  /*80a0*/  LDL.LU R25, [R1+0x9cc] ;  /* 0x0009cc0001197983 */ /* 0x001ea80000300800 */
[----:B------:R0:W3:Y:S04]  /*80b0*/  @P0 LDG.E.U16 R0, desc[UR10][R28.64] ;  /* 0x0000000a1c000981 */ /* 0x0000e8000c1e1500 */
[----:B------:R1:W-:Y:S04]  /*80c0*/  STL [R1+0x330], R2 ;  /* 0x0003300201007387 */ /* 0x0003e80000100800 */
[----:B------:R4:W-:Y:S04]  /*80d0*/  STL [R1+0x32c], R27 ;  /* 0x00032c1b01007387 */ /* 0x0009e80000100800 */
[----:B-1----:R-:W4:Y:S01]  /*80e0*/  LDL.LU R2, [R1+0x1c0] ;  /* 0x0001c00001027983 */ /* 0x002f220000300800 */
[----:B------:R-:W-:-:S02]  /*80f0*/  @!P5 IMAD.MOV R22, RZ, RZ, -R22 ;  /* 0x000000ffff16d224 */ /* 0x000fc400078e0a16 */
[----:B------:R-:W-:Y:S02]  /*8100*/  @!P1 IMAD.MOV R21, RZ, RZ, -R21 ;  /* 0x000000ffff159224 */ /* 0x000fe400078e0a15 */
[----:B------:R-:W-:Y:S02]  /*8110*/  @!P3 IMAD.MOV R20, RZ, RZ, -R20 ;  /* 0x000000ffff14b224 */ /* 0x000fe400078e0a14 */
[----:B------:R-:W-:Y:S02]  /*8120*/  @!P6 IMAD.MOV R19, RZ, RZ, -R19 ;  /* 0x000000ffff13e224 */ /* 0x000fe400078e0a13 */
[----:B------:R-:W-:Y:S01]  /*8130*/  @!P4 IMAD.MOV R7, RZ, RZ, -R7 ;  /* 0x000000ffff07c224 */ /* 0x000fe200078e0a07 */
[----:B0-----:R-:W0:Y:S01]  /*8140*/  S2R R29, SR_TID.X ;  /* 0x00000000001d7919 */ /* 0x001e220000002100 */
[----:B--2---:R-:W-:Y:S02]  /*8150*/  ISETP.NE.AND P0, PT, R25, RZ, PT ;  /* 0x000000ff1900720c */ /* 0x004fe40003f05270 */
[----:B------:R-:W-:Y:S01]  /*8160*/  LOP3.LUT R25, RZ, R25, RZ, 0x33, !PT ;  /* 0x00000019ff197212 */ /* 0x000fe200078e33ff */
[----:B---3--:R1:W-:Y:S03]  /*8170*/  STL [R1+0x20], R0 ;  /* 0x0000200001007387 */ /* 0x0083e60000100800 */
[----:B----4-:R-:W-:-:S02]  /*8180*/  SEL R27, R25, R12, !P0 ;  /* 0x0000000c191b7207 */ /* 0x010fc40004000000 */
[C---:B-1----:R-:W-:Y:S02]  /*8190*/  SEL R0, R25.reuse, R9, !P0 ;  /* 0x0000000919007207 */ /* 0x042fe40004000000 */
[----:B------:R-:W2:Y:S04]  /*81a0*/  LDL.LU R9, [R1+0x98] ;  /* 0x0000980001097983 */ /* 0x000ea80000300800 */
[----:B------:R1:W-:Y:S01]  /*81b0*/  STL [R1+0x7c], R0 ;  /* 0x00007c0001007387 */ /* 0x0003e20000100800 */
[----:B------:R-:W-:-:S03]  /*81c0*/  SEL R28, R25, R15, !P0 ;  /* 0x0000000f191c7207 */ /* 0x000fc60004000000 */
[----:B------:R3:W-:Y:S01]  /*81d0*/  STL [R1+0x54], R27 ;  /* 0x0000541b01007387 */ /* 0x0007e20000100800 */
[C---:B-1----:R-:W-:Y:S02]  /*81e0*/  SEL R0, R25.reuse, R11, !P0 ;  /* 0x0000000b19007207 */ /* 0x042fe40004000000 */
[----:B---3--:R-:W-:-:S03]  /*81f0*/  SEL R27, R25, R10, !P0 ;  /* 0x0000000a191b7207 */ /* 0x008fc60004000000 */
[----:B------:R1:W-:Y:S04]  /*8200*/  STL [R1+0x4c], R0 ;  /* 0x00004c0001007387 */ /* 0x0003e80000100800 */
[----:B------:R3:W-:Y:S01]  /*8210*/  STL [R1+0x48], R27 ;  /* 0x0000481b01007387 */ /* 0x0007e20000100800 */
[----:B-1----:R-:W-:-:S03]  /*8220*/  SEL R0, R25, R14, !P0 ;  /* 0x0000000e19007207 */ /* 0x002fc60004000000 */
[----:B------:R1:W-:Y:S01]  /*8230*/  STL [R1+0x44], R28 ;  /* 0x0000441c01007387 */ /* 0x0003e20000100800 */
[----:B---3--:R-:W-:-:S03]  /*8240*/  SEL R27, R25, R13, !P0 ;  /* 0x0000000d191b7207 */ /* 0x008fc60004000000 */
[----:B------:R3:W-:Y:S01]  /*8250*/  STL [R1+0x94], R0 ;  /* 0x0000940001007387 */ /* 0x0007e20000100800 */
[----:B-1----:R-:W-:-:S03]  /*8260*/  SEL R28, R25, R18, !P0 ;  /* 0x00000012191c7207 */ /* 0x002fc60004000000 */
[----:B------:R1:W-:Y:S01]  /*8270*/  STL [R1+0x90], R27 ;  /* 0x0000901b01007387 */ /* 0x0003e20000100800 */
[----:B---3--:R-:W-:-:S03]  /*8280*/  SEL R0, R25, R17, !P0 ;  /* 0x0000001119007207 */ /* 0x008fc60004000000 */
[----:B------:R3:W-:Y:S01]  /*8290*/  STL [R1+0x234], R28 ;  /* 0x0002341c01007387 */ /* 0x0007e20000100800 */
[----:B-1----:R-:W-:-:S03]  /*82a0*/  SEL R27, R25, R16, !P0 ;  /* 0x00000010191b7207 */ /* 0x002fc60004000000 */
[----:B---3--:R-:W3:Y:S04]  /*82b0*/  LDL.LU R28, [R1+0x190] ;  /* 0x00019000011c7983 */ /* 0x008ee80000300800 */
[----:B------:R1:W-:Y:S04]  /*82c0*/  STL [R1+0x34], R0 ;  /* 0x0000340001007387 */ /* 0x0003e80000100800 */
[----:B------:R4:W-:Y:S01]  /*82d0*/  STL [R1+0x2c], R27 ;  /* 0x00002c1b01007387 */ /* 0x0009e20000100800 */
[C---:B-1----:R-:W-:Y:S02]  /*82e0*/  SEL R0, R25.reuse, R22, !P0 ;  /* 0x0000001619007207 */ /* 0x042fe40004000000 */
[----:B----4-:R-:W-:-:S02]  /*82f0*/  SEL R27, R25, R21, !P0 ;  /* 0x00000015191b7207 */ /* 0x010fc40004000000 */
[----:B------:R-:W4:Y:S04]  /*8300*/  LDL.LU R21, [R1+0x19c] ;  /* 0x00019c0001157983 */ /* 0x000f280000300800 */
[----:B------:R1:W-:Y:S04]  /*8310*/  STL [R1+0x40], R0 ;  /* 0x0000400001007387 */ /* 0x0003e80000100800 */
[----:B------:R0:W-:Y:S01]  /*8320*/  STL [R1+0x3c], R27 ;  /* 0x00003c1b01007387 */ /* 0x0001e20000100800 */
[----:B-1----:R-:W-:-:S03]  /*8330*/  SEL R0, R25, R20, !P0 ;  /* 0x0000001419007207 */ /* 0x002fc60004000000 */
[----:B------:R-:W2:Y:S01]  /*8340*/  LDL.LU R20, [R1+0x194] ;  /* 0x0001940001147983 */ /* 0x000ea20000300800 */
[----:B0-----:R-:W-:-:S03]  /*8350*/  SEL R27, R25, R7, !P0 ;  /* 0x00000007191b7207 */ /* 0x001fc60004000000 */
[----:B------:R0:W-:Y:S02]  /*8360*/  STL [R1+0x38], R0 ;  /* 0x0000380001007387 */ /* 0x0001e40000100800 */
[----:B0-----:R-:W-:-:S05]  /*8370*/  SEL R0, R25, R19, !P0 ;  /* 0x0000001319007207 */ /* 0x001fca0004000000 */
[----:B------:R0:W-:Y:S04]  /*8380*/  STL [R1+0x84], R0 ;  /* 0x0000840001007387 */ /* 0x0001e80000100800 */
[----:B------:R1:W-:Y:S01]  /*8390*/  STL [R1+0x8c], R27 ;  /* 0x00008c1b01007387 */ /* 0x0003e20000100800 */
[----:B0-----:R-:W-:-:S03]  /*83a0*/  SEL R0, R25, R8, !P0 ;  /* 0x0000000819007207 */ /* 0x001fc60004000000 */
[----:B------:R-:W2:Y:S01]  /*83b0*/  LDL.LU R8, [R1+0x1a0] ;  /* 0x0001a00001087983 */ /* 0x000ea20000300800 */
[----:B-1----:R-:W-:-:S03]  /*83c0*/  LOP3.LUT R27, R29, 0x3f, RZ, 0xc0, !PT ;  /* 0x0000003f1d1b7812 */ /* 0x002fc600078ec0ff */
[----:B------:R0:W-:Y:S01]  /*83d0*/  STL [R1+0x230], R0 ;  /* 0x0002300001007387 */ /* 0x0001e20000100800 */
[----:B------:R-:W-:-:S04]  /*83e0*/  @!UP2 UIADD3 UR6, UPT, UPT, -UR7, 0x100000, URZ ;  /* 0x001000000706a890 */ /* 0x000fc8000fffe1ff */
[----:B------:R-:W-:Y:S02]  /*83f0*/  @!UP2 USHF.L.U32 UR7, UR6, 0xb, URZ ;  /* 0x0000000b0607a899 */ /* 0x000fe400080006ff */
[----:B------:R-:W-:Y:S01]  /*8400*/  @!UP2 USHF.L.U32 UR6, UR6, 0x1, URZ ;  /* 0x000000010606a899 */ /* 0x000fe200080006ff */
[----:B------:R-:W-:Y:S01]  /*8410*/  VOTEU.ALL UP2, P2 ;  /* 0x0000000000ff7886 */ /* 0x000fe20001040000 */
[----:B0-----:R-:W-:Y:S01]  /*8420*/  SHF.R.S32.HI R0, RZ, 0x6, R29 ;  /* 0x00000006ff007819 */ /* 0x001fe2000001141d */
[----:B------:R-:W-:-:S09]  /*8430*/  IMAD.SHL.U32 R29, R27, 0x2, RZ ;  /* 0x000000021b1d7824 */ /* 0x000fd200078e00ff */
[----:B------:R0:W1:Y:S01]  /*8440*/  @!UP2 SYNCS.EXCH.64 URZ, [UR9+0x14008], UR6 ;  /* 0x0140080609ffa5b2 */ /* 0x0000620008000100 */
[----:B------:R-:W-:Y:S01]  /*8450*/  SGXT R0, R0, 0x1 ;  /* 0x000000010000781a */ /* 0x000fe20000000200 */
[----:B------:R-:W3:Y:S03]  /*8460*/  LDL.LU R27, [R1+0x198] ;  /* 0x00019800011b7983 */ /* 0x000ee60000300800 */
[----:B------:R-:W-:Y:S02]  /*8470*/  LOP3.LUT R0, R29, 0x90, R0, 0x78, !PT ;  /* 0x000000901d007812 */ /* 0x000fe400078e7800 */
[----:B------:R-:W-:Y:S01]  /*8480*/  PLOP3.LUT P0, PT, PT, PT, UP1, 0x80, 0x8 ;  /* 0x000000000008781c */ /* 0x000fe20003f0f018 */
[----:B------:R-:W3:Y:S04]  /*8490*/  LDL.LU R29, [R1+0x9c8] ;  /* 0x0009c800011d7983 */ /* 0x000ee80000300800 */
[----:B------:R1:W-:Y:S01]  /*84a0*/  STS.U16 [R0+UR9], R2 ;  /* 0x0000000200007988 */ /* 0x0003e20008000409 */
[----:B------:R-:W-:Y:S01]  /*84b0*/  PRMT R25, RZ, 0x7610, R25 ;  /* 0x00007610ff197816 */ /* 0x000fe20000000019 */
[----:B0-----:R-:W0:Y:S01]  /*84c0*/  LDCU.64 UR6, c[0x0][0x388] ;  /* 0x00007100ff0677ac */ /* 0x001e220008000a00 */
[----:B-1----:R-:W1:Y:S02]  /*84d0*/  S2R R2, SR_TID.X ;  /* 0x0000000000027919 */ /* 0x002e640000002100 */
[----:B-1----:R-:W-:-:S04]  /*84e0*/  SHF.R.U32.HI R2, RZ, 0x6, R2 ;  /* 0x00000006ff027819 */ /* 0x002fc80000011602 */
[----:B------:R-:W-:Y:S01]  /*84f0*/  SGXT.U32 R2, R2, 0x1 ;  /* 0x000000010202781a */ /* 0x000fe20000000000 */
[----:B--2---:R1:W-:Y:S03]  /*8500*/  STS.U16 [R0+UR9+0x400], R8 ;  /* 0x0004000800007988 */ /* 0x0043e60008000409 */
[----:B-1----:R-:W-:-:S04]  /*8510*/  LOP3.LUT R8, R2, 0x46, RZ, 0xfc, !PT ;  /* 0x0000004602087812 */ /* 0x002fc800078efcff */
[----:B------:R-:W-:Y:S02]  /*8520*/  ISETP.LT.AND P0, PT, R8, UR20, P0 ;  /* 0x0000001408007c0c */ /* 0x000fe40008701270 */
[C---:B------:R-:W-:Y:S02]  /*8530*/  LEA R8, P1, R9.reuse, R6, 0x1 ;  /* 0x0000000609087211 */ /* 0x040fe400078208ff */
[----:B------:R-:W-:Y:S02]  /*8540*/  PRMT R2, RZ, 0x7610, R2 ;  /* 0x00007610ff027816 */ /* 0x000fe40000000002 */
[----:B------:R-:W-:-:S07]  /*8550*/  LEA.HI.X.SX32 R9, R9, R3, 0x1, P1 ;  /* 0x0000000309097211 */ /* 0x000fce00008f0eff */
[----:B------:R-:W2:Y:S04]  /*8560*/  @P0 LDG.E.U16 R2, desc[UR10][R8.64] ;  /* 0x0000000a08020981 */ /* 0x000ea8000c1e1500 */
[----:B------:R1:W-:Y:S04]  /*8570*/  STS.U16 [R0+UR9+0x800], R20 ;  /* 0x0008001400007988 */ /* 0x0003e80008000409 */
[----:B-1----:R-:W2:Y:S04]  /*8580*/  LDL.LU R20, [R1+0x17c] ;  /* 0x00017c0001147983 */ /* 0x002ea80000300800 */
[----:B------:R1:W-:Y:S04]  /*8590*/  STL [R1+0x338], R8 ;  /* 0x0003380801007387 */ /* 0x0003e80000100800 */
[----:B------:R0:W-:Y:S01]  /*85a0*/  STL [R1+0x334], R9 ;  /* 0x0003340901007387 */ /* 0x0001e20000100800 */
[----:B------:R-:W-:-:S03]  /*85b0*/  PLOP3.LUT P0, PT, PT, PT, UP1, 0x80, 0x8 ;  /* 0x000000000008781c */ /* 0x000fc60003f0f018 */
[----:B---3--:R-:W-:Y:S04]  /*85c0*/  STS.U16 [R0+UR9+0x1000], R28 ;  /* 0x0010001c00007988 */ /* 0x008fe80008000409 */
[----:B----4-:R-:W-:Y:S04]  /*85d0*/  STS.U16 [R0+UR9+0xc00], R21 ;  /* 0x000c001500007988 */ /* 0x010fe80008000409 */
[----:B--2---:R2:W-:Y:S04]  /*85e0*/  STL [R1+0x1c], R2 ;  /* 0x00001c0201007387 */ /* 0x0045e80000100800 */
[----:B-1----:R-:W3:Y:S04]  /*85f0*/  LDL.LU R8, [R1+0x18c] ;  /* 0x00018c0001087983 */ /* 0x002ee80000300800 */
[----:B0-----:R-:W4:Y:S01]  /*8600*/  LDL.LU R9, [R1+0xa4] ;  /* 0x0000a40001097983 */ /* 0x001f220000300800 */
[----:B--2---:R-:W0:Y:S03]  /*8610*/  S2R R2, SR_TID.X ;  /* 0x0000000000027919 */ /* 0x004e260000002100 */
[----:B------:R-:W2:Y:S01]  /*8620*/  LDL.LU R21, [R1+0xac] ;  /* 0x0000ac0001157983 */ /* 0x000ea20000300800 */
[----:B0-----:R-:W-:-:S04]  /*8630*/  SHF.R.U32.HI R2, RZ, 0x6, R2 ;  /* 0x00000006ff027819 */ /* 0x001fc80000011602 */
[----:B------:R-:W-:-:S04]  /*8640*/  SGXT.U32 R2, R2, 0x1 ;  /* 0x000000010202781a */ /* 0x000fc80000000000 */
[----:B------:R-:W-:Y:S02]  /*8650*/  LOP3.LUT R28, R2, 0x4e, RZ, 0xfc, !PT ;  /* 0x0000004e021c7812 */ /* 0x000fe400078efcff */
[----:B------:R-:W2:Y:S02]  /*8660*/  LDL.LU R2, [R1+0x180] ;  /* 0x0001800001027983 */ /* 0x000ea40000300800 */
[----:B------:R-:W-:Y:S02]  /*8670*/  ISETP.LT.AND P0, PT, R28, UR20, P0 ;  /* 0x000000141c007c0c */ /* 0x000fe40008701270 */
[----:B------:R-:W2:Y:S04]  /*8680*/  LDL.LU R28, [R1+0x9c4] ;  /* 0x0009c400011c7983 */ /* 0x000ea80000300800 */
[----:B---3--:R4:W-:Y:S02]  /*8690*/  STS.U16 [R0+UR9+0x1400], R8 ;  /* 0x0014000800007988 */ /* 0x0089e40008000409 */
[----:B----4-:R-:W-:-:S04]  /*86a0*/  LEA R8, P1, R9, R6, 0x1 ;  /* 0x0000000609087211 */ /* 0x010fc800078208ff */
[----:B------:R-:W-:Y:S02]  /*86b0*/  LEA.HI.X.SX32 R9, R9, R3, 0x1, P1 ;  /* 0x0000000309097211 */ /* 0x000fe400008f0eff */
[----:B--2---:R-:W-:-:S06]  /*86c0*/  PRMT R28, RZ, 0x7610, R28 ;  /* 0x00007610ff1c7816 */ /* 0x004fcc000000001c */
[----:B------:R-:W2:Y:S04]  /*86d0*/  @P0 LDG.E.U16 R28, desc[UR10][R8.64] ;  /* 0x0000000a081c0981 */ /* 0x000ea8000c1e1500 */
[----:B------:R-:W-:Y:S04]  /*86e0*/  STL [R1+0x340], R8 ;  /* 0x0003400801007387 */ /* 0x000fe80000100800 */
[----:B------:R-:W-:Y:S04]  /*86f0*/  STL [R1+0x33c], R9 ;  /* 0x00033c0901007387 */ /* 0x000fe80000100800 */
[----:B------:R0:W-:Y:S02]  /*8700*/  STS.U16 [R0+UR9+0x1c00], R2 ;  /* 0x001c000200007988 */ /* 0x0001e40008000409 */
[----:B0-----:R-:W0:Y:S02]  /*8710*/  S2R R2, SR_TID.X ;  /* 0x0000000000027919 */ /* 0x001e240000002100 */
[----:B--2---:R1:W-:Y:S04]  /*8720*/  STL [R1+0x18], R28 ;  /* 0x0000181c01007387 */ /* 0x0043e80000100800 */
[----:B-1----:R-:W2:Y:S04]  /*8730*/  LDL.LU R28, [R1+0x9c0] ;  /* 0x0009c000011c7983 */ /* 0x002ea80000300800 */
[----:B------:R-:W3:Y:S04]  /*8740*/  LDL.LU R8, [R1+0x178] ;  /* 0x0001780001087983 */ /* 0x000ee80000300800 */
[----:B------:R-:W4:Y:S01]  /*8750*/  LDL.LU R9, [R1+0xa0] ;  /* 0x0000a00001097983 */ /* 0x000f220000300800 */
[----:B0-----:R-:W-:-:S04]  /*8760*/  SHF.R.U32.HI R2, RZ, 0x6, R2 ;  /* 0x00000006ff027819 */ /* 0x001fc80000011602 */
[----:B------:R-:W-:Y:S02]  /*8770*/  SGXT.U32 R2, R2, 0x1 ;  /* 0x000000010202781a */ /* 0x000fe40000000000 */
[----:B------:R-:W-:Y:S02]  /*8780*/  PLOP3.LUT P0, PT, PT, PT, UP1, 0x80, 0x8 ;  /* 0x000000000008781c */ /* 0x000fe40003f0f018 */
[----:B------:R-:W-:-:S04]  /*8790*/  LOP3.LUT R2, R2, 0x56, RZ, 0xfc, !PT ;  /* 0x0000005602027812 */ /* 0x000fc800078efcff */
[----:B------:R-:W-:Y:S01]  /*87a0*/  ISETP.LT.AND P0, PT, R2, UR20, P0 ;  /* 0x0000001402007c0c */ /* 0x000fe20008701270 */
[----:B------:R0:W-:Y:S04]  /*87b0*/  STS.U16 [R0+UR9+0x1800], R27 ;  /* 0x0018001b00007988 */ /* 0x0001e80008000409 */
[----:B0-----:R-:W2:Y:S04]  /*87c0*/  LDL.LU R27, [R1+0x9bc] ;  /* 0x0009bc00011b7983 */ /* 0x001ea80000300800 */
[----:B---3--:R4:W-:Y:S02]  /*87d0*/  STS.U16 [R0+UR9+0x2000], R8 ;  /* 0x0020000800007988 */ /* 0x0089e40008000409 */
[----:B----4-:R-:W-:-:S04]  /*87e0*/  LEA R8, P1, R9, R6, 0x1 ;  /* 0x0000000609087211 */ /* 0x010fc800078208ff */
[----:B------:R-:W-:Y:S01]  /*87f0*/  LEA.HI.X.SX32 R9, R9, R3, 0x1, P1 ;  /* 0x0000000309097211 */ /* 0x000fe200008f0eff */
[----:B------:R0:W-:Y:S04]  /*8800*/  STL [R1+0x348], R8 ;  /* 0x0003480801007387 */ /* 0x0001e80000100800 */
[----:B------:R1:W-:Y:S04]  /*8810*/  STL [R1+0x344], R9 ;  /* 0x0003440901007387 */ /* 0x0003e80000100800 */
[----:B------:R3:W4:Y:S04]  /*8820*/  @P0 LDG.E.U16 R25, desc[UR10][R8.64] ;  /* 0x0000000a08190981 */ /* 0x000728000c1e1500 */
[----:B0-----:R-:W2:Y:S04]  /*8830*/  LDL.LU R8, [R1+0x174] ;  /* 0x0001740001087983 */ /* 0x001ea80000300800 */
[----:B-1----:R-:W3:Y:S01]  /*8840*/  LDL.LU R9, [R1+0x16c] ;  /* 0x00016c0001097983 */ /* 0x002ee20000300800 */
[----:B------:R-:W0:Y:S01]  /*8850*/  S2R R2, SR_TID.X ;  /* 0x0000000000027919 */ /* 0x000e220000002100 */
[----:B------:R-:W-:-:S02]  /*8860*/  PLOP3.LUT P0, PT, PT, PT, UP1, 0x80, 0x8 ;  /* 0x000000000008781c */ /* 0x000fc40003f0f018 */
[----:B------:R-:W-:Y:S02]  /*8870*/  PRMT R24, RZ, 0x7610, R24 ;  /* 0x00007610ff187816 */ /* 0x000fe40000000018 */
[----:B0-----:R-:W-:-:S04]  /*8880*/  SHF.R.U32.HI R2, RZ, 0x6, R2 ;  /* 0x00000006ff027819 */ /* 0x001fc80000011602 */
[----:B------:R-:W-:Y:S01]  /*8890*/  SGXT.U32 R2, R2, 0x1 ;  /* 0x000000010202781a */ /* 0x000fe20000000000 */
[----:B--2---:R3:W-:Y:S03]  /*88a0*/  STS.U16 [R0+UR9+0x2800], R8 ;  /* 0x0028000800007988 */ /* 0x0047e60008000409 */
[----:B---3--:R-:W-:-:S04]  /*88b0*/  LOP3.LUT R8, R2, 0x5e, RZ, 0xfc, !PT ;  /* 0x0000005e02087812 */ /* 0x008fc800078efcff */
[----:B------:R-:W-:Y:S02]  /*88c0*/  ISETP.LT.AND P0, PT, R8, UR20, P0 ;  /* 0x0000001408007c0c */ /* 0x000fe40008701270 */
[C---:B------:R-:W-:Y:S01]  /*88d0*/  LEA R8, P1, R21.reuse, R6, 0x1 ;  /* 0x0000000615087211 */ /* 0x040fe200078208ff */
[----:B------:R0:W-:Y:S03]  /*88e0*/  STS.U16 [R0+UR9+0x2c00], R9 ;  /* 0x002c000900007988 */ /* 0x0001e60008000409 */
[----:B0-----:R-:W-:-:S07]  /*88f0*/  LEA.HI.X.SX32 R9, R21, R3, 0x1, P1 ;  /* 0x0000000315097211 */ /* 0x001fce00008f0eff */
[----:B------:R-:W2:Y:S04]  /*8900*/  @P0 LDG.E.U16 R24, desc[UR10][R8.64] ;  /* 0x0000000a08180981 */ /* 0x000ea8000c1e1500 */
[----:B----4-:R0:W-:Y:S04]  /*8910*/  STL [R1+0x970], R25 ;  /* 0x0009701901007387 */ /* 0x0101e80000100800 */
[----:B------:R1:W-:Y:S04]  /*8920*/  STS.U16 [R0+UR9+0x2400], R20 ;  /* 0x0024001400007988 */ /* 0x0003e80008000409 */
[----:B0-----:R-:W3:Y:S04]  /*8930*/  LDL.LU R25, [R1+0x168] ;  /* 0x0001680001197983 */ /* 0x001ee80000300800 */
[----:B-1----:R-:W4:Y:S04]  /*8940*/  LDL.LU R20, [R1+0x114] ;  /* 0x0001140001147983 */ /* 0x002f280000300800 */
[----:B------:R0:W-:Y:S04]  /*8950*/  STL [R1+0x350], R8 ;  /* 0x0003500801007387 */ /* 0x0001e80000100800 */
[----:B------:R1:W-:Y:S04]  /*8960*/  STL [R1+0x34c], R9 ;  /* 0x00034c0901007387 */ /* 0x0003e80000100800 */
[----:B------:R-:W4:Y:S04]  /*8970*/  LDL.LU R21, [R1+0xf0] ;  /* 0x0000f00001157983 */ /* 0x000f280000300800 */
[----:B0-----:R-:W4:Y:S04]  /*8980*/  LDL.LU R8, [R1+0x160] ;  /* 0x0001600001087983 */ /* 0x001f280000300800 */
[----:B-1----:R-:W4:Y:S04]  /*8990*/  LDL.LU R9, [R1+0x9c] ;  /* 0x00009c0001097983 */ /* 0x002f280000300800 */
[----:B--2---:R0:W-:Y:S04]  /*89a0*/  STL [R1+0x974], R24 ;  /* 0x0009741801007387 */ /* 0x0041e80000100800 */
[----:B0-----:R-:W2:Y:S01]  /*89b0*/  LDL.LU R24, [R1+0x184] ;  /* 0x0001840001187983 */ /* 0x001ea20000300800 */
[----:B------:R-:W-:-:S02]  /*89c0*/  PLOP3.LUT P0, PT, PT, PT, UP1, 0x80, 0x8 ;  /* 0x000000000008781c */ /* 0x000fc40003f0f018 */
[----:B------:R-:W-:Y:S01]  /*89d0*/  PRMT R23, RZ, 0x7610, R23 ;  /* 0x00007610ff177816 */ /* 0x000fe20000000017 */
[----:B---3--:R-:W-:Y:S04]  /*89e0*/  STS.U16 [R0+UR9+0x3400], R25 ;  /* 0x0034001900007988 */ /* 0x008fe80008000409 */
[----:B----4-:R0:W-:Y:S02]  /*89f0*/  STS.U16 [R0+UR9+0x3800], R8 ;  /* 0x0038000800007988 */ /* 0x0101e40008000409 */
[----:B0-----:R-:W-:-:S04]  /*8a00*/  LEA R8, P1, R9, R6, 0x1 ;  /* 0x0000000609087211 */ /* 0x001fc800078208ff */
[----:B------:R-:W-:Y:S01]  /*8a10*/  LEA.HI.X.SX32 R9, R9, R3, 0x1, P1 ;  /* 0x0000000309097211 */ /* 0x000fe200008f0eff */
[----:B--2---:R0:W-:Y:S02]  /*8a20*/  STS.U16 [R0+UR9+0x3000], R24 ;  /* 0x0030001800007988 */ /* 0x0041e40008000409 */
[----:B0-----:R-:W-:Y:S02]  /*8a30*/  LOP3.LUT R24, R2, 0x66, RZ, 0xfc, !PT ;  /* 0x0000006602187812 */ /* 0x001fe400078efcff */
[----:B------:R-:W2:Y:S02]  /*8a40*/  LDL.LU R2, [R1+0x170] ;  /* 0x0001700001027983 */ /* 0x000ea40000300800 */
[----:B------:R-:W-:Y:S02]  /*8a50*/  ISETP.LT.AND P0, PT, R24, UR20, P0 ;  /* 0x0000001418007c0c */ /* 0x000fe40008701270 */
[----:B------:R-:W3:Y:S04]  /*8a60*/  LDL.LU R24, [R1+0xe8] ;  /* 0x0000e80001187983 */ /* 0x000ee80000300800 */
[----:B------:R-:W4:Y:S04]  /*8a70*/  LDL.LU R25, [R1+0xb0] ;  /* 0x0000b00001197983 */ /* 0x000f280000300800 */
[----:B------:R0:W-:Y:S04]  /*8a80*/  STL [R1+0x358], R8 ;  /* 0x0003580801007387 */ /* 0x0001e80000100800 */
[----:B------:R1:W-:Y:S04]  /*8a90*/  STL [R1+0x354], R9 ;  /* 0x0003540901007387 */ /* 0x0003e80000100800 */
[----:B------:R0:W3:Y:S04]  /*8aa0*/  @P0 LDG.E.U16 R23, desc[UR10][R8.64] ;  /* 0x0000000a08170981 */ /* 0x0000e8000c1e1500 */
[----:B0-----:R-:W3:Y:S04]  /*8ab0*/  LDL.LU R8, [R1+0x108] ;  /* 0x0001080001087983 */ /* 0x001ee80000300800 */
[----:B-1----:R-:W3:Y:S01]  /*8ac0*/  LDL.LU R9, [R1+0xb4] ;  /* 0x0000b40001097983 */ /* 0x002ee20000300800 */
[----:B------:R-:W-:-:S02]  /*8ad0*/  PLOP3.LUT P0, PT, PT, PT, UP1, 0x80, 0x8 ;  /* 0x000000000008781c */ /* 0x000fc40003f0f018 */
[----:B------:R-:W-:Y:S01]  /*8ae0*/  PRMT R22, RZ, 0x7610, R22 ;  /* 0x00007610ff167816 */ /* 0x000fe20000000016 */
[----:B--2---:R0:W-:Y:S02]  /*8af0*/  STS.U16 [R0+UR9+0x3c00], R2 ;  /* 0x003c000200007988 */ /* 0x0041e40008000409 */
[----:B0-----:R-:W0:Y:S02]  /*8b00*/  S2R R2, SR_TID.X ;  /* 0x0000000000027919 */ /* 0x001e240000002100 */
[----:B0-----:R-:W-:-:S04]  /*8b10*/  SHF.R.U32.HI R2, RZ, 0x6, R2 ;  /* 0x00000006ff027819 */ /* 0x001fc80000011602 */
[----:B------:R-:W-:-:S04]  /*8b20*/  SGXT.U32 R2, R2, 0x1 ;  /* 0x000000010202781a */ /* 0x000fc80000000000 */
[----:B------:R-:W-:Y:S01]  /*8b30*/  LOP3.LUT R2, R2, 0x6e, RZ, 0xfc, !PT ;  /* 0x0000006e02027812 */ /* 0x000fe200078efcff */
[----:B---3--:R0:W-:Y:S03]  /*8b40*/  STS.U16 [R0+UR9+0x4400], R8 ;  /* 0x0044000800007988 */ /* 0x0081e60008000409 */
[----:B------:R-:W-:Y:S02]  /*8b50*/  ISETP.LT.AND P0, PT, R2, UR20, P0 ;  /* 0x0000001402007c0c */ /* 0x000fe40008701270 */
[----:B0-----:R-:W-:-:S04]  /*8b60*/  LEA R8, P1, R9, R6, 0x1 ;  /* 0x0000000609087211 */ /* 0x001fc800078208ff */
[----:B------:R-:W-:Y:S01]  /*8b70*/  LEA.HI.X.SX32 R9, R9, R3, 0x1, P1 ;  /* 0x0000000309097211 */ /* 0x000fe200008f0eff */
[----:B------:R0:W-:Y:S06]  /*8b80*/  STL [R1+0x978], R23 ;  /* 0x0009781701007387 */ /* 0x0001ec0000100800 */
[----:B------:R1:W2:Y:S04]  /*8b90*/  @P0 LDG.E.U16 R22, desc[UR10][R8.64] ;  /* 0x0000000a08160981 */ /* 0x0002a8000c1e1500 */
[----:B0-----:R-:W3:Y:S01]  /*8ba0*/  LDL.LU R23, [R1+0xfc] ;  /* 0x0000fc0001177983 */ /* 0x001ee20000300800 */
[----:B------:R-:W0:Y:S03]  /*8bb0*/  S2R R2, SR_TID.X ;  /* 0x0000000000027919 */ /* 0x000e260000002100 */
[----:B------:R1:W-:Y:S04]  /*8bc0*/  STS.U16 [R0+UR9+0x4000], R20 ;  /* 0x0040001400007988 */ /* 0x0003e80008000409 */
[----:B------:R-:W-:Y:S04]  /*8bd0*/  STS.U16 [R0+UR9+0x4c00], R21 ;  /* 0x004c001500007988 */ /* 0x000fe80008000409 */
[----:B-1----:R-:W3:Y:S04]  /*8be0*/  LDL.LU R20, [R1+0xd4] ;  /* 0x0000d40001147983 */ /* 0x002ee80000300800 */
[----:B------:R1:W-:Y:S04]  /*8bf0*/  STL [R1+0x360], R8 ;  /* 0x0003600801007387 */ /* 0x0003e80000100800 */
[----:B------:R0:W-:Y:S02]  /*8c00*/  STL [R1+0x35c], R9 ;  /* 0x00035c0901007387 */ /* 0x0001e40000100800 */
[----:B0-----:R-:W-:-:S04]  /*8c10*/  SHF.R.U32.HI R2, RZ, 0x6, R2 ;  /* 0x00000006ff027819 */ /* 0x001fc80000011602 */
[----:B------:R-:W-:-:S04]  /*8c20*/  SGXT.U32 R2, R2, 0x1 ;  /* 0x000000010202781a */ /* 0x000fc80000000000 */
[----:B-1----:R-:W-:Y:S02]  /*8c30*/  LOP3.LUT R8, R2, 0x76, RZ, 0xfc, !PT ;  /* 0x0000007602087812 */ /* 0x002fe400078efcff */
[----:B------:R-:W-:-:S04]  /*8c40*/  PLOP3.LUT P0, PT, PT, PT, UP1, 0x80, 0x8 ;  /* 0x000000000008781c */ /* 0x000fc80003f0f018 */
[----:B------:R-:W-:Y:S02]  /*8c50*/  ISETP.LT.AND P0, PT, R8, UR20, P0 ;  /* 0x0000001408007c0c */ /* 0x000fe40008701270 */
[C---:B----4-:R-:W-:Y:S02]  /*8c60*/  LEA R8, P1, R25.reuse, R6, 0x1 ;  /* 0x0000000619087211 */ /* 0x050fe400078208ff */
[----:B------:R-:W-:Y:S02]  /*8c70*/  PRMT R19, RZ, 0x7610, R19 ;  /* 0x00007610ff137816 */ /* 0x000fe40000000013 */
[----:B------:R-:W-:Y:S01]  /*8c80*/  LEA.HI.X.SX32 R9, R25, R3, 0x1, P1 ;  /* 0x0000000319097211 */ /* 0x000fe200008f0eff */
[----:B------:R-:W-:Y:S06]  /*8c90*/  STS.U16 [R0+UR9+0x5000], R24 ;  /* 0x0050001800007988 */ /* 0x000fec0008000409 */
[----:B------:R0:W4:Y:S04]  /*8ca0*/  @P0 LDG.E.U16 R19, desc[UR10][R8.64] ;  /* 0x0000000a08130981 */ /* 0x000128000c1e1500 */
[----:B--2---:R1:W-:Y:S04]  /*8cb0*/  STL [R1+0x97c], R22 ;  /* 0x00097c1601007387 */ /* 0x0043e80000100800 */
[----:B---3--:R2:W-:Y:S04]  /*8cc0*/  STS.U16 [R0+UR9+0x4800], R23 ;  /* 0x0048001700007988 */ /* 0x0085e80008000409 */
[----:B-1----:R-:W3:Y:S04]  /*8cd0*/  LDL.LU R22, [R1+0xc0] ;  /* 0x0000c00001167983 */ /* 0x002ee80000300800 */
[----:B--2---:R-:W2:Y:S04]  /*8ce0*/  LDL.LU R23, [R1+0xbc] ;  /* 0x0000bc0001177983 */ /* 0x004ea80000300800 */
[----:B------:R-:W2:Y:S04]  /*8cf0*/  LDL.LU R21, [R1+0x64] ;  /* 0x0000640001157983 */ /* 0x000ea80000300800 */
[----:B------:R-:W2:Y:S04]  /*8d00*/  LDL.LU R2, [R1+0xdc] ;  /* 0x0000dc0001027983 */ /* 0x000ea80000300800 */
[----:B------:R1:W-:Y:S04]  /*8d10*/  STL [R1+0x368], R8 ;  /* 0x0003680801007387 */ /* 0x0003e80000100800 */
[----:B------:R0:W-:Y:S04]  /*8d20*/  STL [R1+0x364], R9 ;  /* 0x0003640901007387 */ /* 0x0001e80000100800 */
[----:B------:R-:W3:Y:S04]  /*8d30*/  LDL.LU R24, [R1+0xb8] ;  /* 0x0000b80001187983 */ /* 0x000ee80000300800 */
[----:B------:R-:W3:Y:S04]  /*8d40*/  LDL.LU R25, [R1+0xa8] ;  /* 0x0000a80001197983 */ /* 0x000ee80000300800 */
[----:B-1----:R-:W3:Y:S04]  /*8d50*/  LDL.LU R8, [R1+0xcc] ;  /* 0x0000cc0001087983 */ /* 0x002ee80000300800 */
[----:B0-----:R-:W4:Y:S01]  /*8d60*/  LDL.LU R9, [R1+0x68] ;  /* 0x0000680001097983 */ /* 0x001f220000300800 */
[----:B------:R-:W-:-:S03]  /*8d70*/  PLOP3.LUT P0, PT, PT, PT, UP1, 0x80, 0x8 ;  /* 0x000000000008781c */ /* 0x000fc60003f0f018 */
[----:B------:R-:W-:Y:S01]  /*8d80*/  STS.U16 [R0+UR9+0x5800], R20 ;  /* 0x0058001400007988 */ /* 0x000fe20008000409 */
[----:B------:R-:W-:-:S03]  /*8d90*/  PRMT R18, RZ, 0x7610, R18 ;  /* 0x00007610ff127816 */ /* 0x000fc60000000012 */
[----:B--2---:R0:W-:Y:S02]  /*8da0*/  STS.U16 [R0+UR9+0x5400], R2 ;  /* 0x0054000200007988 */ /* 0x0041e40008000409 */
[----:B0-----:R-:W0:Y:S02]  /*8db0*/  S2R R2, SR_TID.X ;  /* 0x0000000000027919 */ /* 0x001e240000002100 */
[----:B---3--:R4:W-:Y:S01]  /*8dc0*/  STS.U16 [R0+UR9+0x5c00], R8 ;  /* 0x005c000800007988 */ /* 0x0089e20008000409 */
[----:B0-----:R-:W-:-:S04]  /*8dd0*/  SHF.R.U32.HI R2, RZ, 0x6, R2 ;  /* 0x00000006ff027819 */ /* 0x001fc80000011602 */
[----:B------:R-:W-:-:S04]  /*8de0*/  SGXT.U32 R2, R2, 0x1 ;  /* 0x000000010202781a */ /* 0x000fc80000000000 */
[----:B------:R-:W-:-:S04]  /*8df0*/  LOP3.LUT R20, R2, 0x7e, RZ, 0xfc, !PT ;  /* 0x0000007e02147812 */ /* 0x000fc800078efcff */
[----:B------:R-:W-:Y:S02]  /*8e00*/  ISETP.LT.AND P0, PT, R20, UR20, P0 ;  /* 0x0000001414007c0c */ /* 0x000fe40008701270 */
[----:B----4-:R-:W-:-:S04]  /*8e10*/  LEA R8, P1, R9, R6, 0x1 ;  /* 0x0000000609087211 */ /* 0x010fc800078208ff */
[----:B------:R-:W-:-:S07]  /*8e20*/  LEA.HI.X.SX32 R9, R9, R3, 0x1, P1 ;  /* 0x0000000309097211 */ /* 0x000fce00008f0eff */
[----:B------:R0:W2:Y:S04]  /*8e30*/  @P0 LDG.E.U16 R18, desc[UR10][R8.64] ;  /* 0x0000000a08120981 */ /* 0x0000a8000c1e1500 */
[----:B------:R1:W-:Y:S01]  /*8e40*/  STL [R1+0x980], R19 ;  /* 0x0009801301007387 */ /* 0x0003e20000100800 */
[----:B------:R-:W-:-:S03]  /*8e50*/  PLOP3.LUT P0, PT, PT, PT, UP1, 0x80, 0x8 ;  /* 0x000000000008781c */ /* 0x000fc60003f0f018 */
[----:B-1----:R-:W3:Y:S04]  /*8e60*/  LDL.LU R19, [R1+0xc4] ;  /* 0x0000c40001137983 */ /* 0x002ee80000300800 */
[----:B------:R-:W4:Y:S04]  /*8e70*/  LDL.LU R20, [R1+0x60] ;  /* 0x0000600001147983 */ /* 0x000f280000300800 */
[----:B------:R0:W-:Y:S02]  /*8e80*/  STL [R1+0x370], R8 ;  /* 0x0003700801007387 */ /* 0x0001e40000100800 */
[----:B0-----:R-:W-:-:S04]  /*8e90*/  LOP3.LUT R8, R2, 0x86, RZ, 0xfc, !PT ;  /* 0x0000008602087812 */ /* 0x001fc800078efcff */
[----:B------:R-:W-:Y:S02]  /*8ea0*/  ISETP.LT.AND P0, PT, R8, UR20, P0 ;  /* 0x0000001408007c0c */ /* 0x000fe40008701270 */
[C---:B------:R-:W-:Y:S01]  /*8eb0*/  LEA R8, P1, R21.reuse, R6, 0x1 ;  /* 0x0000000615087211 */ /* 0x040fe200078208ff */
[----:B------:R0:W-:Y:S01]  /*8ec0*/  STL [R1+0x36c], R9 ;  /* 0x00036c0901007387 */ /* 0x0001e20000100800 */
[----:B------:R-:W-:Y:S02]  /*8ed0*/  PRMT R17, RZ, 0x7610, R17 ;  /* 0x00007610ff117816 */ /* 0x000fe40000000011 */
[----:B0-----:R-:W-:-:S07]  /*8ee0*/  LEA.HI.X.SX32 R9, R21, R3, 0x1, P1 ;  /* 0x0000000315097211 */ /* 0x001fce00008f0eff */
[----:B------:R0:W3:Y:S04]  /*8ef0*/  @P0 LDG.E.U16 R17, desc[UR10][R8.64] ;  /* 0x0000000a08110981 */ /* 0x0000e8000c1e1500 */
[----:B--2---:R1:W-:Y:S04]  /*8f00*/  STL [R1+0x984], R18 ;  /* 0x0009841201007387 */ /* 0x0043e80000100800 */
[----:B------:R-:W2:Y:S04]  /*8f10*/  LDL.LU R21, [R1+0x1e8] ;  /* 0x0001e80001157983 */ /* 0x000ea80000300800 */
[----:B------:R0:W-:Y:S04]  /*8f20*/  STL [R1+0x378], R8 ;  /* 0x0003780801007387 */ /* 0x0001e80000100800 */
[----:B------:R4:W-:Y:S04]  /*8f30*/  STL [R1+0x374], R9 ;  /* 0x0003740901007387 */ /* 0x0009e80000100800 */
[----:B-1----:R-:W2:Y:S01]  /*8f40*/  LDL.LU R18, [R1+0x5c] ;  /* 0x00005c0001127983 */ /* 0x002ea20000300800 */
[----:B------:R-:W-:-:S02]  /*8f50*/  PLOP3.LUT P0, PT, PT, PT, UP1, 0x80, 0x8 ;  /* 0x000000000008781c */ /* 0x000fc40003f0f018 */
[----:B0-----:R-:W-:-:S04]  /*8f60*/  LOP3.LUT R8, R2, 0x8e, RZ, 0xfc, !PT ;  /* 0x0000008e02087812 */ /* 0x001fc800078efcff */
[----:B------:R-:W-:Y:S02]  /*8f70*/  ISETP.LT.AND P0, PT, R8, UR20, P0 ;  /* 0x0000001408007c0c */ /* 0x000fe40008701270 */
[C---:B----4-:R-:W-:Y:S02]  /*8f80*/  LEA R8, P1, R20.reuse, R6, 0x1 ;  /* 0x0000000614087211 */ /* 0x050fe400078208ff */
[----:B------:R-:W-:Y:S02]  /*8f90*/  PRMT R16, RZ, 0x7610, R16 ;  /* 0x00007610ff107816 */ /* 0x000fe40000000010 */
[----:B------:R-:W-:-:S07]  /*8fa0*/  LEA.HI.X.SX32 R9, R20, R3, 0x1, P1 ;  /* 0x0000000314097211 */ /* 0x000fce00008f0eff */
[----:B------:R0:W4:Y:S04]  /*8fb0*/  @P0 LDG.E.U16 R16, desc[UR10][R8.64] ;  /* 0x0000000a08100981 */ /* 0x000128000c1e1500 */
[----:B------:R-:W-:Y:S04]  /*8fc0*/  STS.U16 [R0+UR9+0x6400], R22 ;  /* 0x0064001600007988 */ /* 0x000fe80008000409 */
[----:B---3--:R-:W-:Y:S04]  /*8fd0*/  STS.U16 [R0+UR9+0x6000], R19 ;  /* 0x0060001300007988 */ /* 0x008fe80008000409 */
[----:B------:R1:W-:Y:S04]  /*8fe0*/  STL [R1+0x988], R17 ;  /* 0x0009881101007387 */ /* 0x0003e80000100800 */
[----:B-1----:R-:W3:Y:S04]  /*8ff0*/  LDL.LU R17, [R1+0x1f4] ;  /* 0x0001f40001117983 */ /* 0x002ee80000300800 */
[----:B------:R-:W3:Y:S04]  /*9000*/  LDL.LU R22, [R1+0x1fc] ;  /* 0x0001fc0001167983 */ /* 0x000ee80000300800 */
[----:B------:R-:W3:Y:S04]  /*9010*/  LDL.LU R19, [R1+0x1e0] ;  /* 0x0001e00001137983 */ /* 0x000ee80000300800 */
[----:B------:R1:W-:Y:S04]  /*9020*/  STS.U16 [R0+UR9+0x7400], R27 ;  /* 0x0074001b00007988 */ /* 0x0003e80008000409 */
[----:B------:R0:W-:Y:S04]  /*9030*/  STS.U16 [R0+UR9+0x6c00], R24 ;  /* 0x006c001800007988 */ /* 0x0001e80008000409 */
[----:B-1----:R-:W3:Y:S04]  /*9040*/  LDL.LU R27, [R1+0x9b8] ;  /* 0x0009b800011b7983 */ /* 0x002ee80000300800 */
[----:B0-----:R-:W3:Y:S04]  /*9050*/  LDL.LU R24, [R1+0x1d4] ;  /* 0x0001d40001187983 */ /* 0x001ee80000300800 */
[----:B------:R0:W-:Y:S01]  /*9060*/  STL [R1+0x380], R8 ;  /* 0x0003800801007387 */ /* 0x0001e20000100800 */
[----:B------:R-:W-:-:S03]  /*9070*/  PLOP3.LUT P0, PT, PT, PT, UP1, 0x80, 0x8 ;  /* 0x000000000008781c */ /* 0x000fc60003f0f018 */
[----:B------:R1:W-:Y:S04]  /*9080*/  STS.U16 [R0+UR9+0x7000], R25 ;  /* 0x0070001900007988 */ /* 0x0003e80008000409 */
[----:B------:R2:W-:Y:S01]  /*9090*/  STL [R1+0x37c], R9 ;  /* 0x00037c0901007387 */ /* 0x0005e20000100800 */
[----:B0-----:R-:W-:-:S03]  /*90a0*/  LOP3.LUT R8, R2, 0x96, RZ, 0xfc, !PT ;  /* 0x0000009602087812 */ /* 0x001fc600078efcff */
[----:B-1----:R-:W3:Y:S01]  /*90b0*/  LDL.LU R25, [R1+0x58] ;  /* 0x0000580001197983 */ /* 0x002ee20000300800 */
[----:B------:R-:W-:Y:S02]  /*90c0*/  ISETP.LT.AND P0, PT, R8, UR20, P0 ;  /* 0x0000001408007c0c */ /* 0x000fe40008701270 */
[----:B------:R-:W-:Y:S02]  /*90d0*/  PRMT R15, RZ, 0x7610, R15 ;  /* 0x00007610ff0f7816 */ /* 0x000fe4000000000f */
[----:B--2---:R-:W-:-:S04]  /*90e0*/  LEA R8, P1, R18, R6, 0x1 ;  /* 0x0000000612087211 */ /* 0x004fc800078208ff */
[----:B------:R-:W-:-:S05]  /*90f0*/  LEA.HI.X.SX32 R9, R18, R3, 0x1, P1 ;  /* 0x0000000312097211 */ /* 0x000fca00008f0eff */
[----:B------:R0:W2:Y:S04]  /*9100*/  @P0 LDG.E.U16 R15, desc[UR10][R8.64] ;  /* 0x0000000a080f0981 */ /* 0x0000a8000c1e1500 */
[----:B------:R1:W-:Y:S04]  /*9110*/  STS.U16 [R0+UR9+0x6800], R23 ;  /* 0x0068001700007988 */ /* 0x0003e80008000409 */
[----:B------:R0:W-:Y:S04]  /*9120*/  STS.U16 [R0+UR9+0x7800], R28 ;  /* 0x0078001c00007988 */ /* 0x0001e80008000409 */
[----:B----4-:R-:W-:Y:S01]  /*9130*/  STL [R1+0x98c], R16 ;  /* 0x00098c1001007387 */ /* 0x010fe20000100800 */
[----:B-1----:R-:W-:-:S03]  /*9140*/  LOP3.LUT R23, R0, 0x20, RZ, 0x3c, !PT ;  /* 0x0000002000177812 */ /* 0x002fc600078e3cff */
[----:B------:R1:W-:Y:S04]  /*9150*/  STS.U16 [R0+UR9+0x7c00], R29 ;  /* 0x007c001d00007988 */ /* 0x0003e80008000409 */
[----:B0-----:R-:W4:Y:S04]  /*9160*/  LDL.LU R28, [R1+0x9b4] ;  /* 0x0009b400011c7983 */ /* 0x001f280000300800 */
[----:B-1----:R-:W4:Y:S04]  /*9170*/  LDL.LU R29, [R1+0x9b0] ;  /* 0x0009b000011d7983 */ /* 0x002f280000300800 */
[----:B------:R-:W4:Y:S04]  /*9180*/  LDL.LU R20, [R1+0x1f0] ;  /* 0x0001f00001147983 */ /* 0x000f280000300800 */
[----:B------:R-:W4:Y:S04]  /*9190*/  LDL.LU R16, [R1+0x1cc] ;  /* 0x0001cc0001107983 */ /* 0x000f280000300800 */
[----:B---3--:R-:W-:Y:S04]  /*91a0*/  STS.U16 [R23+UR9+0x100], R17 ;  /* 0x0001001117007988 */ /* 0x008fe80008000409 */
[----:B------:R0:W-:Y:S01]  /*91b0*/  STS.U16 [R23+UR9+0x500], R21 ;  /* 0x0005001517007988 */ /* 0x0001e20008000409 */
[----:B------:R-:W-:-:S03]  /*91c0*/  PLOP3.LUT P0, PT, PT, PT, UP1, 0x80, 0x8 ;  /* 0x000000000008781c */ /* 0x000fc60003f0f018 */
[----:B0-----:R-:W3:Y:S04]  /*91d0*/  LDL.LU R21, [R1+0x1c8] ;  /* 0x0001c80001157983 */ /* 0x001ee80000300800 */
[----:B------:R-:W3:Y:S04]  /*91e0*/  LDL.LU R17, [R1+0x50] ;  /* 0x0000500001117983 */ /* 0x000ee80000300800 */
[----:B------:R0:W-:Y:S02]  /*91f0*/  STL [R1+0x388], R8 ;  /* 0x0003880801007387 */ /* 0x0001e40000100800 */
[----:B0-----:R-:W-:-:S04]  /*9200*/  LOP3.LUT R8, R2, 0x9e, RZ, 0xfc, !PT ;  /* 0x0000009e02087812 */ /* 0x001fc800078efcff */
[----:B------:R-:W-:Y:S01]  /*9210*/  ISETP.LT.AND P0, PT, R8, UR20, P0 ;  /* 0x0000001408007c0c */ /* 0x000fe20008701270 */
[----:B------:R0:W-:Y:S01]  /*9220*/  STL [R1+0x384], R9 ;  /* 0x0003840901007387 */ /* 0x0001e20000100800 */
[----:B------:R-:W-:Y:S02]  /*9230*/  PRMT R14, RZ, 0x7610, R14 ;  /* 0x00007610ff0e7816 */ /* 0x000fe4000000000e */
[----:B------:R-:W-:-:S04]  /*9240*/  LEA R8, P1, R25, R6, 0x1 ;  /* 0x0000000619087211 */ /* 0x000fc800078208ff */
[----:B0-----:R-:W-:-:S05]  /*9250*/  LEA.HI.X.SX32 R9, R25, R3, 0x1, P1 ;  /* 0x0000000319097211 */ /* 0x001fca00008f0eff */
[----:B------:R0:W3:Y:S04]  /*9260*/  @P0 LDG.E.U16 R14, desc[UR10][R8.64] ;  /* 0x0000000a080e0981 */ /* 0x0000e8000c1e1500 */
[----:B------:R1:W-:Y:S04]  /*9270*/  STS.U16 [R23+UR9+0x900], R22 ;  /* 0x0009001617007988 */ /* 0x0003e80008000409 */
[----:B------:R-:W-:Y:S04]  /*9280*/  STS.U16 [R23+UR9+0xd00], R19 ;  /* 0x000d001317007988 */ /* 0x000fe80008000409 */
[----:B------:R0:W-:Y:S04]  /*9290*/  STS.U16 [R23+UR9+0x1100], R24 ;  /* 0x0011001817007988 */ /* 0x0001e80008000409 */
[----:B--2---:R-:W-:Y:S04]  /*92a0*/  STL [R1+0x990], R15 ;  /* 0x0009900f01007387 */ /* 0x004fe80000100800 */
[----:B-1----:R-:W2:Y:S04]  /*92b0*/  LDL.LU R22, [R1+0x1dc] ;  /* 0x0001dc0001167983 */ /* 0x002ea80000300800 */
[----:B------:R-:W2:Y:S04]  /*92c0*/  LDL.LU R18, [R1+0x1c4] ;  /* 0x0001c40001127983 */ /* 0x000ea80000300800 */
[----:B0-----:R-:W2:Y:S04]  /*92d0*/  LDL.LU R24, [R1+0x1b8] ;  /* 0x0001b80001187983 */ /* 0x001ea80000300800 */
[----:B------:R-:W2:Y:S01]  /*92e0*/  LDL.LU R19, [R1+0x30] ;  /* 0x0000300001137983 */ /* 0x000ea20000300800 */
[----:B------:R-:W-:-:S03]  /*92f0*/  PLOP3.LUT P0, PT, PT, PT, UP1, 0x80, 0x8 ;  /* 0x000000000008781c */ /* 0x000fc60003f0f018 */
[----:B------:R0:W-:Y:S02]  /*9300*/  STL [R1+0x390], R8 ;  /* 0x0003900801007387 */ /* 0x0001e40000100800 */
[----:B0-----:R-:W-:-:S04]  /*9310*/  LOP3.LUT R8, R2, 0xa6, RZ, 0xfc, !PT ;  /* 0x000000a602087812 */ /* 0x001fc800078efcff */
[----:B------:R-:W-:Y:S01]  /*9320*/  ISETP.LT.AND P0, PT, R8, UR20, P0 ;  /* 0x0000001408007c0c */ /* 0x000fe20008701270 */
[----:B------:R0:W-:Y:S01]  /*9330*/  STL [R1+0x38c], R9 ;  /* 0x00038c0901007387 */ /* 0x0001e20000100800 */
[----:B------:R-:W-:-:S03]  /*9340*/  PRMT R13, RZ, 0x7610, R13 ;  /* 0x00007610ff0d7816 */ /* 0x000fc6000000000d */
[----:B----4-:R1:W-:Y:S01]  /*9350*/  STS.U16 [R23+UR9+0x1500], R20 ;  /* 0x0015001417007988 */ /* 0x0103e20008000409 */
[----:B---3--:R-:W-:-:S04]  /*9360*/  LEA R8, P1, R17, R6, 0x1 ;  /* 0x0000000611087211 */ /* 0x008fc800078208ff */
[----:B0-----:R-:W-:-:S05]  /*9370*/  LEA.HI.X.SX32 R9, R17, R3, 0x1, P1 ;  /* 0x0000000311097211 */ /* 0x001fca00008f0eff */
[----:B------:R0:W3:Y:S04]  /*9380*/  @P0 LDG.E.U16 R13, desc[UR10][R8.64] ;  /* 0x0000000a080d0981 */ /* 0x0000e8000c1e1500 */
[----:B------:R-:W-:Y:S04]  /*9390*/  STS.U16 [R23+UR9+0x1900], R16 ;  /* 0x0019001017007988 */ /* 0x000fe80008000409 */
[----:B------:R4:W-:Y:S01]  /*93a0*/  STS.U16 [R23+UR9+0x1d00], R21 ;  /* 0x001d001517007988 */ /* 0x0009e20008000409 */
[----:B------:R-:W-:-:S03]  /*93b0*/  PLOP3.LUT P0, PT, PT, PT, UP1, 0x80, 0x8 ;  /* 0x000000000008781c */ /* 0x000fc60003f0f018 */
[----:B------:R-:W-:Y:S04]  /*93c0*/  STL [R1+0x994], R14 ;  /* 0x0009940e01007387 */ /* 0x000fe80000100800 */
[----:B------:R-:W3:Y:S04]  /*93d0*/  LDL.LU R25, [R1+0x1d0] ;  /* 0x0001d00001197983 */ /* 0x000ee80000300800 */
[----:B-1----:R-:W3:Y:S04]  /*93e0*/  LDL.LU R20, [R1+0x1ac] ;  /* 0x0001ac0001147983 */ /* 0x002ee80000300800 */
[----:B----4-:R-:W4:Y:S04]  /*93f0*/  LDL.LU R21, [R1+0x1a8] ;  /* 0x0001a80001157983 */ /* 0x010f280000300800 */
[----:B------:R-:W4:Y:S04]  /*9400*/  LDL.LU R16, [R1+0x14] ;  /* 0x0000140001107983 */ /* 0x000f280000300800 */
[----:B------:R0:W-:Y:S02]  /*9410*/  STL [R1+0x398], R8 ;  /* 0x0003980801007387 */ /* 0x0001e40000100800 */
[----:B0-----:R-:W-:-:S04]  /*9420*/  LOP3.LUT R8, R2, 0xae, RZ, 0xfc, !PT ;  /* 0x000000ae02087812 */ /* 0x001fc800078efcff */
[----:B------:R-:W-:Y:S01]  /*9430*/  ISETP.LT.AND P0, PT, R8, UR20, P0 ;  /* 0x0000001408007c0c */ /* 0x000fe20008701270 */
[----:B------:R0:W-:Y:S01]  /*9440*/  STL [R1+0x394], R9 ;  /* 0x0003940901007387 */ /* 0x0001e20000100800 */
[----:B------:R-:W-:Y:S02]  /*9450*/  PRMT R12, RZ, 0x7610, R12 ;  /* 0x00007610ff0c7816 */ /* 0x000fe4000000000c */
[----:B--2---:R-:W-:-:S04]  /*9460*/  LEA R8, P1, R19, R6, 0x1 ;  /* 0x0000000613087211 */ /* 0x004fc800078208ff */
[----:B0-----:R-:W-:-:S05]  /*9470*/  LEA.HI.X.SX32 R9, R19, R3, 0x1, P1 ;  /* 0x0000000313097211 */ /* 0x001fca00008f0eff */
[----:B------:R0:W2:Y:S04]  /*9480*/  @P0 LDG.E.U16 R12, desc[UR10][R8.64] ;  /* 0x0000000a080c0981 */ /* 0x0000a8000c1e1500 */
[----:B------:R1:W-:Y:S04]  /*9490*/  STS.U16 [R23+UR9+0x2100], R22 ;  /* 0x0021001617007988 */ /* 0x0003e80008000409 */
[----:B------:R0:W-:Y:S01]  /*94a0*/  STS.U16 [R23+UR9+0x2500], R18 ;  /* 0x0025001217007988 */ /* 0x0001e20008000409 */
[----:B------:R-:W-:-:S03]  /*94b0*/  PLOP3.LUT P0, PT, PT, PT, UP1, 0x80, 0x8 ;  /* 0x000000000008781c */ /* 0x000fc60003f0f018 */
[----:B------:R0:W-:Y:S01]  /*94c0*/  STS.U16 [R23+UR9+0x2900], R24 ;  /* 0x0029001817007988 */ /* 0x0001e20008000409 */
[----:B------:R-:W-:-:S03]  /*94d0*/  PRMT R11, RZ, 0x7610, R11 ;  /* 0x00007610ff0b7816 */ /* 0x000fc6000000000b */
[----:B---3--:R-:W-:Y:S04]  /*94e0*/  STL [R1+0x998], R13 ;  /* 0x0009980d01007387 */ /* 0x008fe80000100800 */
[----:B-1----:R-:W3:Y:S04]  /*94f0*/  LDL.LU R22, [R1+0x1b0] ;  /* 0x0001b00001167983 */ /* 0x002ee80000300800 */
[----:B------:R-:W3:Y:S04]  /*9500*/  LDL.LU R17, [R1+0x1a4] ;  /* 0x0001a40001117983 */ /* 0x000ee80000300800 */
[----:B0-----:R-:W3:Y:S04]  /*9510*/  LDL.LU R18, [R1+0x14c] ;  /* 0x00014c0001127983 */ /* 0x001ee80000300800 */
[----:B------:R-:W3:Y:S04]  /*9520*/  LDL.LU R24, [R1+0x4] ;  /* 0x0000040001187983 */ /* 0x000ee80000300800 */
[----:B------:R0:W-:Y:S02]  /*9530*/  STL [R1+0x3a0], R8 ;  /* 0x0003a00801007387 */ /* 0x0001e40000100800 */
[----:B0-----:R-:W-:-:S04]  /*9540*/  LOP3.LUT R8, R2, 0xb6, RZ, 0xfc, !PT ;  /* 0x000000b602087812 */ /* 0x001fc800078efcff */
[----:B------:R-:W-:Y:S01]  /*9550*/  ISETP.LT.AND P0, PT, R8, UR20, P0 ;  /* 0x0000001408007c0c */ /* 0x000fe20008701270 */
[----:B------:R0:W-:Y:S01]  /*9560*/  STL [R1+0x39c], R9 ;  /* 0x00039c0901007387 */ /* 0x0001e20000100800 */
[----:B----4-:R-:W-:-:S04]  /*9570*/  LEA R8, P1, R16, R6, 0x1 ;  /* 0x0000000610087211 */ /* 0x010fc800078208ff */
[----:B0-----:R-:W-:-:S07]  /*9580*/  LEA.HI.X.SX32 R9, R16, R3, 0x1, P1 ;  /* 0x0000000310097211 */ /* 0x001fce00008f0eff */
[----:B------:R0:W4:Y:S04]  /*9590*/  @P0 LDG.E.U16 R11, desc[UR10][R8.64] ;  /* 0x0000000a080b0981 */ /* 0x000128000c1e1500 */
[----:B------:R1:W-:Y:S04]  /*95a0*/  STS.U16 [R23+UR9+0x2d00], R25 ;  /* 0x002d001917007988 */ /* 0x0003e80008000409 */
[----:B------:R0:W-:Y:S04]  /*95b0*/  STS.U16 [R23+UR9+0x3100], R20 ;  /* 0x0031001417007988 */ /* 0x0001e80008000409 */
[----:B------:R0:W-:Y:S04]  /*95c0*/  STS.U16 [R23+UR9+0x3500], R21 ;  /* 0x0035001517007988 */ /* 0x0001e80008000409 */
[----:B--2---:R-:W-:Y:S04]  /*95d0*/  STL [R1+0x99c], R12 ;  /* 0x00099c0c01007387 */ /* 0x004fe80000100800 */
[----:B------:R-:W2:Y:S04]  /*95e0*/  LDL.LU R19, [R1+0x144] ;  /* 0x0001440001137983 */ /* 0x000ea80000300800 */
[----:B-1----:R-:W2:Y:S04]  /*95f0*/  LDL.LU R25, [R1+0x13c] ;  /* 0x00013c0001197983 */ /* 0x002ea80000300800 */
[----:B0-----:R-:W2:Y:S04]  /*9600*/  LDL.LU R20, [R1+0x134] ;  /* 0x0001340001147983 */ /* 0x001ea80000300800 */
[----:B------:R-:W2:Y:S01]  /*9610*/  LDL.LU R21, [R1] ;  /* 0x0000000001157983 */ /* 0x000ea20000300800 */
[----:B------:R-:W-:-:S03]  /*9620*/  PLOP3.LUT P0, PT, PT, PT, UP1, 0x80, 0x8 ;  /* 0x000000000008781c */ /* 0x000fc60003f0f018 */
[----:B------:R0:W-:Y:S02]  /*9630*/  STL [R1+0x3a8], R8 ;  /* 0x0003a80801007387 */ /* 0x0001e40000100800 */
[----:B0-----:R-:W-:-:S04]  /*9640*/  LOP3.LUT R8, R2, 0xbe, RZ, 0xfc, !PT ;  /* 0x000000be02087812 */ /* 0x001fc800078efcff */
[----:B------:R-:W-:Y:S01]  /*9650*/  ISETP.LT.AND P0, PT, R8, UR20, P0 ;  /* 0x0000001408007c0c */ /* 0x000fe20008701270 */
[----:B------:R0:W-:Y:S01]  /*9660*/  STL [R1+0x3a4], R9 ;  /* 0x0003a40901007387 */ /* 0x0001e20000100800 */
[----:B------:R-:W-:Y:S02]  /*9670*/  PRMT R10, RZ, 0x7610, R10 ;  /* 0x00007610ff0a7816 */ /* 0x000fe4000000000a */
[----:B---3--:R-:W-:-:S04]  /*9680*/  LEA R8, P1, R24, R6, 0x1 ;  /* 0x0000000618087211 */ /* 0x008fc800078208ff */
[----:B0-----:R-:W-:-:S05]  /*9690*/  LEA.HI.X.SX32 R9, R24, R3, 0x1, P1 ;  /* 0x0000000318097211 */ /* 0x001fca00008f0eff */
[----:B------:R0:W3:Y:S01]  /*96a0*/  @P0 LDG.E.U16 R10, desc[UR10][R8.64] ;  /* 0x0000000a080a0981 */ /* 0x0000e2000c1e1500 */
[----:B------:R-:W-:-:S03]  /*96b0*/  PLOP3.LUT P0, PT, PT, PT, UP1, 0x80, 0x8 ;  /* 0x000000000008781c */ /* 0x000fc60003f0f018 */
[----:B------:R1:W-:Y:S04]  /*96c0*/  STS.U16 [R23+UR9+0x3900], R22 ;  /* 0x0039001617007988 */ /* 0x0003e80008000409 */
[----:B------:R-:W-:Y:S04]  /*96d0*/  STS.U16 [R23+UR9+0x3d00], R17 ;  /* 0x003d001117007988 */ /* 0x000fe80008000409 */
[----:B------:R-:W-:Y:S04]  /*96e0*/  STS.U16 [R23+UR9+0x4100], R18 ;  /* 0x0041001217007988 */ /* 0x000fe80008000409 */
[----:B----4-:R4:W-:Y:S04]  /*96f0*/  STL [R1+0x9a0], R11 ;  /* 0x0009a00b01007387 */ /* 0x0109e80000100800 */
[----:B------:R-:W3:Y:S04]  /*9700*/  LDL.LU R15, [R1+0x130] ;  /* 0x00013000010f7983 */ /* 0x000ee80000300800 */
[----:B-1----:R-:W3:Y:S01]  /*9710*/  LDL.LU R22, [R1+0x128] ;  /* 0x0001280001167983 */ /* 0x002ee20000300800 */
[----:B----4-:R-:W-:-:S03]  /*9720*/  LOP3.LUT R11, R2, 0xc6, RZ, 0xfc, !PT ;  /* 0x000000c6020b7812 */ /* 0x010fc600078efcff */
[----:B------:R-:W4:Y:S01]  /*9730*/  LDL.LU R16, [R1+0x120] ;  /* 0x0001200001107983 */ /* 0x000f220000300800 */
[----:B------:R-:W-:-:S03]  /*9740*/  ISETP.LT.AND P0, PT, R11, UR20, P0 ;  /* 0x000000140b007c0c */ /* 0x000fc60008701270 */
[----:B------:R0:W-:Y:S02]  /*9750*/  STL [R1+0x3b0], R8 ;  /* 0x0003b00801007387 */ /* 0x0001e40000100800 */
[----:B0-----:R-:W-:Y:S02]  /*9760*/  PRMT R8, RZ, 0x7610, R8 ;  /* 0x00007610ff087816 */ /* 0x001fe40000000008 */
[----:B------:R-:W-:Y:S04]  /*9770*/  STL [R1+0x3ac], R9 ;  /* 0x0003ac0901007387 */ /* 0x000fe80000100800 */
[----:B------:R-:W4:Y:S04]  /*9780*/  LDL.LU R17, [R1+0x118] ;  /* 0x0001180001117983 */ /* 0x000f280000300800 */
[----:B------:R-:W4:Y:S04]  /*9790*/  LDL.LU R24, [R1+0x10c] ;  /* 0x00010c0001187983 */ /* 0x000f280000300800 */
[----:B--2---:R-:W-:Y:S04]  /*97a0*/  STS.U16 [R23+UR9+0x4500], R19 ;  /* 0x0045001317007988 */ /* 0x004fe80008000409 */
[----:B------:R-:W-:Y:S01]  /*97b0*/  STS.U16 [R23+UR9+0x4900], R25 ;  /* 0x0049001917007988 */ /* 0x000fe20008000409 */
[----:B------:R-:W-:-:S04]  /*97c0*/  LEA R11, P1, R21, R6, 0x1 ;  /* 0x00000006150b7211 */ /* 0x000fc800078208ff */
[----:B------:R-:W-:Y:S01]  /*97d0*/  LEA.HI.X.SX32 R12, R21, R3, 0x1, P1 ;  /* 0x00000003150c7211 */ /* 0x000fe200008f0eff */
[----:B------:R0:W-:Y:S04]  /*97e0*/  STS.U16 [R23+UR9+0x4d00], R20 ;  /* 0x004d001417007988 */ /* 0x0001e80008000409 */
[----:B------:R-:W-:Y:S02]  /*97f0*/  @P0 IMAD.MOV.U32 R21, RZ, RZ, R12 ;  /* 0x000000ffff150224 */ /* 0x000fe400078e000c */
[----:B0-----:R-:W-:-:S05]  /*9800*/  @P0 IMAD.MOV.U32 R20, RZ, RZ, R11 ;  /* 0x000000ffff140224 */ /* 0x001fca00078e000b */
[----:B------:R0:W2:Y:S01]  /*9810*/  @P0 LDG.E.U16 R8, desc[UR10][R20.64] ;  /* 0x0000000a14080981 */ /* 0x0000a2000c1e1500 */
[----:B------:R-:W-:Y:S02]  /*9820*/  PLOP3.LUT P0, PT, PT, PT, UP1, 0x80, 0x8 ;  /* 0x000000000008781c */ /* 0x000fe40003f0f018 */
[----:B------:R-:W-:Y:S01]  /*9830*/  PRMT R9, RZ, 0x7610, R9 ;  /* 0x00007610ff097816 */ /* 0x000fe20000000009 */
[----:B---3--:R-:W-:Y:S04]  /*9840*/  STL [R1+0x9a4], R10 ;  /* 0x0009a40a01007387 */ /* 0x008fe80000100800 */
[----:B------:R-:W3:Y:S04]  /*9850*/  LDL.LU R25, [R1+0x104] ;  /* 0x0001040001197983 */ /* 0x000ee80000300800 */
[----:B------:R1:W-:Y:S02]  /*9860*/  STL [R1+0x3b8], R11 ;  /* 0x0003b80b01007387 */ /* 0x0003e40000100800 */
[----:B-1----:R-:W-:-:S04]  /*9870*/  LOP3.LUT R11, R2, 0xce, RZ, 0xfc, !PT ;  /* 0x000000ce020b7812 */ /* 0x002fc800078efcff */
[----:B------:R-:W-:Y:S02]  /*9880*/  ISETP.LT.AND P0, PT, R11, UR20, P0 ;  /* 0x000000140b007c0c */ /* 0x000fe40008701270 */
[C---:B------:R-:W-:Y:S01]  /*9890*/  LEA R11, P1, R29.reuse, R6, 0x1 ;  /* 0x000000061d0b7211 */ /* 0x040fe200078208ff */
[----:B------:R1:W-:Y:S04]  /*98a0*/  STL [R1+0x3b4], R12 ;  /* 0x0003b40c01007387 */ /* 0x0003e80000100800 */
[----:B------:R-:W3:Y:S04]  /*98b0*/  LDL.LU R18, [R1+0xf8] ;  /* 0x0000f80001127983 */ /* 0x000ee80000300800 */
[----:B------:R-:W3:Y:S01]  /*98c0*/  LDL.LU R19, [R1+0xec] ;  /* 0x0000ec0001137983 */ /* 0x000ee20000300800 */
[----:B-1----:R-:W-:Y:S01]  /*98d0*/  LEA.HI.X.SX32 R12, R29, R3, 0x1, P1 ;  /* 0x000000031d0c7211 */ /* 0x002fe200008f0eff */
[----:B0-----:R-:W-:-:S02]  /*98e0*/  @P0 IMAD.MOV.U32 R20, RZ, RZ, R11 ;  /* 0x000000ffff140224 */ /* 0x001fc400078e000b */
[----:B------:R-:W-:Y:S02]  /*98f0*/  STS.U16 [R23+UR9+0x5100], R15 ;  /* 0x0051000f17007988 */ /* 0x000fe40008000409 */
[----:B------:R-:W-:Y:S02]  /*9900*/  @P0 IMAD.MOV.U32 R21, RZ, RZ, R12 ;  /* 0x000000ffff150224 */ /* 0x000fe400078e000c */
[----:B------:R0:W-:Y:S04]  /*9910*/  STS.U16 [R23+UR9+0x5500], R22 ;  /* 0x0055001617007988 */ /* 0x0001e80008000409 */
[----:B------:R1:W3:Y:S01]  /*9920*/  @P0 LDG.E.U16 R9, desc[UR10][R20.64] ;  /* 0x0000000a14090981 */ /* 0x0002e2000c1e1500 */
[----:B------:R-:W-:Y:S02]  /*9930*/  PLOP3.LUT P0, PT, PT, PT, UP1, 0x80, 0x8 ;  /* 0x000000000008781c */ /* 0x000fe40003f0f018 */
[----:B------:R-:W-:Y:S01]  /*9940*/  PRMT R7, RZ, 0x7610, R7 ;  /* 0x00007610ff077816 */ /* 0x000fe20000000007 */
[----:B----4-:R-:W-:Y:S04]  /*9950*/  STS.U16 [R23+UR9+0x5900], R16 ;  /* 0x0059001017007988 */ /* 0x010fe80008000409 */
[----:B------:R-:W-:Y:S04]  /*9960*/  STS.U16 [R23+UR9+0x5d00], R17 ;  /* 0x005d001117007988 */ /* 0x000fe80008000409 */
[----:B------:R-:W-:Y:S01]  /*9970*/  STS.U16 [R23+UR9+0x6100], R24 ;  /* 0x0061001817007988 */ /* 0x000fe20008000409 */
[----:B------:R-:W-:-:S03]  /*9980*/  PRMT R10, RZ, 0x7610, R10 ;  /* 0x00007610ff0a7816 */ /* 0x000fc6000000000a */
[----:B--2---:R-:W-:Y:S04]  /*9990*/  STL [R1+0x9a8], R8 ;  /* 0x0009a80801007387 */ /* 0x004fe80000100800 */
[----:B0-----:R-:W2:Y:S04]  /*99a0*/  LDL.LU R22, [R1+0xe0] ;  /* 0x0000e00001167983 */ /* 0x001ea80000300800 */
[----:B------:R0:W-:Y:S02]  /*99b0*/  STL [R1+0x3c0], R11 ;  /* 0x0003c00b01007387 */ /* 0x0001e40000100800 */
[----:B0-----:R-:W-:-:S04]  /*99c0*/  LOP3.LUT R11, R2, 0xd6, RZ, 0xfc, !PT ;  /* 0x000000d6020b7812 */ /* 0x001fc800078efcff */
[----:B------:R-:W-:Y:S02]  /*99d0*/  ISETP.LT.AND P0, PT, R11, UR20, P0 ;  /* 0x000000140b007c0c */ /* 0x000fe40008701270 */
[C---:B------:R-:W-:Y:S01]  /*99e0*/  LEA R11, P1, R28.reuse, R6, 0x1 ;  /* 0x000000061c0b7211 */ /* 0x040fe200078208ff */
[----:B------:R0:W-:Y:S04]  /*99f0*/  STL [R1+0x3bc], R12 ;  /* 0x0003bc0c01007387 */ /* 0x0001e80000100800 */
[----:B------:R-:W4:Y:S04]  /*9a00*/  LDL.LU R14, [R1+0xd8] ;  /* 0x0000d800010e7983 */ /* 0x000f280000300800 */
[----:B------:R-:W4:Y:S01]  /*9a10*/  LDL.LU R15, [R1+0xd0] ;  /* 0x0000d000010f7983 */ /* 0x000f220000300800 */
[----:B0-----:R-:W-:Y:S01]  /*9a20*/  LEA.HI.X.SX32 R12, R28, R3, 0x1, P1 ;  /* 0x000000031c0c7211 */ /* 0x001fe200008f0eff */
[----:B-1----:R-:W-:-:S02]  /*9a30*/  @P0 IMAD.MOV.U32 R20, RZ, RZ, R11 ;  /* 0x000000ffff140224 */ /* 0x002fc400078e000b */
[----:B------:R-:W4:Y:S02]  /*9a40*/  LDL.LU R24, [R1+0x224] ;  /* 0x0002240001187983 */ /* 0x000f240000300800 */
[----:B------:R-:W-:Y:S02]  /*9a50*/  @P0 IMAD.MOV.U32 R21, RZ, RZ, R12 ;  /* 0x000000ffff150224 */ /* 0x000fe400078e000c */
[----:B------:R-:W4:Y:S04]  /*9a60*/  LDL.LU R16, [R1+0x10] ;  /* 0x0000100001107983 */ /* 0x000f280000300800 */
[----:B------:R0:W-:Y:S04]  /*9a70*/  STL [R1+0x3c8], R11 ;  /* 0x0003c80b01007387 */ /* 0x0001e80000100800 */
[----:B------:R1:W4:Y:S01]  /*9a80*/  @P0 LDG.E.U16 R7, desc[UR10][R20.64] ;  /* 0x0000000a14070981 */ /* 0x000322000c1e1500 */
[----:B------:R-:W-:-:S02]  /*9a90*/  PLOP3.LUT P0, PT, PT, PT, UP1, 0x80, 0x8 ;  /* 0x000000000008781c */ /* 0x000fc40003f0f018 */
[----:B0-----:R-:W-:-:S04]  /*9aa0*/  LOP3.LUT R11, R2, 0xde, RZ, 0xfc, !PT ;  /* 0x000000de020b7812 */ /* 0x001fc800078efcff */
[----:B------:R-:W-:Y:S02]  /*9ab0*/  ISETP.LT.AND P0, PT, R11, UR20, P0 ;  /* 0x000000140b007c0c */ /* 0x000fe40008701270 */
[C---:B------:R-:W-:Y:S01]  /*9ac0*/  LEA R11, P1, R27.reuse, R6, 0x1 ;  /* 0x000000061b0b7211 */ /* 0x040fe200078208ff */
[----:B------:R0:W-:Y:S03]  /*9ad0*/  STL [R1+0x3c4], R12 ;  /* 0x0003c40c01007387 */ /* 0x0001e60000100800 */
[----:B0-----:R-:W-:-:S07]  /*9ae0*/  LEA.HI.X.SX32 R12, R27, R3, 0x1, P1 ;  /* 0x000000031b0c7211 */ /* 0x001fce00008f0eff */
[----:B-1----:R-:W-:Y:S02]  /*9af0*/  @P0 IMAD.MOV.U32 R20, RZ, RZ, R11 ;  /* 0x000000ffff140224 */ /* 0x002fe400078e000b */
[----:B------:R-:W-:-:S05]  /*9b00*/  @P0 IMAD.MOV.U32 R21, RZ, RZ, R12 ;  /* 0x000000ffff150224 */ /* 0x000fca00078e000c */
[----:B------:R-:W4:Y:S04]  /*9b10*/  @P0 LDG.E.U16 R10, desc[UR10][R20.64] ;  /* 0x0000000a140a0981 */ /* 0x000f28000c1e1500 */
[----:B---3--:R0:W-:Y:S04]  /*9b20*/  STS.U16 [R23+UR9+0x6500], R25 ;  /* 0x0065001917007988 */ /* 0x0081e80008000409 */
[----:B------:R1:W-:Y:S04]  /*9b30*/  STS.U16 [R23+UR9+0x6900], R18 ;  /* 0x0069001217007988 */ /* 0x0003e80008000409 */
[----:B------:R3:W-:Y:S04]  /*9b40*/  STS.U16 [R23+UR9+0x6d00], R19 ;  /* 0x006d001317007988 */ /* 0x0007e80008000409 */
[----:B0-----:R-:W4:Y:S04]  /*9b50*/  LDL.LU R25, [R1+0x218] ;  /* 0x0002180001197983 */ /* 0x001f280000300800 */
[----:B------:R-:W4:Y:S04]  /*9b60*/  LDL.LU R17, [R1+0x208] ;  /* 0x0002080001117983 */ /* 0x000f280000300800 */
[----:B-1----:R-:W4:Y:S04]  /*9b70*/  LDL.LU R18, [R1+0x20c] ;  /* 0x00020c0001127983 */ /* 0x002f280000300800 */
[----:B---3--:R-:W3:Y:S04]  /*9b80*/  LDL.LU R19, [R1+0xc] ;  /* 0x00000c0001137983 */ /* 0x008ee80000300800 */
[----:B------:R-:W-:Y:S04]  /*9b90*/  STL [R1+0x3d0], R11 ;  /* 0x0003d00b01007387 */ /* 0x000fe80000100800 */
[----:B------:R-:W-:Y:S01]  /*9ba0*/  STL [R1+0x3cc], R12 ;  /* 0x0003cc0c01007387 */ /* 0x000fe20000100800 */
[----:B------:R-:W-:-:S02]  /*9bb0*/  PLOP3.LUT P0, PT, PT, PT, UP1, 0x80, 0x8 ;  /* 0x000000000008781c */ /* 0x000fc40003f0f018 */
[----:B------:R-:W-:Y:S01]  /*9bc0*/  PRMT R8, RZ, 0x7610, R8 ;  /* 0x00007610ff087816 */ /* 0x000fe20000000008 */
[----:B--2---:R0:W-:Y:S04]  /*9bd0*/  STS.U16 [R23+UR9+0x7100], R22 ;  /* 0x0071001617007988 */ /* 0x0041e80008000409 */
[----:B0-----:R-:W2:Y:S04]  /*9be0*/  LDL.LU R22, [R1+0x8] ;  /* 0x0000080001167983 */ /* 0x001ea80000300800 */
[----:B----4-:R-:W-:Y:S04]  /*9bf0*/  STS.U16 [R23+UR9+0x7500], R14 ;  /* 0x0075000e17007988 */ /* 0x010fe80008000409 */
[----:B------:R-:W-:Y:S04]  /*9c00*/  STS.U16 [R23+UR9+0x7900], R15 ;  /* 0x0079000f17007988 */ /* 0x000fe80008000409 */
[----:B------:R0:W-:Y:S04]  /*9c10*/  STS.U16 [R23+UR9+0x7d00], R4 ;  /* 0x007d000417007988 */ /* 0x0001e80008000409 */
[----:B0-----:R-:W4:Y:S04]  /*9c20*/  LDL.LU R4, [R1+0x9ac] ;  /* 0x0009ac0001047983 */ /* 0x001f280000300800 */
[----:B------:R0:W-:Y:S02]  /*9c30*/  STL [R1+0x14], R10 ;  /* 0x0000140a01007387 */ /* 0x0001e40000100800 */
[----:B0-----:R-:W-:-:S04]  /*9c40*/  LOP3.LUT R10, R2, 0xe6, RZ, 0xfc, !PT ;  /* 0x000000e6020a7812 */ /* 0x001fc800078efcff */
[----:B------:R-:W-:Y:S02]  /*9c50*/  ISETP.LT.AND P0, PT, R10, UR20, P0 ;  /* 0x000000140a007c0c */ /* 0x000fe40008701270 */
[----:B------:R-:W-:-:S04]  /*9c60*/  LEA R10, P1, R16, R6, 0x1 ;  /* 0x00000006100a7211 */ /* 0x000fc800078208ff */
[----:B------:R-:W-:-:S07]  /*9c70*/  LEA.HI.X.SX32 R11, R16, R3, 0x1, P1 ;  /* 0x00000003100b7211 */ /* 0x000fce00008f0eff */
[----:B------:R-:W-:Y:S02]  /*9c80*/  @P0 IMAD.MOV.U32 R20, RZ, RZ, R10 ;  /* 0x000000ffff140224 */ /* 0x000fe400078e000a */
[----:B------:R-:W-:-:S05]  /*9c90*/  @P0 IMAD.MOV.U32 R21, RZ, RZ, R11 ;  /* 0x000000ffff150224 */ /* 0x000fca00078e000b */
[----:B------:R-:W2:Y:S01]  /*9ca0*/  @P0 LDG.E.U16 R8, desc[UR10][R20.64] ;  /* 0x0000000a14080981 */ /* 0x000ea2000c1e1500 */
[----:B------:R-:W-:-:S05]  /*9cb0*/  LOP3.LUT R23, R0, 0x40, RZ, 0x3c, !PT ;  /* 0x0000004000177812 */ /* 0x000fca00078e3cff */
[----:B------:R0:W-:Y:S01]  /*9cc0*/  STS.U16 [R23+UR9+0x200], R24 ;  /* 0x0002001817007988 */ /* 0x0001e20008000409 */
[----:B------:R-:W-:-:S03]  /*9cd0*/  PLOP3.LUT P0, PT, PT, PT, UP1, 0x80, 0x8 ;  /* 0x000000000008781c */ /* 0x000fc60003f0f018 */
[----:B------:R1:W-:Y:S04]  /*9ce0*/  STS.U16 [R23+UR9+0x600], R25 ;  /* 0x0006001917007988 */ /* 0x0003e80008000409 */
[----:B0-----:R-:W3:Y:S04]  /*9cf0*/  LDL.LU R24, [R1+0x228] ;  /* 0x0002280001187983 */ /* 0x001ee80000300800 */
[----:B------:R-:W-:Y:S04]  /*9d00*/  STL [R1+0x3d8], R10 ;  /* 0x0003d80a01007387 */ /* 0x000fe80000100800 */
[----:B------:R-:W-:Y:S04]  /*9d10*/  STL [R1+0x3d4], R11 ;  /* 0x0003d40b01007387 */ /* 0x000fe80000100800 */
[----:B-1----:R-:W4:Y:S01]  /*9d20*/  LDL.LU R25, [R1+0x220] ;  /* 0x0002200001197983 */ /* 0x002f220000300800 */
[----:B------:R-:W-:-:S03]  /*9d30*/  PRMT R5, RZ, 0x7610, R5 ;  /* 0x00007610ff057816 */ /* 0x000fc60000000005 */
[----:B--2---:R0:W-:Y:S02]  /*9d40*/  STL [R1+0x10], R8 ;  /* 0x0000100801007387 */ /* 0x0041e40000100800 */
[----:B0-----:R-:W-:-:S04]  /*9d50*/  LOP3.LUT R8, R2, 0xee, RZ, 0xfc, !PT ;  /* 0x000000ee02087812 */ /* 0x001fc800078efcff */
[----:B------:R-:W-:Y:S02]  /*9d60*/  ISETP.LT.AND P0, PT, R8, UR20, P0 ;  /* 0x0000001408007c0c */ /* 0x000fe40008701270 */
[----:B---3--:R-:W-:-:S04]  /*9d70*/  LEA R8, P1, R19, R6, 0x1 ;  /* 0x0000000613087211 */ /* 0x008fc800078208ff */
[----:B------:R-:W-:-:S07]  /*9d80*/  LEA.HI.X.SX32 R10, R19, R3, 0x1, P1 ;  /* 0x00000003130a7211 */ /* 0x000fce00008f0eff */
[----:B------:R-:W-:Y:S02]  /*9d90*/  @P0 IMAD.MOV.U32 R20, RZ, RZ, R8 ;  /* 0x000000ffff140224 */ /* 0x000fe400078e0008 */
[----:B------:R-:W-:-:S05]  /*9da0*/  @P0 IMAD.MOV.U32 R21, RZ, RZ, R10 ;  /* 0x000000ffff150224 */ /* 0x000fca00078e000a */
[----:B------:R-:W2:Y:S01]  /*9db0*/  @P0 LDG.E.U16 R5, desc[UR10][R20.64] ;  /* 0x0000000a14050981 */ /* 0x000ea2000c1e1500 */
[----:B----4-:R-:W-:-:S03]  /*9dc0*/  IMAD R26, R4, 0x2, R26 ;  /* 0x00000002041a7824 */ /* 0x010fc600078e021a */
[----:B------:R0:W-:Y:S04]  /*9dd0*/  STS.U16 [R23+UR9+0xa00], R17 ;  /* 0x000a001117007988 */ /* 0x0001e80008000409 */
[----:B0-----:R-:W3:Y:S04]  /*9de0*/  LDL.LU R17, [R1+0x22c] ;  /* 0x00022c0001117983 */ /* 0x001ee80000300800 */
[----:B------:R-:W-:Y:S04]  /*9df0*/  STL [R1+0x3e0], R8 ;  /* 0x0003e00801007387 */ /* 0x000fe80000100800 */
[----:B------:R0:W-:Y:S04]  /*9e00*/  STL [R1+0x3dc], R10 ;  /* 0x0003dc0a01007387 */ /* 0x0001e80000100800 */
[----:B------:R1:W-:Y:S01]  /*9e10*/  STL [R1+0x920], R4 ;  /* 0x0009200401007387 */ /* 0x0003e20000100800 */
[----:B0-----:R-:W-:-:S04]  /*9e20*/  LEA R10, P1, R26, R6, 0x1 ;  /* 0x000000061a0a7211 */ /* 0x001fc800078208ff */
[----:B-1----:R-:W-:Y:S02]  /*9e30*/  LEA.HI.X.SX32 R4, R26, R3, 0x1, P1 ;  /* 0x000000031a047211 */ /* 0x002fe400008f0eff */
[----:B------:R-:W-:Y:S02]  /*9e40*/  PLOP3.LUT P1, PT, PT, PT, UP1, 0x80, 0x8 ;  /* 0x000000000008781c */ /* 0x000fe40003f2f018 */
[----:B------:R-:W-:Y:S01]  /*9e50*/  PRMT R29, RZ, 0x7610, R29 ;  /* 0x00007610ff1d7816 */ /* 0x000fe2000000001d */
[----:B------:R0:W-:Y:S04]  /*9e60*/  STS.U16 [R23+UR9+0xe00], R18 ;  /* 0x000e001217007988 */ /* 0x0001e80008000409 */
[----:B------:R-:W-:Y:S04]  /*9e70*/  STS.U16 [R23+UR9+0x1200], R24 ;  /* 0x0012001817007988 */ /* 0x000fe80008000409 */
[----:B------:R-:W-:Y:S04]  /*9e80*/  STS.U16 [R23+UR9+0x1600], R25 ;  /* 0x0016001917007988 */ /* 0x000fe80008000409 */
[----:B--2---:R1:W-:Y:S04]  /*9e90*/  STL [R1+0x4], R5 ;  /* 0x0000040501007387 */ /* 0x0043e80000100800 */
[----:B0-----:R-:W2:Y:S01]  /*9ea0*/  LDL.LU R18, [R1+0x21c] ;  /* 0x00021c0001127983 */ /* 0x001ea20000300800 */
[----:B-1----:R-:W-:-:S04]  /*9eb0*/  LEA R5, P0, R22, R6, 0x1 ;  /* 0x0000000616057211 */ /* 0x002fc800078008ff */
[----:B------:R-:W-:Y:S02]  /*9ec0*/  LEA.HI.X.SX32 R8, R22, R3, 0x1, P0 ;  /* 0x0000000316087211 */ /* 0x000fe400000f0eff */
[----:B------:R-:W-:Y:S02]  /*9ed0*/  PLOP3.LUT P0, PT, PT, PT, UP1, 0x80, 0x8 ;  /* 0x000000000008781c */ /* 0x000fe40003f0f018 */
[C---:B------:R-:W-:Y:S02]  /*9ee0*/  LOP3.LUT R3, R2.reuse, 0xf6, RZ, 0xfc, !PT ;  /* 0x000000f602037812 */ /* 0x040fe400078efcff */
[----:B------:R-:W-:Y:S02]  /*9ef0*/  LOP3.LUT R2, R2, 0xfe, RZ, 0xfc, !PT ;  /* 0x000000fe02027812 */ /* 0x000fe400078efcff */
[----:B------:R-:W-:Y:S02]  /*9f00*/  ISETP.LT.AND P0, PT, R3, UR20, P0 ;  /* 0x0000001403007c0c */ /* 0x000fe40008701270 */
[----:B------:R-:W-:-:S02]  /*9f10*/  ISETP.LT.AND P1, PT, R2, UR20, P1 ;  /* 0x0000001402007c0c */ /* 0x000fc40008f21270 */
[----:B------:R-:W-:-:S09]  /*9f20*/  PRMT R6, RZ, 0x7610, R6 ;  /* 0x00007610ff067816 */ /* 0x000fd20000000006 */
[----:B------:R-:W-:Y:S02]  /*9f30*/  @P0 IMAD.MOV.U32 R2, RZ, RZ, R5 ;  /* 0x000000ffff020224 */ /* 0x000fe400078e0005 */
[----:B------:R-:W-:-:S05]  /*9f40*/  @P0 IMAD.MOV.U32 R3, RZ, RZ, R8 ;  /* 0x000000ffff030224 */ /* 0x000fca00078e0008 */
[----:B------:R0:W4:Y:S02]  /*9f50*/  @P0 LDG.E.U16 R6, desc[UR10][R2.64] ;  /* 0x0000000a02060981 */ /* 0x000124000c1e1500 */
[----:B0-----:R-:W-:Y:S02]  /*9f60*/  @P1 IMAD.MOV.U32 R2, RZ, RZ, R10 ;  /* 0x000000ffff021224 */ /* 0x001fe400078e000a */
[----:B------:R-:W-:-:S05]  /*9f70*/  @P1 IMAD.MOV.U32 R3, RZ, RZ, R4 ;  /* 0x000000ffff031224 */ /* 0x000fca00078e0004 */
[----:B------:R-:W4:Y:S04]  /*9f80*/  @P1 LDG.E.U16 R29, desc[UR10][R2.64] ;  /* 0x0000000a021d1981 */ /* 0x000f28000c1e1500 */
[----:B------:R-:W-:Y:S04]  /*9f90*/  STL [R1+0x3e4], R5 ;  /* 0x0003e40501007387 */ /* 0x000fe80000100800 */
[----:B------:R-:W4:Y:S04]  /*9fa0*/  LDL.LU R19, [R1+0x214] ;  /* 0x0002140001137983 */ /* 0x000f280000300800 */
[----:B------:R0:W-:Y:S04]  /*9fb0*/  STL [R1+0x300], R8 ;  /* 0x0003000801007387 */ /* 0x0001e80000100800 */
[----:B------:R1:W-:Y:S04]  /*9fc0*/  STL [R1+0x308], R10 ;  /* 0x0003080a01007387 */ /* 0x0003e80000100800 */
[----:B------:R-:W4:Y:S04]  /*9fd0*/  LDL.LU R22, [R1+0x210] ;  /* 0x0002100001167983 */ /* 0x000f280000300800 */
[----:B------:R-:W-:Y:S04]  /*9fe0*/  STL [R1+0x304], R4 ;  /* 0x0003040401007387 */ /* 0x000fe80000100800 */
[----:B0-----:R-:W4:Y:S04]  /*9ff0*/  LDL.LU R8, [R1+0x204] ;  /* 0x0002040001087983 */ /* 0x001f280000300800 */
[----:B------:R-:W4:Y:S04]  /*a000*/  LDL.LU R24, [R1+0x200] ;  /* 0x0002000001187983 */ /* 0x000f280000300800 */
[----:B------:R-:W4:Y:S04]  /*a010*/  LDL.LU R25, [R1+0x1f8] ;  /* 0x0001f80001197983 */ /* 0x000f280000300800 */
[----:B------:R-:W4:Y:S04]  /*a020*/  LDL.LU R5, [R1+0x1ec] ;  /* 0x0001ec0001057983 */ /* 0x000f280000300800 */
[----:B------:R-:W4:Y:S04]  /*a030*/  LDL.LU R20, [R1+0x1e4] ;  /* 0x0001e40001147983 */ /* 0x000f280000300800 */
[----:B------:R-:W4:Y:S04]  /*a040*/  LDL.LU R21, [R1+0x1d8] ;  /* 0x0001d80001157983 */ /* 0x000f280000300800 */
[----:B-1----:R-:W4:Y:S04]  /*a050*/  LDL.LU R10, [R1+0x188] ;  /* 0x00018800010a7983 */ /* 0x002f280000300800 */
[----:B------:R-:W4:Y:S04]  /*a060*/  LDL.LU R11, [R1+0x15c] ;  /* 0x00015c00010b7983 */ /* 0x000f280000300800 */
[----:B---3--:R-:W-:Y:S04]  /*a070*/  STS.U16 [R23+UR9+0x1a00], R17 ;  /* 0x001a001117007988 */ /* 0x008fe80008000409 */
[----:B--2---:R-:W-:Y:S04]  /*a080*/  STS.U16 [R23+UR9+0x1e00], R18 ;  /* 0x001e001217007988 */ /* 0x004fe80008000409 */
[----:B----4-:R0:W-:Y:S04]  /*a090*/  STL [R1], R6 ;  /* 0x0000000601007387 */ /* 0x0101e80000100800 */
[----:B0-----:R-:W2:Y:S04]  /*a0a0*/  LDL.LU R6, [R1+0x154] ;  /* 0x0001540001067983 */ /* 0x001ea80000300800 */
[----:B------:R-:W3:Y:S04]  /*a0b0*/  LDL.LU R3, [R1+0x158] ;  /* 0x0001580001037983 */ /* 0x000ee80000300800 */
[----:B------:R0:W-:Y:S04]  /*a0c0*/  STL [R1+0x924], R29 ;  /* 0x0009241d01007387 */ /* 0x0001e80000100800 */
[----:B0-----:R-:W4:Y:S04]  /*a0d0*/  LDL.LU R29, [R1+0x164] ;  /* 0x00016400011d7983 */ /* 0x001f280000300800 */
[----:B------:R-:W2:Y:S04]  /*a0e0*/  LDL.LU R4, [R1+0x150] ;  /* 0x0001500001047983 */ /* 0x000ea80000300800 */
[----:B------:R-:W2:Y:S04]  /*a0f0*/  LDL.LU R12, [R1+0x148] ;  /* 0x00014800010c7983 */ /* 0x000ea80000300800 */
[----:B------:R-:W2:Y:S04]  /*a100*/  LDL.LU R13, [R1+0x140] ;  /* 0x00014000010d7983 */ /* 0x000ea80000300800 */
[----:B------:R-:W2:Y:S04]  /*a110*/  LDL.LU R14, [R1+0x138] ;  /* 0x00013800010e7983 */ /* 0x000ea80000300800 */
[----:B------:R-:W2:Y:S04]  /*a120*/  LDL.LU R15, [R1+0x12c] ;  /* 0x00012c00010f7983 */ /* 0x000ea80000300800 */
[----:B------:R-:W2:Y:S04]  /*a130*/  LDL.LU R16, [R1+0x124] ;  /* 0x0001240001107983 */ /* 0x000ea80000300800 */
[----:B------:R-:W2:Y:S04]  /*a140*/  LDL.LU R17, [R1+0x11c] ;  /* 0x00011c0001117983 */ /* 0x000ea80000300800 */
[----:B------:R0:W-:Y:S04]  /*a150*/  STS.U16 [R23+UR9+0x2200], R19 ;  /* 0x0022001317007988 */ /* 0x0001e80008000409 */
[----:B------:R-:W2:Y:S04]  /*a160*/  LDL.LU R18, [R1+0x110] ;  /* 0x0001100001127983 */ /* 0x000ea80000300800 */
[----:B------:R1:W-:Y:S04]  /*a170*/  STS.U16 [R23+UR9+0x2600], R22 ;  /* 0x0026001617007988 */ /* 0x0003e80008000409 */
[----:B0-----:R-:W2:Y:S04]  /*a180*/  LDL.LU R19, [R1+0x100] ;  /* 0x0001000001137983 */ /* 0x001ea80000300800 */
[----:B-1----:R-:W2:Y:S04]  /*a190*/  LDL.LU R22, [R1+0xf4] ;  /* 0x0000f40001167983 */ /* 0x002ea80000300800 */
[----:B------:R-:W2:Y:S04]  /*a1a0*/  LDL.LU R2, [R1+0xe4] ;  /* 0x0000e40001027983 */ /* 0x000ea80000300800 */
[----:B------:R0:W-:Y:S04]  /*a1b0*/  STS.U16 [R23+UR9+0x2a00], R8 ;  /* 0x002a000817007988 */ /* 0x0001e80008000409 */
[----:B------:R1:W-:Y:S04]  /*a1c0*/  STS.U16 [R23+UR9+0x2e00], R24 ;  /* 0x002e001817007988 */ /* 0x0003e80008000409 */
[----:B------:R1:W-:Y:S04]  /*a1d0*/  STS.U16 [R23+UR9+0x3200], R25 ;  /* 0x0032001917007988 */ /* 0x0003e80008000409 */
[----:B0-----:R-:W2:Y:S04]  /*a1e0*/  LDL.LU R8, [R1+0x9a8] ;  /* 0x0009a80001087983 */ /* 0x001ea80000300800 */
[----:B-1----:R-:W2:Y:S04]  /*a1f0*/  LDL.LU R24, [R1+0x1bc] ;  /* 0x0001bc0001187983 */ /* 0x002ea80000300800 */
[----:B------:R0:W-:Y:S04]  /*a200*/  STS.U16 [R23+UR9+0x3600], R5 ;  /* 0x0036000517007988 */ /* 0x0001e80008000409 */
[----:B------:R-:W2:Y:S04]  /*a210*/  LDL.LU R25, [R1+0x1b4] ;  /* 0x0001b40001197983 */ /* 0x000ea80000300800 */
[----:B0-----:R-:W2:Y:S04]  /*a220*/  LDL.LU R5, [R1+0x78] ;  /* 0x0000780001057983 */ /* 0x001ea80000300800 */
[----:B------:R0:W-:Y:S04]  /*a230*/  STS.U16 [R23+UR9+0x3a00], R20 ;  /* 0x003a001417007988 */ /* 0x0001e80008000409 */
[----:B------:R1:W-:Y:S04]  /*a240*/  STS.U16 [R23+UR9+0x3e00], R21 ;  /* 0x003e001517007988 */ /* 0x0003e80008000409 */
[----:B------:R1:W-:Y:S04]  /*a250*/  STS.U16 [R23+UR9+0x4200], R10 ;  /* 0x0042000a17007988 */ /* 0x0003e80008000409 */
[----:B0-----:R-:W2:Y:S04]  /*a260*/  LDL.LU R20, [R1+0x70] ;  /* 0x0000700001147983 */ /* 0x001ea80000300800 */
[----:B-1----:R-:W2:Y:S04]  /*a270*/  LDL.LU R21, [R1+0x28] ;  /* 0x0000280001157983 */ /* 0x002ea80000300800 */
[----:B------:R-:W2:Y:S04]  /*a280*/  LDL.LU R10, [R1+0x9a4] ;  /* 0x0009a400010a7983 */ /* 0x000ea80000300800 */
[----:B----4-:R0:W-:Y:S04]  /*a290*/  STS.U16 [R23+UR9+0x4600], R29 ;  /* 0x0046001d17007988 */ /* 0x0101e80008000409 */
[----:B------:R1:W-:Y:S04]  /*a2a0*/  STS.U16 [R23+UR9+0x4a00], R11 ;  /* 0x004a000b17007988 */ /* 0x0003e80008000409 */
[----:B---3--:R3:W-:Y:S04]  /*a2b0*/  STS.U16 [R23+UR9+0x4e00], R3 ;  /* 0x004e000317007988 */ /* 0x0087e80008000409 */
[----:B--2---:R2:W-:Y:S04]  /*a2c0*/  STS.U16 [R23+UR9+0x5200], R6 ;  /* 0x0052000617007988 */ /* 0x0045e80008000409 */
[----:B------:R4:W-:Y:S04]  /*a2d0*/  STS.U16 [R23+UR9+0x5600], R4 ;  /* 0x0056000417007988 */ /* 0x0009e80008000409 */
[----:B0-----:R-:W2:Y:S04]  /*a2e0*/  LDL.LU R29, [R1+0x24] ;  /* 0x00002400011d7983 */ /* 0x001ea80000300800 */
[----:B------:R0:W-:Y:S04]  /*a2f0*/  STS.U16 [R23+UR9+0x5a00], R12 ;  /* 0x005a000c17007988 */ /* 0x0001e80008000409 */
[----:B-1----:R-:W2:Y:S04]  /*a300*/  LDL.LU R11, [R1+0x9a0] ;  /* 0x0009a000010b7983 */ /* 0x002ea80000300800 */
[----:B------:R1:W-:Y:S04]  /*a310*/  STS.U16 [R23+UR9+0x5e00], R13 ;  /* 0x005e000d17007988 */ /* 0x0003e80008000409 */
[----:B---3--:R-:W3:Y:S04]  /*a320*/  LDL.LU R3, [R1+0x20] ;  /* 0x0000200001037983 */ /* 0x008ee80000300800 */
[----:B------:R0:W-:Y:S04]  /*a330*/  STS.U16 [R23+UR9+0x6200], R14 ;  /* 0x0062000e17007988 */ /* 0x0001e80008000409 */
[----:B--2---:R-:W2:Y:S04]  /*a340*/  LDL.LU R6, [R1+0x1c] ;  /* 0x00001c0001067983 */ /* 0x004ea80000300800 */
[----:B------:R0:W-:Y:S04]  /*a350*/  STS.U16 [R23+UR9+0x6600], R15 ;  /* 0x0066000f17007988 */ /* 0x0001e80008000409 */
[----:B----4-:R-:W4:Y:S04]  /*a360*/  LDL.LU R4, [R1+0x18] ;  /* 0x0000180001047983 */ /* 0x010f280000300800 */
[----:B------:R1:W-:Y:S04]  /*a370*/  STS.U16 [R23+UR9+0x6a00], R16 ;  /* 0x006a001017007988 */ /* 0x0003e80008000409 */
[----:B0-----:R-:W2:Y:S04]  /*a380*/  LDL.LU R12, [R1+0x99c] ;  /* 0x00099c00010c7983 */ /* 0x001ea80000300800 */
[----:B------:R0:W-:Y:S04]  /*a390*/  STS.U16 [R23+UR9+0x6e00], R17 ;  /* 0x006e001117007988 */ /* 0x0001e80008000409 */
[----:B-1----:R-:W2:Y:S04]  /*a3a0*/  LDL.LU R13, [R1+0x998] ;  /* 0x00099800010d7983 */ /* 0x002ea80000300800 */
[----:B------:R1:W-:Y:S04]  /*a3b0*/  STS.U16 [R23+UR9+0x7200], R18 ;  /* 0x0072001217007988 */ /* 0x0003e80008000409 */
[----:B------:R-:W2:Y:S04]  /*a3c0*/  LDL.LU R14, [R1+0x994] ;  /* 0x00099400010e7983 */ /* 0x000ea80000300800 */
[----:B------:R-:W-:Y:S04]  /*a3d0*/  STS.U16 [R23+UR9+0x7600], R19 ;  /* 0x0076001317007988 */ /* 0x000fe80008000409 */
[----:B------:R-:W2:Y:S04]  /*a3e0*/  LDL.LU R15, [R1+0x990] ;  /* 0x00099000010f7983 */ /* 0x000ea80000300800 */
[----:B------:R-:W-:Y:S04]  /*a3f0*/  STS.U16 [R23+UR9+0x7a00], R22 ;  /* 0x007a001617007988 */ /* 0x000fe80008000409 */
[----:B------:R-:W2:Y:S04]  /*a400*/  LDL.LU R16, [R1+0x98c] ;  /* 0x00098c0001107983 */ /* 0x000ea80000300800 */
[----:B------:R1:W-:Y:S04]  /*a410*/  STS.U16 [R23+UR9+0x7e00], R2 ;  /* 0x007e000217007988 */ /* 0x0003e80008000409 */
[----:B0-----:R-:W2:Y:S04]  /*a420*/  LDL.LU R17, [R1+0x988] ;  /* 0x0009880001117983 */ /* 0x001ea80000300800 */
[----:B-1----:R-:W2:Y:S01]  /*a430*/  LDL.LU R18, [R1+0x984] ;  /* 0x0009840001127983 */ /* 0x002ea20000300800 */
[----:B------:R-:W-:-:S03]  /*a440*/  LOP3.LUT R2, R0, 0x60, RZ, 0x3c, !PT ;  /* 0x0000006000027812 */ /* 0x000fc600078e3cff */
[----:B------:R-:W2:Y:S04]  /*a450*/  LDL.LU R19, [R1+0x980] ;  /* 0x0009800001137983 */ /* 0x000ea80000300800 */
[----:B------:R-:W2:Y:S04]  /*a460*/  LDL.LU R22, [R1+0x97c] ;  /* 0x00097c0001167983 */ /* 0x000ea80000300800 */
[----:B------:R-:W2:Y:S04]  /*a470*/  LDL.LU R23, [R1+0x978] ;  /* 0x0009780001177983 */ /* 0x000ea80000300800 */
[----:B------:R-:W-:Y:S04]  /*a480*/  STL [R1+0x938], R0 ;  /* 0x0009380001007387 */ /* 0x000fe80000100800 */
[----:B------:R0:W-:Y:S04]  /*a490*/  STS.U16 [R2+UR9+0x300], R24 ;  /* 0x0003001802007988 */ /* 0x0001e80008000409 */
[----:B------:R1:W-:Y:S04]  /*a4a0*/  STS.U16 [R2+UR9+0x700], R25 ;  /* 0x0007001902007988 */ /* 0x0003e80008000409 */
[----:B------:R1:W-:Y:S04]  /*a4b0*/  STS.U16 [R2+UR9+0xb00], R5 ;  /* 0x000b000502007988 */ /* 0x0003e80008000409 */
[----:B0-----:R-:W2:Y:S04]  /*a4c0*/  LDL.LU R24, [R1+0x974] ;  /* 0x0009740001187983 */ /* 0x001ea80000300800 */
[----:B-1----:R-:W2:Y:S04]  /*a4d0*/  LDL.LU R25, [R1+0x970] ;  /* 0x0009700001197983 */ /* 0x002ea80000300800 */
[----:B------:R-:W2:Y:S01]  /*a4e0*/  LDL.LU R5, [R1+0x96c] ;  /* 0x00096c0001057983 */ /* 0x000ea20000300800 */
[----:B------:R-:W0:Y:S03]  /*a4f0*/  S2R R0, SR_TID.X ;  /* 0x0000000000007919 */ /* 0x000e260000002100 */
[----:B--2---:R1:W-:Y:S04]  /*a500*/  STS.U16 [R2+UR9+0xf00], R5 ;  /* 0x000f000502007988 */ /* 0x0043e80008000409 */
[----:B-1----:R-:W2:Y:S01]  /*a510*/  LDL.LU R5, [R1+0x968] ;  /* 0x0009680001057983 */ /* 0x002ea20000300800 */
[----:B0-----:R-:W-:-:S03]  /*a520*/  LOP3.LUT R0, R0, 0x7f, RZ, 0xc0, !PT ;  /* 0x0000007f00007812 */ /* 0x001fc600078ec0ff */
[----:B------:R-:W-:Y:S04]  /*a530*/  STS.U16 [R2+UR9+0x1300], R20 ;  /* 0x0013001402007988 */ /* 0x000fe80008000409 */
[----:B------:R-:W-:Y:S04]  /*a540*/  STS.U16 [R2+UR9+0x1700], R21 ;  /* 0x0017001502007988 */ /* 0x000fe80008000409 */
[----:B------:R0:W-:Y:S02]  /*a550*/  STS.U16 [R2+UR9+0x1b00], R29 ;  /* 0x001b001d02007988 */ /* 0x0001e40008000409 */
[----:B0-----:R-:W0:Y:S02]  /*a560*/  S2R R29, SR_TID.X ;  /* 0x00000000001d7919 */ /* 0x001e240000002100 */
[----:B---3--:R-:W-:Y:S04]  /*a570*/  STS.U16 [R2+UR9+0x1f00], R3 ;  /* 0x001f000302007988 */ /* 0x008fe80008000409 */
[----:B------:R-:W-:Y:S04]  /*a580*/  STS.U16 [R2+UR9+0x2300], R6 ;  /* 0x0023000602007988 */ /* 0x000fe80008000409 */
[----:B----4-:R-:W-:Y:S04]  /*a590*/  STS.U16 [R2+UR9+0x2700], R4 ;  /* 0x0027000402007988 */ /* 0x010fe80008000409 */
[----:B------:R-:W-:Y:S04]  /*a5a0*/  STS.U16 [R2+UR9+0x2b00], R25 ;  /* 0x002b001902007988 */ /* 0x000fe80008000409 */
[----:B------:R-:W-:Y:S04]  /*a5b0*/  STS.U16 [R2+UR9+0x2f00], R24 ;  /* 0x002f001802007988 */ /* 0x000fe80008000409 */
[----:B------:R-:W-:Y:S04]  /*a5c0*/  STS.U16 [R2+UR9+0x3300], R23 ;  /* 0x0033001702007988 */ /* 0x000fe80008000409 */
[----:B------:R-:W-:Y:S04]  /*a5d0*/  STS.U16 [R2+UR9+0x3700], R22 ;  /* 0x0037001602007988 */ /* 0x000fe80008000409 */
[----:B------:R-:W-:Y:S04]  /*a5e0*/  STS.U16 [R2+UR9+0x3b00], R19 ;  /* 0x003b001302007988 */ /* 0x000fe80008000409 */
[----:B------:R-:W-:Y:S04]  /*a5f0*/  STS.U16 [R2+UR9+0x3f00], R18 ;  /* 0x003f001202007988 */ /* 0x000fe80008000409 */
[----:B------:R-:W-:Y:S04]  /*a600*/  STS.U16 [R2+UR9+0x4300], R17 ;  /* 0x0043001102007988 */ /* 0x000fe80008000409 */
[----:B------:R-:W-:Y:S04]  /*a610*/  STS.U16 [R2+UR9+0x4700], R16 ;  /* 0x0047001002007988 */ /* 0x000fe80008000409 */
[----:B------:R-:W-:Y:S04]  /*a620*/  STL.64 [R1+0x950], R18 ;  /* 0x0009501201007387 */ /* 0x000fe80000100a00 */
[----:B------:R1:W-:Y:S04]  /*a630*/  STS.U16 [R2+UR9+0x4b00], R15 ;  /* 0x004b000f02007988 */ /* 0x0003e80008000409 */
[----:B------:R3:W-:Y:S04]  /*a640*/  STL.64 [R1+0x940], R16 ;  /* 0x0009401001007387 */ /* 0x0007e80000100a00 */
[----:B------:R-:W-:Y:S04]  /*a650*/  STS.U16 [R2+UR9+0x4f00], R14 ;  /* 0x004f000e02007988 */ /* 0x000fe80008000409 */
[----:B------:R4:W-:Y:S04]  /*a660*/  STS.U16 [R2+UR9+0x5300], R13 ;  /* 0x0053000d02007988 */ /* 0x0009e80008000409 */
[----:B-1----:R-:W4:Y:S04]  /*a670*/  LDL.LU R15, [R1+0x7c] ;  /* 0x00007c00010f7983 */ /* 0x002f280000300800 */
[----:B------:R-:W-:Y:S04]  /*a680*/  STS.U16 [R2+UR9+0x5700], R12 ;  /* 0x0057000c02007988 */ /* 0x000fe80008000409 */
[----:B---3--:R-:W3:Y:S04]  /*a690*/  LDL.LU R16, [R1+0x54] ;  /* 0x0000540001107983 */ /* 0x008ee80000300800 */
[----:B------:R1:W-:Y:S04]  /*a6a0*/  STS.U16 [R2+UR9+0x5b00], R11 ;  /* 0x005b000b02007988 */ /* 0x0003e80008000409 */
[----:B------:R-:W3:Y:S04]  /*a6b0*/  LDL.LU R17, [R1+0x4c] ;  /* 0x00004c0001117983 */ /* 0x000ee80000300800 */
[----:B------:R-:W3:Y:S01]  /*a6c0*/  LDL.LU R18, [R1+0x48] ;  /* 0x0000480001127983 */ /* 0x000ee20000300800 */
[----:B--2---:R-:W-:-:S02]  /*a6d0*/  IMAD R5, R0, R5, RZ ;  /* 0x0000000500057224 */ /* 0x004fc400078e02ff */
[----:B------:R-:W1:Y:S03]  /*a6e0*/  LDC R0, c[0x0][0x3ac] ;  /* 0x0000eb00ff007b82 */ /* 0x000e660000000800 */
[C---:B------:R-:W-:Y:S01]  /*a6f0*/  LEA R20, P0, R5.reuse, UR14, 0x1 ;  /* 0x0000000e05147c11 */ /* 0x040fe2000f8008ff */
[----:B------:R-:W2:Y:S01]  /*a700*/  S2R R4, SR_TID.X ;  /* 0x0000000000047919 */ /* 0x000ea20000002100 */
[----:B----4-:R-:W-:Y:S01]  /*a710*/  PRMT R13, RZ, 0x7610, R13 ;  /* 0x00007610ff0d7816 */ /* 0x010fe2000000000d */
[----:B------:R-:W4:Y:S01]  /*a720*/  LDCU UR14, c[0x0][0x3b0] ;  /* 0x00007600ff0e77ac */ /* 0x000f220008000800 */
[----:B------:R-:W-:Y:S02]  /*a730*/  LEA.HI.X.SX32 R21, R5, UR15, 0x1, P0 ;  /* 0x0000000f05157c11 */ /* 0x000fe400080f0eff */
[----:B------:R-:W-:Y:S01]  /*a740*/  PLOP3.LUT P1, PT, PT, PT, UP1, 0x80, 0x8 ;  /* 0x000000000008781c */ /* 0x000fe20003f2f018 */
[----:B------:R-:W0:Y:S01]  /*a750*/  LDCU UR15, c[0x0][0x3b0] ;  /* 0x00007600ff0f77ac */ /* 0x000e220008000800 */
[----:B-1----:R-:W-:-:S02]  /*a760*/  IMAD R2, R0, 0x80, R5 ;  /* 0x0000008000027824 */ /* 0x002fc400078e0205 */
[----:B------:R-:W3:Y:S01]  /*a770*/  LDL.LU R0, [R1+0x44] ;  /* 0x0000440001007983 */ /* 0x000ee20000300800 */
[----:B0-----:R-:W-:-:S03]  /*a780*/  SHF.R.S32.HI R5, RZ, 0x6, R29 ;  /* 0x00000006ff057819 */ /* 0x001fc6000001141d */
[----:B------:R-:W3:Y:S04]  /*a790*/  LDL.LU R3, [R1+0x34] ;  /* 0x0000340001037983 */ /* 0x000ee80000300800 */
[----:B------:R-:W3:Y:S04]  /*a7a0*/  LDL.LU R6, [R1+0x2c] ;  /* 0x00002c0001067983 */ /* 0x000ee80000300800 */
[----:B------:R-:W3:Y:S04]  /*a7b0*/  LDL.LU R19, [R1+0x40] ;  /* 0x0000400001137983 */ /* 0x000ee80000300800 */
[----:B------:R-:W3:Y:S01]  /*a7c0*/  LDL.LU R29, [R1+0x3c] ;  /* 0x00003c00011d7983 */ /* 0x000ee20000300800 */
[----:B--2---:R-:W-:-:S02]  /*a7d0*/  LOP3.LUT R4, R4, 0x3f, RZ, 0xc0, !PT ;  /* 0x0000003f04047812 */ /* 0x004fc400078ec0ff */
[----:B------:R-:W-:-:S03]  /*a7e0*/  SGXT R5, R5, 0x1 ;  /* 0x000000010505781a */ /* 0x000fc60000000200 */
[----:B------:R-:W-:-:S05]  /*a7f0*/  IMAD.SHL.U32 R4, R4, 0x2, RZ ;  /* 0x0000000204047824 */ /* 0x000fca00078e00ff */
[----:B------:R-:W-:Y:S02]  /*a800*/  LOP3.LUT R5, R4, 0x90, R5, 0x78, !PT ;  /* 0x0000009004057812 */ /* 0x000fe400078e7805 */
[C---:B------:R-:W-:Y:S01]  /*a810*/  LEA R22, P0, R2.reuse, UR6, 0x1 ;  /* 0x0000000602167c11 */ /* 0x040fe2000f8008ff */
[----:B------:R-:W3:Y:S01]  /*a820*/  LDCU UR6, c[0x0][0x3b0] ;  /* 0x00007600ff0677ac */ /* 0x000ee20008000800 */
[----:B------:R-:W-:Y:S01]  /*a830*/  LOP3.LUT R5, R5, 0x60, RZ, 0x3c, !PT ;  /* 0x0000006005057812 */ /* 0x000fe200078e3cff */
[----:B------:R-:W2:Y:S04]  /*a840*/  LDL.LU R4, [R1+0x38] ;  /* 0x0000380001047983 */ /* 0x000ea80000300800 */
[----:B------:R-:W-:Y:S04]  /*a850*/  STS.U16 [R5+UR9+0x5f00], R10 ;  /* 0x005f000a05007988 */ /* 0x000fe80008000409 */
[----:B------:R-:W-:Y:S04]  /*a860*/  STS.U16 [R5+UR9+0x6300], R8 ;  /* 0x0063000805007988 */ /* 0x000fe80008000409 */
[----:B------:R-:W-:Y:S04]  /*a870*/  STS.U16 [R5+UR9+0x6700], R9 ;  /* 0x0067000905007988 */ /* 0x000fe80008000409 */
[----:B------:R0:W-:Y:S02]  /*a880*/  STS.U16 [R5+UR9+0x6b00], R7 ;  /* 0x006b000705007988 */ /* 0x0001e40008000409 */
[----:B0-----:R-:W0:Y:S01]  /*a890*/  S2R R5, SR_TID.X ;  /* 0x0000000000057919 */ /* 0x001e220000002100 */
[----:B------:R-:W-:Y:S01]  /*a8a0*/  LEA.HI.X.SX32 R23, R2, UR7, 0x1, P0 ;  /* 0x0000000702177c11 */ /* 0x000fe200080f0eff */
[----:B------:R-:W2:Y:S01]  /*a8b0*/  LDCU UR7, c[0x0][0x3b0] ;  /* 0x00007600ff0777ac */ /* 0x000ea20008000800 */
[----:B------:R-:W-:Y:S01]  /*a8c0*/  PLOP3.LUT P0, PT, PT, PT, UP1, 0x80, 0x8 ;  /* 0x000000000008781c */ /* 0x000fe20003f0f018 */
[----:B------:R0:W-:Y:S01]  /*a8d0*/  STL.64 [R1+0x958], R10 ;  /* 0x0009580a01007387 */ /* 0x0001e20000100a00 */
[----:B------:R-:W-:Y:S01]  /*a8e0*/  PRMT R12, RZ, 0x7610, R12 ;  /* 0x00007610ff0c7816 */ /* 0x000fe2000000000c */
[----:B------:R-:W-:Y:S01]  /*a8f0*/  IMAD R2, R15, UR5, RZ ;  /* 0x000000050f027c24 */ /* 0x000fe2000f8e02ff */
[----:B------:R-:W-:Y:S01]  /*a900*/  PRMT R28, RZ, 0x7610, R28 ;  /* 0x00007610ff1c7816 */ /* 0x000fe2000000001c */
[----:B------:R-:W1:Y:S02]  /*a910*/  LDCU UR5, c[0x0][0x3b0] ;  /* 0x00007600ff0577ac */ /* 0x000e640008000800 */
[----:B------:R3:W-:Y:S01]  /*a920*/  STL.64 [R1+0x960], R12 ;  /* 0x0009600c01007387 */ /* 0x0007e20000100a00 */
[----:B------:R-:W-:-:S02]  /*a930*/  PRMT R27, RZ, 0x7610, R27 ;  /* 0x00007610ff1b7816 */ /* 0x000fc4000000001b */
[----:B0-----:R-:W-:-:S04]  /*a940*/  LOP3.LUT R11, R5, 0x7f, RZ, 0xc0, !PT ;  /* 0x0000007f050b7812 */ /* 0x001fc800078ec0ff */
[C---:B------:R-:W-:Y:S02]  /*a950*/  ISETP.LT.AND P0, PT, R11.reuse, UR20, P0 ;  /* 0x000000140b007c0c */ /* 0x040fe40008701270 */
[----:B------:R-:W-:Y:S01]  /*a960*/  LOP3.LUT R5, R11, 0x80, RZ, 0xfc, !PT ;  /* 0x000000800b057812 */ /* 0x000fe200078efcff */
[----:B------:R-:W-:-:S03]  /*a970*/  IMAD.WIDE R10, R2, 0x2, R20 ;  /* 0x00000002020a7825 */ /* 0x000fc600078e0214 */
[----:B------:R-:W-:Y:S02]  /*a980*/  ISETP.LT.AND P1, PT, R5, UR20, P1 ;  /* 0x0000001405007c0c */ /* 0x000fe40008f21270 */
[----:B------:R0:W-:Y:S05]  /*a990*/  STL.64 [R1+0x160], R10 ;  /* 0x0001600a01007387 */ /* 0x0001ea0000100a00 */
[----:B------:R0:W2:Y:S01]  /*a9a0*/  @P0 LDG.E.U16 R28, desc[UR10][R10.64] ;  /* 0x0000000a0a1c0981 */ /* 0x0000a2000c1e1500 */
[----:B------:R-:W-:Y:S01]  /*a9b0*/  PRMT R14, RZ, 0x7610, R14 ;  /* 0x00007610ff0e7816 */ /* 0x000fe2000000000e */
[----:B---3--:R-:W-:Y:S02]  /*a9c0*/  IMAD R12, R29, UR6, RZ ;  /* 0x000000061d0c7c24 */ /* 0x008fe4000f8e02ff */
[----:B------:R-:W-:-:S02]  /*a9d0*/  IMAD R3, R3, UR17, RZ ;  /* 0x0000001103037c24 */ /* 0x000fc4000f8e02ff */
[----:B------:R-:W-:Y:S01]  /*a9e0*/  IMAD R6, R6, UR18, RZ ;  /* 0x0000001206067c24 */ /* 0x000fe2000f8e02ff */
[----:B------:R3:W-:Y:S01]  /*a9f0*/  STL [R1+0x8], R12 ;  /* 0x0000080c01007387 */ /* 0x0007e20000100800 */
[----:B------:R-:W-:Y:S02]  /*aa00*/  IMAD R5, R16, UR12, RZ ;  /* 0x0000000c10057c24 */ /* 0x000fe4000f8e02ff */
[----:B------:R-:W-:Y:S02]  /*aa10*/  IMAD R9, R19, UR19, RZ ;  /* 0x0000001313097c24 */ /* 0x000fe4000f8e02ff */
[----:B------:R-:W-:Y:S01]  /*aa20*/  IMAD R8, R17, UR13, RZ ;  /* 0x0000000d11087c24 */ /* 0x000fe2000f8e02ff */
[----:B------:R-:W-:Y:S01]  /*aa30*/  PRMT R26, RZ, 0x7610, R26 ;  /* 0x00007610ff1a7816 */ /* 0x000fe2000000001a */
[----:B0-----:R-:W-:Y:S01]  /*aa40*/  IMAD.WIDE R10, R3, 0x2, R20 ;  /* 0x00000002030a7825 */ /* 0x001fe200078e0214 */
[----:B------:R-:W-:Y:S01]  /*aa50*/  PRMT R24, RZ, 0x7610, R24 ;  /* 0x00007610ff187816 */ /* 0x000fe20000000018 */
[----:B------:R-:W0:Y:S02]  /*aa60*/  LDCU UR6, c[0x0][0x3b0] ;  /* 0x00007600ff0677ac */ /* 0x000e240008000800 */
[----:B---3--:R-:W-:Y:S01]  /*aa70*/  IMAD.WIDE R12, R2, 0x2, R22 ;  /* 0x00000002020c7825 */ /* 0x008fe200078e0216 */
[----:B------:R-:W3:Y:S01]  /*aa80*/  @P0 LDG.E.U16 R14, desc[UR10][R10.64] ;  /* 0x0000000a0a0e0981 */ /* 0x000ee2000c1e1500 */
[----:B------:R-:W-:Y:S01]  /*aa90*/  PRMT R25, RZ, 0x7610, R25 ;  /* 0x00007610ff197816 */ /* 0x000fe20000000019 */
[----:B------:R-:W0:Y:S02]  /*aaa0*/  LDCU UR12, c[0x0][0x3b0] ;  /* 0x00007600ff0c77ac */ /* 0x000e240008000800 */
[----:B------:R-:W3:Y:S01]  /*aab0*/  @P1 LDG.E.U16 R27, desc[UR10][R12.64] ;  /* 0x0000000a0c1b1981 */ /* 0x000ee2000c1e1500 */
[----:B----4-:R-:W-:-:S02]  /*aac0*/  IMAD R15, R18, UR14, RZ ;  /* 0x0000000e120f7c24 */ /* 0x010fc4000f8e02ff */
[----:B------:R-:W-:-:S04]  /*aad0*/  IMAD.WIDE R18, R5, 0x2, R20 ;  /* 0x0000000205127825 */ /* 0x000fc800078e0214 */
[----:B------:R-:W-:Y:S01]  /*aae0*/  IMAD.WIDE R16, R8, 0x2, R20 ;  /* 0x0000000208107825 */ /* 0x000fe200078e0214 */
[----:B------:R-:W4:Y:S03]  /*aaf0*/  @P0 LDG.E.U16 R26, desc[UR10][R18.64] ;  /* 0x0000000a121a0981 */ /* 0x000f26000c1e1500 */
[----:B--2---:R-:W-:Y:S01]  /*ab00*/  IMAD R4, R4, UR7, RZ ;  /* 0x0000000704047c24 */ /* 0x004fe2000f8e02ff */
[----:B------:R2:W2:Y:S01]  /*ab10*/  @P0 LDG.E.U16 R24, desc[UR10][R16.64] ;  /* 0x0000000a10180981 */ /* 0x0004a2000c1e1500 */
[----:B------:R-:W-:Y:S01]  /*ab20*/  PRMT R7, RZ, 0x7610, R7 ;  /* 0x00007610ff077816 */ /* 0x000fe20000000007 */
[----:B------:R-:W-:Y:S01]  /*ab30*/  IMAD R0, R0, UR15, RZ ;  /* 0x0000000f00007c24 */ /* 0x000fe2000f8e02ff */
[----:B------:R-:W0:Y:S01]  /*ab40*/  LDCU UR7, c[0x0][0x3b0] ;  /* 0x00007600ff0777ac */ /* 0x000e220008000800 */
[----:B------:R0:W-:Y:S04]  /*ab50*/  STL [R1+0x928], R28 ;  /* 0x0009281c01007387 */ /* 0x0001e80000100800 */
[----:B------:R1:W-:Y:S04]  /*ab60*/  STL.64 [R1+0x158], R12 ;  /* 0x0001580c01007387 */ /* 0x0003e80000100a00 */
[----:B------:R-:W-:Y:S01]  /*ab70*/  STL.64 [R1+0xe8], R10 ;  /* 0x0000e80a01007387 */ /* 0x000fe20000100a00 */
[----:B0-----:R-:W-:-:S03]  /*ab80*/  IMAD.WIDE R28, R6, 0x2, R20 ;  /* 0x00000002061c7825 */ /* 0x001fc600078e0214 */
[----:B-1----:R-:W4:Y:S04]  /*ab90*/  LDL.LU.64 R12, [R1+0x960] ;  /* 0x00096000010c7983 */ /* 0x002f280000300a00 */
[----:B------:R-:W-:Y:S04]  /*aba0*/  STL.64 [R1+0x150], R18 ;  /* 0x0001501201007387 */ /* 0x000fe80000100a00 */
[----:B---3--:R0:W-:Y:S04]  /*abb0*/  STL [R1+0x92c], R27 ;  /* 0x00092c1b01007387 */ /* 0x0081e80000100800 */
[----:B------:R-:W-:Y:S04]  /*abc0*/  STL.64 [R1+0xd8], R28 ;  /* 0x0000d81c01007387 */ /* 0x000fe80000100a00 */
[----:B0-----:R-:W3:Y:S04]  /*abd0*/  LDL.LU R27, [R1+0x8] ;  /* 0x00000800011b7983 */ /* 0x001ee80000300800 */
[----:B------:R2:W-:Y:S04]  /*abe0*/  STL.64 [R1+0x140], R16 ;  /* 0x0001401001007387 */ /* 0x0005e80000100a00 */
[----:B------:R-:W3:Y:S04]  /*abf0*/  LDL.LU.64 R10, [R1+0x958] ;  /* 0x00095800010a7983 */ /* 0x000ee80000300a00 */
[----:B------:R-:W-:Y:S04]  /*ac00*/  STL [R1+0x930], R14 ;  /* 0x0009300e01007387 */ /* 0x000fe80000100800 */
[----:B------:R-:W3:Y:S01]  /*ac10*/  LDL.LU.64 R18, [R1+0x950] ;  /* 0x0009500001127983 */ /* 0x000ee20000300a00 */
[----:B--2---:R-:W-:-:S03]  /*ac20*/  IMAD.WIDE R16, R3, 0x2, R22 ;  /* 0x0000000203107825 */ /* 0x004fc600078e0216 */
[----:B----4-:R-:W-:Y:S04]  /*ac30*/  STL [R1+0x934], R26 ;  /* 0x0009341a01007387 */ /* 0x010fe80000100800 */
[----:B------:R0:W-:Y:S04]  /*ac40*/  STL [R1+0x93c], R3 ;  /* 0x00093c0301007387 */ /* 0x0001e80000100800 */
[----:B------:R1:W-:Y:S04]  /*ac50*/  STL.64 [R1+0x948], R4 ;  /* 0x0009480401007387 */ /* 0x0003e80000100a00 */
[----:B------:R2:W-:Y:S01]  /*ac60*/  STL.64 [R1+0xe0], R16 ;  /* 0x0000e01001007387 */ /* 0x0005e20000100a00 */
[----:B0-----:R-:W-:-:S04]  /*ac70*/  IMAD.WIDE R2, R9, 0x2, R20 ;  /* 0x0000000209027825 */ /* 0x001fc800078e0214 */
[----:B-1----:R-:W-:Y:S01]  /*ac80*/  IMAD.MOV.U32 R4, RZ, RZ, R16 ;  /* 0x000000ffff047224 */ /* 0x002fe200078e0010 */
[----:B------:R0:W4:Y:S02]  /*ac90*/  @P0 LDG.E.U16 R12, desc[UR10][R28.64] ;  /* 0x0000000a1c0c0981 */ /* 0x000124000c1e1500 */
[----:B0-----:R-:W-:-:S04]  /*aca0*/  IMAD.WIDE R28, R5, 0x2, R22 ;  /* 0x00000002051c7825 */ /* 0x001fc800078e0216 */
[----:B------:R-:W-:Y:S01]  /*acb0*/  IMAD.MOV.U32 R5, RZ, RZ, R17 ;  /* 0x000000ffff057224 */ /* 0x000fe200078e0011 */
[----:B------:R-:W4:Y:S01]  /*acc0*/  @P1 LDG.E.U16 R25, desc[UR10][R28.64] ;  /* 0x0000000a1c191981 */ /* 0x000f22000c1e1500 */
[----:B--2---:R-:W-:-:S03]  /*acd0*/  IMAD.WIDE R16, R6, 0x2, R22 ;  /* 0x0000000206107825 */ /* 0x004fc600078e0216 */
[----:B------:R0:W-:Y:S04]  /*ace0*/  STL.64 [R1+0x148], R28 ;  /* 0x0001481c01007387 */ /* 0x0001e80000100a00 */
[----:B------:R1:W-:Y:S01]  /*acf0*/  STL.64 [R1+0xc8], R2 ;  /* 0x0000c80201007387 */ /* 0x0003e20000100a00 */
[----:B------:R-:W-:-:S03]  /*ad00*/  PRMT R6, RZ, 0x7610, R6 ;  /* 0x00007610ff067816 */ /* 0x000fc60000000006 */
[----:B------:R2:W-:Y:S04]  /*ad10*/  STL.64 [R1+0xd0], R16 ;  /* 0x0000d01001007387 */ /* 0x0005e80000100a00 */
[----:B------:R1:W4:Y:S04]  /*ad20*/  @P1 LDG.E.U16 R13, desc[UR10][R4.64] ;  /* 0x0000000a040d1981 */ /* 0x000328000c1e1500 */
[----:B------:R-:W4:Y:S04]  /*ad30*/  LDL.LU R14, [R1+0x14] ;  /* 0x00001400010e7983 */ /* 0x000f280000300800 */
[----:B0-----:R-:W4:Y:S01]  /*ad40*/  LDL.LU R28, [R1+0x10] ;  /* 0x00001000011c7983 */ /* 0x001f220000300800 */
[----:B-1----:R-:W-:-:S03]  /*ad50*/  IMAD.WIDE R4, R15, 0x2, R20 ;  /* 0x000000020f047825 */ /* 0x002fc600078e0214 */
[----:B------:R-:W4:Y:S01]  /*ad60*/  LDL.LU R29, [R1+0x4] ;  /* 0x00000400011d7983 */ /* 0x000f220000300800 */
[----:B---3--:R-:W-:Y:S02]  /*ad70*/  PRMT R10, RZ, 0x7610, R10 ;  /* 0x00007610ff0a7816 */ /* 0x008fe4000000000a */
[----:B------:R-:W-:-:S04]  /*ad80*/  PRMT R11, RZ, 0x7610, R11 ;  /* 0x00007610ff0b7816 */ /* 0x000fc8000000000b */
[----:B------:R0:W3:Y:S01]  /*ad90*/  @P0 LDG.E.U16 R10, desc[UR10][R2.64] ;  /* 0x0000000a020a0981 */ /* 0x0000e2000c1e1500 */
[----:B------:R-:W-:-:S03]  /*ada0*/  PRMT R18, RZ, 0x7610, R18 ;  /* 0x00007610ff127816 */ /* 0x000fc60000000012 */
[----:B------:R2:W3:Y:S04]  /*adb0*/  @P1 LDG.E.U16 R11, desc[UR10][R16.64] ;  /* 0x0000000a100b1981 */ /* 0x0004e8000c1e1500 */
[----:B------:R-:W3:Y:S01]  /*adc0*/  @P0 LDG.E.U16 R18, desc[UR10][R4.64] ;  /* 0x0000000a04120981 */ /* 0x000ee2000c1e1500 */
[----:B0-----:R-:W-:-:S04]  /*add0*/  IMAD.WIDE R2, R8, 0x2, R22 ;  /* 0x0000000208027825 */ /* 0x001fc800078e0216 */
[----:B--2---:R-:W-:Y:S01]  /*ade0*/  IMAD.WIDE R16, R27, 0x2, R20 ;  /* 0x000000021b107825 */ /* 0x004fe200078e0214 */
[----:B------:R0:W-:Y:S04]  /*adf0*/  STL.64 [R1+0x138], R2 ;  /* 0x0001380201007387 */ /* 0x0001e80000100a00 */
[----:B------:R-:W2:Y:S01]  /*ae00*/  @P0 LDG.E.U16 R6, desc[UR10][R16.64] ;  /* 0x0000000a10060981 */ /* 0x000ea2000c1e1500 */
[----:B0-----:R-:W-:-:S03]  /*ae10*/  IMAD.WIDE R2, R9, 0x2, R22 ;  /* 0x0000000209027825 */ /* 0x001fc600078e0216 */
[----:B------:R-:W2:Y:S04]  /*ae20*/  LDL.64 R8, [R1+0x138] ;  /* 0x0001380001087983 */ /* 0x000ea80000100a00 */
[----:B------:R0:W-:Y:S01]  /*ae30*/  STL.64 [R1+0x130], R4 ;  /* 0x0001300401007387 */ /* 0x0001e20000100a00 */
[----:B------:R-:W-:-:S03]  /*ae40*/  PRMT R19, RZ, 0x7610, R19 ;  /* 0x00007610ff137816 */ /* 0x000fc60000000013 */
[----:B------:R1:W3:Y:S04]  /*ae50*/  @P1 LDG.E.U16 R7, desc[UR10][R2.64] ;  /* 0x0000000a02071981 */ /* 0x0002e8000c1e1500 */
[----:B0-----:R-:W3:Y:S04]  /*ae60*/  LDL.LU.64 R4, [R1+0x948] ;  /* 0x0009480001047983 */ /* 0x001ee80000300a00 */
[----:B------:R0:W-:Y:S04]  /*ae70*/  STL.64 [R1+0xb0], R16 ;  /* 0x0000b01001007387 */ /* 0x0001e80000100a00 */
[----:B0-----:R-:W3:Y:S04]  /*ae80*/  LDL.LU.64 R16, [R1+0x940] ;  /* 0x0009400001107983 */ /* 0x001ee80000300a00 */
[----:B------:R1:W-:Y:S02]  /*ae90*/  STL.64 [R1+0xb8], R2 ;  /* 0x0000b80201007387 */ /* 0x0003e40000100a00 */
[----:B-1----:R-:W-:-:S05]  /*aea0*/  IMAD.WIDE R2, R15, 0x2, R22 ;  /* 0x000000020f027825 */ /* 0x002fca00078e0216 */
[----:B------:R0:W-:Y:S04]  /*aeb0*/  STL.64 [R1+0x128], R2 ;  /* 0x0001280201007387 */ /* 0x0001e80000100a00 */
[----:B--2---:R1:W2:Y:S02]  /*aec0*/  @P1 LDG.E.U16 R19, desc[UR10][R8.64] ;  /* 0x0000000a08131981 */ /* 0x0042a4000c1e1500 */
[----:B-1----:R-:W-:-:S04]  /*aed0*/  IMAD.WIDE R8, R27, 0x2, R22 ;  /* 0x000000021b087825 */ /* 0x002fc800078e0216 */
[----:B------:R-:W-:Y:S01]  /*aee0*/  IMAD.WIDE R26, R0, 0x2, R20 ;  /* 0x00000002001a7825 */ /* 0x000fe200078e0214 */
[----:B---3--:R-:W-:Y:S02]  /*aef0*/  PRMT R17, RZ, 0x7610, R17 ;  /* 0x00007610ff117816 */ /* 0x008fe40000000011 */
[----:B------:R-:W-:-:S04]  /*af00*/  PRMT R16, RZ, 0x7610, R16 ;  /* 0x00007610ff107816 */ /* 0x000fc80000000010 */
[----:B------:R-:W3:Y:S04]  /*af10*/  @P1 LDG.E.U16 R17, desc[UR10][R2.64] ;  /* 0x0000000a02111981 */ /* 0x000ee8000c1e1500 */
[----:B------:R1:W2:Y:S04]  /*af20*/  @P0 LDG.E.U16 R16, desc[UR10][R26.64] ;  /* 0x0000000a1a100981 */ /* 0x0002a8000c1e1500 */
[----:B0-----:R-:W2:Y:S04]  /*af30*/  LDL.LU R3, [R1+0x93c] ;  /* 0x00093c0001037983 */ /* 0x001ea80000300800 */
[----:B------:R1:W-:Y:S04]  /*af40*/  STL.64 [R1+0x120], R26 ;  /* 0x0001201a01007387 */ /* 0x0003e80000100a00 */
[----:B------:R0:W-:Y:S01]  /*af50*/  STL.64 [R1+0xa8], R8 ;  /* 0x0000a80801007387 */ /* 0x0001e20000100a00 */
[----:B-1----:R-:W-:-:S03]  /*af60*/  IMAD.WIDE R26, R0, 0x2, R22 ;  /* 0x00000002001a7825 */ /* 0x002fc600078e0216 */
[----:B------:R-:W3:Y:S01]  /*af70*/  LDL.LU R0, [R1+0x938] ;  /* 0x0009380001007983 */ /* 0x000ee20000300800 */
[----:B------:R-:W1:Y:S01]  /*af80*/  S2R R2, SR_TID.X ;  /* 0x0000000000027919 */ /* 0x000e620000002100 */
[----:B------:R-:W-:Y:S02]  /*af90*/  PRMT R5, RZ, 0x7610, R5 ;  /* 0x00007610ff057816 */ /* 0x000fe40000000005 */
[----:B------:R-:W-:Y:S01]  /*afa0*/  PRMT R15, RZ, 0x7610, R15 ;  /* 0x00007610ff0f7816 */ /* 0x000fe2000000000f */
[----:B------:R0:W-:Y:S04]  /*afb0*/  STL.64 [R1+0x118], R26 ;  /* 0x0001181a01007387 */ /* 0x0001e80000100a00 */
[----:B------:R0:W4:Y:S04]  /*afc0*/  @P1 LDG.E.U16 R5, desc[UR10][R8.64] ;  /* 0x0000000a08051981 */ /* 0x000128000c1e1500 */
[----:B------:R1:W4:Y:S01]  /*afd0*/  @P1 LDG.E.U16 R15, desc[UR10][R26.64] ;  /* 0x0000000a1a0f1981 */ /* 0x000322000c1e1500 */
[----:B0-----:R-:W-:-:S03]  /*afe0*/  IMAD.WIDE R8, R4, 0x2, R20 ;  /* 0x0000000204087825 */ /* 0x001fc600078e0214 */
[----:B------:R-:W4:Y:S04]  /*aff0*/  LDL.LU R26, [R1+0x934] ;  /* 0x00093400011a7983 */ /* 0x000f280000300800 */
[----:B------:R0:W-:Y:S01]  /*b000*/  STL.64 [R1+0x910], R8 ;  /* 0x0009100801007387 */ /* 0x0001e20000100a00 */
[C---:B-1----:R-:W-:Y:S02]  /*b010*/  LOP3.LUT R27, R2.reuse, 0x3f, RZ, 0xc0, !PT ;  /* 0x0000003f021b7812 */ /* 0x042fe400078ec0ff */
[----:B------:R-:W-:-:S03]  /*b020*/  LOP3.LUT R2, R2, 0x40, RZ, 0xc0, !PT ;  /* 0x0000004002027812 */ /* 0x000fc600078ec0ff */
[----:B------:R-:W-:-:S04]  /*b030*/  IMAD.SHL.U32 R27, R27, 0x2, RZ ;  /* 0x000000021b1b7824 */ /* 0x000fc800078e00ff */
[----:B------:R-:W-:Y:S01]  /*b040*/  IMAD R2, R2, 0x20, R27 ;  /* 0x0000002002027824 */ /* 0x000fe200078e021b */
[----:B--2---:R-:W-:-:S06]  /*b050*/  PRMT R3, RZ, 0x7610, R3 ;  /* 0x00007610ff037816 */ /* 0x004fcc0000000003 */
[----:B------:R3:W2:Y:S04]  /*b060*/  @P0 LDG.E.U16 R3, desc[UR10][R8.64] ;  /* 0x0000000a08030981 */ /* 0x0006a8000c1e1500 */
[----:B0-----:R-:W2:Y:S01]  /*b070*/  LDL.LU R8, [R1] ;  /* 0x0000000001087983 */ /* 0x001ea20000300800 */
[----:B---3--:R-:W-:-:S05]  /*b080*/  LOP3.LUT R9, R0, 0x60, RZ, 0x3c, !PT ;  /* 0x0000006000097812 */ /* 0x008fca00078e3cff */
[----:B----4-:R0:W-:Y:S04]  /*b090*/  STS.U16 [R9+UR9+0x6f00], R14 ;  /* 0x006f000e09007988 */ /* 0x0101e80008000409 */
[----:B------:R1:W-:Y:S04]  /*b0a0*/  STS.U16 [R9+UR9+0x7300], R28 ;  /* 0x0073001c09007988 */ /* 0x0003e80008000409 */
[----:B------:R3:W-:Y:S04]  /*b0b0*/  STS.U16 [R9+UR9+0x7700], R29 ;  /* 0x0077001d09007988 */ /* 0x0007e80008000409 */
[----:B0-----:R-:W4:Y:S04]  /*b0c0*/  LDL.LU R14, [R1+0x930] ;  /* 0x00093000010e7983 */ /* 0x001f280000300800 */
[----:B------:R-:W4:Y:S04]  /*b0d0*/  LDL.LU R27, [R1+0x92c] ;  /* 0x00092c00011b7983 */ /* 0x000f280000300800 */
[----:B-1----:R-:W4:Y:S04]  /*b0e0*/  LDL.LU R28, [R1+0x928] ;  /* 0x00092800011c7983 */ /* 0x002f280000300800 */
[----:B---3--:R-:W3:Y:S04]  /*b0f0*/  LDL.LU R29, [R1+0x924] ;  /* 0x00092400011d7983 */ /* 0x008ee80000300800 */
[----:B--2---:R0:W-:Y:S04]  /*b100*/  STS.U16 [R9+UR9+0x7b00], R8 ;  /* 0x007b000809007988 */ /* 0x0041e80008000409 */
[----:B0-----:R-:W2:Y:S04]  /*b110*/  LDL.LU R8, [R1+0x90] ;  /* 0x0000900001087983 */ /* 0x001ea80000300800 */
[----:B---3--:R0:W-:Y:S04]  /*b120*/  STS.U16 [R9+UR9+0x7f00], R29 ;  /* 0x007f001d09007988 */ /* 0x0081e80008000409 */
[----:B----4-:R1:W-:Y:S04]  /*b130*/  STS.U16 [R2+UR9+0x10000], R28 ;  /* 0x0100001c02007988 */ /* 0x0103e80008000409 */
[----:B0-----:R-:W3:Y:S04]  /*b140*/  LDL.LU R9, [R1+0x84] ;  /* 0x0000840001097983 */ /* 0x001ee80000300800 */
[----:B------:R-:W4:Y:S04]  /*b150*/  LDL.LU R29, [R1+0x8c] ;  /* 0x00008c00011d7983 */ /* 0x000f280000300800 */
[----:B-1----:R-:W4:Y:S04]  /*b160*/  LDL.LU R28, [R1+0x94] ;  /* 0x00009400011c7983 */ /* 0x002f280000300800 */
[----:B------:R0:W-:Y:S04]  /*b170*/  STS.U16 [R2+UR9+0x11000], R27 ;  /* 0x0110001b02007988 */ /* 0x0001e80008000409 */
[----:B------:R-:W-:Y:S01]  /*b180*/  STS.U16 [R2+UR9+0x10400], R14 ;  /* 0x0104000e02007988 */ /* 0x000fe20008000409 */
[----:B0-----:R-:W-:-:S03]  /*b190*/  LOP3.LUT R27, R2, 0x10, RZ, 0x3c, !PT ;  /* 0x00000010021b7812 */ /* 0x001fc600078e3cff */
[----:B------:R-:W-:Y:S04]  /*b1a0*/  STS.U16 [R2+UR9+0x11400], R13 ;  /* 0x0114000d02007988 */ /* 0x000fe80008000409 */
[----:B------:R-:W-:Y:S04]  /*b1b0*/  STS.U16 [R27+UR9+0x10080], R26 ;  /* 0x0100801a1b007988 */ /* 0x000fe80008000409 */
[----:B------:R-:W-:Y:S04]  /*b1c0*/  STS.U16 [R27+UR9+0x11080], R25 ;  /* 0x011080191b007988 */ /* 0x000fe80008000409 */
[----:B------:R0:W-:Y:S04]  /*b1d0*/  STS.U16 [R27+UR9+0x10480], R12 ;  /* 0x0104800c1b007988 */ /* 0x0001e80008000409 */
[----:B------:R1:W-:Y:S01]  /*b1e0*/  STS.U16 [R27+UR9+0x11480], R11 ;  /* 0x0114800b1b007988 */ /* 0x0003e20008000409 */
[----:B0-----:R-:W-:-:S05]  /*b1f0*/  LOP3.LUT R12, R2, 0x20, RZ, 0x3c, !PT ;  /* 0x00000020020c7812 */ /* 0x001fca00078e3cff */
[----:B------:R-:W-:Y:S04]  /*b200*/  STS.U16 [R12+UR9+0x10100], R24 ;  /* 0x010100180c007988 */ /* 0x000fe80008000409 */
[----:B------:R-:W-:Y:S04]  /*b210*/  STS.U16 [R12+UR9+0x11100], R19 ;  /* 0x011100130c007988 */ /* 0x000fe80008000409 */
[----:B------:R0:W-:Y:S01]  /*b220*/  STS.U16 [R12+UR9+0x10500], R10 ;  /* 0x0105000a0c007988 */ /* 0x0001e20008000409 */
[----:B-1----:R-:W-:-:S03]  /*b230*/  LOP3.LUT R27, R2, 0x40, RZ, 0x3c, !PT ;  /* 0x00000040021b7812 */ /* 0x002fc600078e3cff */
[----:B------:R-:W-:Y:S01]  /*b240*/  STS.U16 [R12+UR9+0x11500], R7 ;  /* 0x011500070c007988 */ /* 0x000fe20008000409 */
[----:B0-----:R-:W-:-:S05]  /*b250*/  LOP3.LUT R10, R2, 0x30, RZ, 0x3c, !PT ;  /* 0x00000030020a7812 */ /* 0x001fca00078e3cff */
[----:B------:R-:W-:Y:S04]  /*b260*/  STS.U16 [R10+UR9+0x10180], R18 ;  /* 0x010180120a007988 */ /* 0x000fe80008000409 */
[----:B------:R-:W-:Y:S04]  /*b270*/  STS.U16 [R10+UR9+0x11180], R17 ;  /* 0x011180110a007988 */ /* 0x000fe80008000409 */
[----:B------:R-:W-:Y:S04]  /*b280*/  STS.U16 [R10+UR9+0x10580], R6 ;  /* 0x010580060a007988 */ /* 0x000fe80008000409 */
[----:B------:R0:W-:Y:S04]  /*b290*/  STS.U16 [R10+UR9+0x11580], R5 ;  /* 0x011580050a007988 */ /* 0x0001e80008000409 */
[----:B------:R2:W-:Y:S04]  /*b2a0*/  STS.U16 [R27+UR9+0x10200], R16 ;  /* 0x010200101b007988 */ /* 0x0005e80008000409 */
[----:B------:R-:W-:Y:S04]  /*b2b0*/  STS.U16 [R27+UR9+0x11200], R15 ;  /* 0x0112000f1b007988 */ /* 0x000fe80008000409 */
[----:B------:R1:W-:Y:S01]  /*b2c0*/  STS.U16 [R27+UR9+0x10600], R3 ;  /* 0x010600031b007988 */ /* 0x0003e20008000409 */
[----:B------:R-:W-:Y:S01]  /*b2d0*/  PRMT R25, RZ, 0x7610, R25 ;  /* 0x00007610ff197816 */ /* 0x000fe20000000019 */
[----:B0-----:R-:W-:-:S02]  /*b2e0*/  IMAD.WIDE R10, R4, 0x2, R22 ;  /* 0x00000002040a7825 */ /* 0x001fc400078e0216 */
[----:B------:R-:W4:Y:S01]  /*b2f0*/  LDL.LU R4, [R1+0x920] ;  /* 0x0009200001047983 */ /* 0x000f220000300800 */
[----:B------:R-:W-:Y:S01]  /*b300*/  PRMT R19, RZ, 0x7610, R19 ;  /* 0x00007610ff137816 */ /* 0x000fe20000000013 */
[----:B--2---:R-:W-:Y:S02]  /*b310*/  IMAD R16, R8, UR6, RZ ;  /* 0x0000000608107c24 */ /* 0x004fe4000f8e02ff */
[----:B---3--:R-:W-:Y:S02]  /*b320*/  IMAD R14, R9, UR7, RZ ;  /* 0x00000007090e7c24 */ /* 0x008fe4000f8e02ff */
[----:B----4-:R-:W-:Y:S01]  /*b330*/  IMAD R26, R29, UR12, RZ ;  /* 0x0000000c1d1a7c24 */ /* 0x010fe2000f8e02ff */
[----:B------:R-:W-:Y:S01]  /*b340*/  PRMT R7, RZ, 0x7610, R7 ;  /* 0x00007610ff077816 */ /* 0x000fe20000000007 */
[----:B------:R-:W0:Y:S01]  /*b350*/  LDCU UR6, c[0x0][0x3b0] ;  /* 0x00007600ff0677ac */ /* 0x000e220008000800 */
[----:B-1----:R-:W-:Y:S02]  /*b360*/  IMAD R3, R28, UR5, RZ ;  /* 0x000000051c037c24 */ /* 0x002fe4000f8e02ff */
[----:B------:R1:W-:Y:S01]  /*b370*/  STL.64 [R1+0x918], R26 ;  /* 0x0009181a01007387 */ /* 0x0003e20000100a00 */
[----:B------:R-:W-:Y:S01]  /*b380*/  PRMT R24, RZ, 0x7610, R24 ;  /* 0x00007610ff187816 */ /* 0x000fe20000000018 */
[----:B------:R-:W-:Y:S01]  /*b390*/  IMAD.WIDE R12, R14, 0x2, R20 ;  /* 0x000000020e0c7825 */ /* 0x000fe200078e0214 */
[----:B------:R-:W-:Y:S01]  /*b3a0*/  PRMT R6, RZ, 0x7610, R6 ;  /* 0x00007610ff067816 */ /* 0x000fe20000000006 */
[----:B------:R-:W2:Y:S01]  /*b3b0*/  @P1 LDG.E.U16 R7, desc[UR10][R10.64] ;  /* 0x0000000a0a071981 */ /* 0x000ea2000c1e1500 */
[----:B------:R-:W-:Y:S01]  /*b3c0*/  PRMT R5, RZ, 0x7610, R5 ;  /* 0x00007610ff057816 */ /* 0x000fe20000000005 */
[----:B------:R-:W-:Y:S01]  /*b3d0*/  IMAD.WIDE R8, R3, 0x2, R20 ;  /* 0x0000000203087825 */ /* 0x000fe200078e0214 */
[----:B------:R-:W-:Y:S01]  /*b3e0*/  PRMT R18, RZ, 0x7610, R18 ;  /* 0x00007610ff127816 */ /* 0x000fe20000000012 */
[----:B------:R-:W3:Y:S01]  /*b3f0*/  LDCU UR5, c[0x0][0x3b0] ;  /* 0x00007600ff0577ac */ /* 0x000ee20008000800 */
[----:B------:R-:W4:Y:S04]  /*b400*/  @P0 LDG.E.U16 R6, desc[UR10][R12.64] ;  /* 0x0000000a0c060981 */ /* 0x000f28000c1e1500 */
[----:B------:R0:W-:Y:S01]  /*b410*/  STL.64 [R1+0x110], R8 ;  /* 0x0001100801007387 */ /* 0x0001e20000100a00 */
[----:B-1----:R-:W-:-:S03]  /*b420*/  IMAD.WIDE R26, R16, 0x2, R20 ;  /* 0x00000002101a7825 */ /* 0x002fc600078e0214 */
[----:B------:R0:W2:Y:S04]  /*b430*/  @P0 LDG.E.U16 R25, desc[UR10][R8.64] ;  /* 0x0000000a08190981 */ /* 0x0000a8000c1e1500 */
[----:B------:R-:W3:Y:S04]  /*b440*/  LDL.LU R28, [R1+0x234] ;  /* 0x00023400011c7983 */ /* 0x000ee80000300800 */
[----:B------:R-:W2:Y:S01]  /*b450*/  LDL.LU R29, [R1+0x230] ;  /* 0x00023000011d7983 */ /* 0x000ea20000300800 */
[----:B0-----:R-:W-:-:S03]  /*b460*/  IMAD.WIDE R8, R3, 0x2, R22 ;  /* 0x0000000203087825 */ /* 0x001fc600078e0216 */
[----:B------:R-:W2:Y:S04]  /*b470*/  @P0 LDG.E.U16 R19, desc[UR10][R26.64] ;  /* 0x0000000a1a130981 */ /* 0x000ea8000c1e1500 */
[----:B------:R-:W-:Y:S04]  /*b480*/  STL.64 [R1+0x108], R8 ;  /* 0x0001080801007387 */ /* 0x000fe80000100a00 */
[----:B------:R0:W-:Y:S01]  /*b490*/  STL.64 [R1+0x100], R26 ;  /* 0x0001001a01007387 */ /* 0x0001e20000100a00 */
[----:B------:R-:W-:-:S03]  /*b4a0*/  IMAD.WIDE R14, R14, 0x2, R22 ;  /* 0x000000020e0e7825 */ /* 0x000fc600078e0216 */
[----:B------:R1:W2:Y:S01]  /*b4b0*/  @P1 LDG.E.U16 R24, desc[UR10][R8.64] ;  /* 0x0000000a08181981 */ /* 0x0002a2000c1e1500 */
[----:B------:R-:W-:-:S03]  /*b4c0*/  PRMT R3, RZ, 0x7610, R3 ;  /* 0x00007610ff037816 */ /* 0x000fc60000000003 */
[----:B------:R-:W2:Y:S04]  /*b4d0*/  @P1 LDG.E.U16 R5, desc[UR10][R14.64] ;  /* 0x0000000a0e051981 */ /* 0x000ea8000c1e1500 */
[----:B0-----:R-:W2:Y:S01]  /*b4e0*/  LDL.LU.64 R26, [R1+0x918] ;  /* 0x00091800011a7983 */ /* 0x001ea20000300a00 */
[----:B-1----:R-:W-:-:S05]  /*b4f0*/  IMAD.WIDE R8, R16, 0x2, R22 ;  /* 0x0000000210087825 */ /* 0x002fca00078e0216 */
[----:B------:R-:W3:Y:S01]  /*b500*/  @P1 LDG.E.U16 R18, desc[UR10][R8.64] ;  /* 0x0000000a08121981 */ /* 0x000ee2000c1e1500 */
[----:B--2---:R-:W-:-:S05]  /*b510*/  IMAD.WIDE R16, R26, 0x2, R20 ;  /* 0x000000021a107825 */ /* 0x004fca00078e0214 */
[----:B------:R-:W2:Y:S04]  /*b520*/  @P0 LDG.E.U16 R3, desc[UR10][R16.64] ;  /* 0x0000000a10030981 */ /* 0x000ea8000c1e1500 */
[----:B------:R0:W-:Y:S02]  /*b530*/  STS.U16 [R27+UR9+0x11600], R7 ;  /* 0x011600071b007988 */ /* 0x0001e40008000409 */
[----:B0-----:R-:W-:-:S05]  /*b540*/  LOP3.LUT R27, R2, 0x50, RZ, 0x3c, !PT ;  /* 0x00000050021b7812 */ /* 0x001fca00078e3cff */
[----:B------:R0:W-:Y:S04]  /*b550*/  STS.U16 [R27+UR9+0x10280], R25 ;  /* 0x010280191b007988 */ /* 0x0001e80008000409 */
[----:B------:R-:W-:Y:S01]  /*b560*/  STS.U16 [R27+UR9+0x11280], R24 ;  /* 0x011280181b007988 */ /* 0x000fe20008000409 */
[----:B0-----:R-:W-:-:S03]  /*b570*/  LOP3.LUT R25, R2, 0x60, RZ, 0x3c, !PT ;  /* 0x0000006002197812 */ /* 0x001fc600078e3cff */
[----:B----4-:R0:W-:Y:S04]  /*b580*/  STS.U16 [R27+UR9+0x10680], R6 ;  /* 0x010680061b007988 */ /* 0x0101e80008000409 */
[----:B------:R1:W-:Y:S04]  /*b590*/  STS.U16 [R27+UR9+0x11680], R5 ;  /* 0x011680051b007988 */ /* 0x0003e80008000409 */
[----:B------:R-:W-:Y:S01]  /*b5a0*/  STS.U16 [R25+UR9+0x10300], R19 ;  /* 0x0103001319007988 */ /* 0x000fe20008000409 */
[----:B0-----:R-:W-:-:S03]  /*b5b0*/  PRMT R6, RZ, 0x7610, R6 ;  /* 0x00007610ff067816 */ /* 0x001fc60000000006 */
[----:B---3--:R0:W-:Y:S01]  /*b5c0*/  STS.U16 [R25+UR9+0x11300], R18 ;  /* 0x0113001219007988 */ /* 0x0081e20008000409 */
[----:B------:R-:W-:Y:S02]  /*b5d0*/  IMAD R7, R28, UR5, RZ ;  /* 0x000000051c077c24 */ /* 0x000fe4000f8e02ff */
[----:B------:R-:W-:Y:S01]  /*b5e0*/  IMAD R24, R29, UR6, RZ ;  /* 0x000000061d187c24 */ /* 0x000fe2000f8e02ff */
[----:B-1----:R-:W-:Y:S01]  /*b5f0*/  PRMT R5, RZ, 0x7610, R5 ;  /* 0x00007610ff057816 */ /* 0x002fe20000000005 */
[----:B0-----:R-:W-:-:S04]  /*b600*/  IMAD.WIDE R18, R26, 0x2, R22 ;  /* 0x000000021a127825 */ /* 0x001fc800078e0216 */
[--C-:B------:R-:W-:Y:S01]  /*b610*/  IMAD.WIDE R28, R7, 0x2, R20.reuse ;  /* 0x00000002071c7825 */ /* 0x100fe200078e0214 */
[----:B------:R-:W3:Y:S03]  /*b620*/  @P1 LDG.E.U16 R6, desc[UR10][R18.64] ;  /* 0x0000000a12061981 */ /* 0x000ee6000c1e1500 */
[----:B------:R-:W-:Y:S01]  /*b630*/  IMAD.WIDE R20, R24, 0x2, R20 ;  /* 0x0000000218147825 */ /* 0x000fe200078e0214 */
[----:B------:R-:W4:Y:S04]  /*b640*/  @P0 LDG.E.U16 R5, desc[UR10][R28.64] ;  /* 0x0000000a1c050981 */ /* 0x000f28000c1e1500 */
[----:B--2---:R0:W-:Y:S02]  /*b650*/  STS.U16 [R25+UR9+0x10700], R3 ;  /* 0x0107000319007988 */ /* 0x0041e40008000409 */
[----:B0-----:R-:W-:-:S06]  /*b660*/  PRMT R3, RZ, 0x7610, R3 ;  /* 0x00007610ff037816 */ /* 0x001fcc0000000003 */
[----:B------:R-:W2:Y:S01]  /*b670*/  @P0 LDG.E.U16 R3, desc[UR10][R20.64] ;  /* 0x0000000a14030981 */ /* 0x000ea2000c1e1500 */
[----:B------:R-:W-:-:S04]  /*b680*/  IMAD.WIDE R26, R7, 0x2, R22 ;  /* 0x00000002071a7825 */ /* 0x000fc800078e0216 */
[----:B------:R-:W-:Y:S01]  /*b690*/  IMAD.WIDE R22, R24, 0x2, R22 ;  /* 0x0000000218167825 */ /* 0x000fe200078e0216 */
[----:B---3--:R0:W-:Y:S02]  /*b6a0*/  STS.U16 [R25+UR9+0x11700], R6 ;  /* 0x0117000619007988 */ /* 0x0081e40008000409 */
[----:B0-----:R-:W-:-:S05]  /*b6b0*/  LOP3.LUT R25, R2, 0x70, RZ, 0x3c, !PT ;  /* 0x0000007002197812 */ /* 0x001fca00078e3cff */
[----:B----4-:R0:W-:Y:S02]  /*b6c0*/  STS.U16 [R25+UR9+0x10380], R5 ;  /* 0x0103800519007988 */ /* 0x0101e40008000409 */
[----:B0-----:R-:W-:-:S06]  /*b6d0*/  PRMT R5, RZ, 0x7610, R5 ;  /* 0x00007610ff057816 */ /* 0x001fcc0000000005 */
[----:B------:R-:W3:Y:S04]  /*b6e0*/  @P1 LDG.E.U16 R5, desc[UR10][R26.64] ;  /* 0x0000000a1a051981 */ /* 0x000ee8000c1e1500 */
[----:B--2---:R0:W-:Y:S02]  /*b6f0*/  STS.U16 [R25+UR9+0x10780], R3 ;  /* 0x0107800319007988 */ /* 0x0041e40008000409 */
[----:B0-----:R-:W-:-:S06]  /*b700*/  PRMT R3, RZ, 0x7610, R3 ;  /* 0x00007610ff037816 */ /* 0x001fcc0000000003 */
[----:B------:R-:W2:Y:S01]  /*b710*/  @P1 LDG.E.U16 R3, desc[UR10][R22.64] ;  /* 0x0000000a16031981 */ /* 0x000ea2000c1e1500 */
[----:B------:R-:W-:-:S03]  /*b720*/  UIADD3 UR6, UPT, UPT, UR9, 0x12000, URZ ;  /* 0x0001200009067890 */ /* 0x000fc6000fffe0ff */
[----:B------:R0:W-:Y:S01]  /*b730*/  STL.64 [R1+0xf8], R8 ;  /* 0x0000f80801007387 */ /* 0x0001e20000100a00 */
[----:B------:R-:W-:Y:S02]  /*b740*/  USHF.R.U32.HI UR6, URZ, 0x4, UR6 ;  /* 0x00000004ff067899 */ /* 0x000fe40008011606 */
[----:B------:R-:W-:Y:S02]  /*b750*/  USHF.R.S32.HI UR5, URZ, 0x1f, UR21 ;  /* 0x0000001fff057899 */ /* 0x000fe40008011415 */
[----:B------:R-:W-:Y:S02]  /*b760*/  USGXT.U32 UR74, UR6, 0xe ;  /* 0x0000000e064a789a */ /* 0x000fe40008000000 */
[----:B------:R-:W-:Y:S01]  /*b770*/  ULEA.HI UR7, UR5, UR21, URZ, 0x8 ;  /* 0x0000001505077291 */ /* 0x000fe2000f8f40ff */
[----:B0-----:R0:W5:Y:S04]  /*b780*/  LDL.LU.64 R8, [R1+0x910] ;  /* 0x0009100001087983 */ /* 0x0011680000300a00 */
[----:B------:R-:W-:Y:S04]  /*b790*/  STL.64 [R1+0xf0], R28 ;  /* 0x0000f01c01007387 */ /* 0x000fe80000100a00 */
[----:B------:R-:W-:Y:S01]  /*b7a0*/  STL.64 [R1+0xc0], R26 ;  /* 0x0000c01a01007387 */ /* 0x000fe20000100a00 */
[----:B------:R-:W-:-:S03]  /*b7b0*/  UIADD3 UR14, UP3, UPT, UR74, 0x2, URZ ;  /* 0x000000024a0e7890 */ /* 0x000fc6000ff7e0ff */
[----:B---3--:R1:W-:Y:S01]  /*b7c0*/  STS.U16 [R25+UR9+0x11380], R5 ;  /* 0x0113800519007988 */ /* 0x0083e20008000409 */
[----:B------:R-:W-:Y:S01]  /*b7d0*/  UISETP.NE.U32.AND UP1, UPT, UR16, URZ, UPT ;  /* 0x000000ff1000728c */ /* 0x000fe2000bf25070 */
[----:B------:R-:W-:Y:S01]  /*b7e0*/  UMOV UR15, URZ ;  /* 0x000000ff000f7c82 */ /* 0x000fe20008000000 */
[----:B------:R-:W-:Y:S02]  /*b7f0*/  UIADD3 UR5, UPT, UPT, UR9, 0x8000, URZ ;  /* 0x0000800009057890 */ /* 0x000fe4000fffe0ff */
[----:B------:R-:W-:Y:S02]  /*b800*/  USHF.R.S32.HI UR7, URZ, 0x8, UR7 ;  /* 0x00000008ff077899 */ /* 0x000fe40008011407 */
[----:B------:R-:W-:Y:S02]  /*b810*/  UIADD3.X UR15, UPT, UPT, UR15, 0x40004040, URZ, UP3, !UPT ;  /* 0x400040400f0f7890 */ /* 0x000fe40009ffe4ff */
[----:B------:R-:W-:Y:S02]  /*b820*/  UISETP.LT.OR UP3, UPT, UR21, 0x100, UP1 ;  /* 0x000001001500788c */ /* 0x000fe40008f61670 */
[----:B------:R-:W-:-:S02]  /*b830*/  USHF.R.U32.HI UR5, URZ, 0x4, UR5 ;  /* 0x00000004ff057899 */ /* 0x000fc40008011605 */
[----:B------:R-:W-:Y:S02]  /*b840*/  UISETP.LT.AND UP2, UPT, UR7, 0x1, UPT ;  /* 0x000000010700788c */ /* 0x000fe4000bf41270 */
[----:B------:R-:W-:Y:S02]  /*b850*/  USGXT.U32 UR72, UR5, 0xe ;  /* 0x0000000e0548789a */ /* 0x000fe40008000000 */
[----:B------:R-:W-:Y:S02]  /*b860*/  USEL UR77, UR7, 0x1, !UP2 ;  /* 0x00000001074d7887 */ /* 0x000fe4000d000000 */
[----:B------:R-:W-:Y:S01]  /*b870*/  UIADD3 UR12, UP2, UPT, UR72, 0x80, URZ ;  /* 0x00000080480c7890 */ /* 0x000fe2000ff5e0ff */
[----:B-1----:R-:W-:Y:S01]  /*b880*/  IMAD.SHL.U32 R5, R4, 0x100, RZ ;  /* 0x0000010004057824 */ /* 0x002fe200078e00ff */
[----:B------:R-:W-:Y:S01]  /*b890*/  UIADD3 UR77, UPT, UPT, UR77, -0x1, URZ ;  /* 0xffffffff4d4d7890 */ /* 0x000fe2000fffe0ff */
[----:B------:R-:W-:Y:S01]  /*b8a0*/  UMOV UR13, URZ ;  /* 0x000000ff000d7c82 */ /* 0x000fe20008000000 */
[----:B------:R-:W-:Y:S01]  /*b8b0*/  UMOV UR6, URZ ;  /* 0x000000ff00067c82 */ /* 0x000fe20008000000 */
[----:B------:R-:W-:-:S02]  /*b8c0*/  UIADD3.X UR13, UPT, UPT, UR13, 0x40004040, URZ, UP2, !UPT ;  /* 0x400040400d0d7890 */ /* 0x000fc400097fe4ff */
[----:B------:R-:W-:Y:S01]  /*b8d0*/  UISETP.NE.U32.AND UP2, UPT, UR77, URZ, UPT ;  /* 0x000000ff4d00728c */ /* 0x000fe2000bf45070 */
[----:B--2---:R0:W-:Y:S01]  /*b8e0*/  STS.U16 [R25+UR9+0x11780], R3 ;  /* 0x0117800319007988 */ /* 0x0041e20008000409 */
[----:B------:R1:W-:Y:S06]  /*b8f0*/  MEMBAR.ALL.CTA ;  /* 0x0000000000007992 */ /* 0x0003ec0000008000 */
[----:B-1----:R-:W1:Y:S02]  /*b900*/  FENCE.VIEW.ASYNC.S ;  /* 0x00000000000073c6 */ /* 0x002e640000000000 */
[----:B-1----:R-:W-:Y:S06]  /*b910*/  BAR.SYNC.DEFER_BLOCKING 0x0 ;  /* 0x0000000000007b1d */ /* 0x002fec0000010000 */
[----:B------:R-:W-:Y:S05]  /*b920*/  BRA.U UP3, `(.L_x_6) ;  /* 0x0000000503607547 */ /* 0x000fea000b800000 */
[----:B------:R-:W-:Y:S02]  /*b930*/  USHF.R.U32.HI UR66, URZ, 0x4, UR9 ;  /* 0x00000004ff427899 */ /* 0x000fe40008011609 */
[----:B------:R-:W-:Y:S02]  /*b940*/  UIADD3 UR22, UPT, UPT, UR9, 0x10000, URZ ;  /* 0x0001000009167890 */ /* 0x000fe4000fffe0ff */
[----:B------:R-:W-:Y:S02]  /*b950*/  USGXT.U32 UR66, UR66, 0xe ;  /* 0x0000000e4242789a */ /* 0x000fe40008000000 */
[----:B------:R-:W-:Y:S02]  /*b960*/  USHF.R.U32.HI UR70, URZ, 0x4, UR22 ;  /* 0x00000004ff467899 */ /* 0x000fe40008011616 */
[----:B------:R-:W-:Y:S02]  /*b970*/  UIADD3 UR22, UP3, UPT, UR66, 0x80, URZ ;  /* 0x0000008042167890 */ /* 0x000fe4000ff7e0ff */
[----:B------:R-:W-:Y:S01]  /*b980*/  USGXT.U32 UR70, UR70, 0xe ;  /* 0x0000000e4646789a */ /* 0x000fe20008000000 */
[----:B------:R-:W-:Y:S01]  /*b990*/  UMOV UR5, URZ ;  /* 0x000000ff00057c82 */ /* 0x000fe20008000000 */
[----:B------:R-:W-:Y:S01]  /*b9a0*/  UMOV UR7, URZ ;  /* 0x000000ff00077c82 */ /* 0x000fe20008000000 */
[----:B------:R-:W-:-:S02]  /*b9b0*/  UIADD3.X UR23, UPT, UPT, UR5, 0x40004040, URZ, UP3, !UPT ;  /* 0x4000404005177890 */ /* 0x000fc40009ffe4ff */
[----:B------:R-:W-:Y:S01]  /*b9c0*/  UIADD3 UR28, UP3, UPT, UR70, 0x2, URZ ;  /* 0x00000002461c7890 */ /* 0x000fe2000ff7e0ff */
[----:B------:R-:W-:Y:S01]  /*b9d0*/  UMOV UR32, UR4 ;  /* 0x0000000400207c82 */ /* 0x000fe20008000000 */
[----:B------:R-:W-:Y:S02]  /*b9e0*/  UMOV UR33, URZ ;  /* 0x000000ff00217c82 */ /* 0x000fe40008000000 */
[----:B------:R-:W-:Y:S01]  /*b9f0*/  UIADD3.X UR29, UPT, UPT, UR7, 0x40004040, URZ, UP3, !UPT ;  /* 0x40004040071d7890 */ /* 0x000fe20009ffe4ff */
[----:B------:R-:W-:Y:S01]  /*ba00*/  UMOV UR5, UR32 ;  /* 0x0000002000057c82 */ /* 0x000fe20008000000 */
[----:B------:R-:W-:Y:S02]  /*ba10*/  UIADD3.64 UR62, UPT, UPT, UR22, 0x80, URZ ;  /* 0x00000080163e7897 */ /* 0x000fe4000fffe0ff */
[----:B------:R-:W-:Y:S02]  /*ba20*/  UIADD3.64 UR64, UPT, UPT, UR28, 0x2, URZ ;  /* 0x000000021c407897 */ /* 0x000fe4000fffe0ff */
[----:B------:R-:W-:-:S02]  /*ba30*/  UIADD3.64 UR32, UPT, UPT, UR22, 0x100, URZ ;  /* 0x0000010016207897 */ /* 0x000fc4000fffe0ff */
[----:B------:R-:W-:Y:S02]  /*ba40*/  UIADD3.64 UR48, UPT, UPT, UR28, 0x4, URZ ;  /* 0x000000041c307897 */ /* 0x000fe4000fffe0ff */
[----:B------:R-:W-:Y:S02]  /*ba50*/  UIADD3.64 UR34, UPT, UPT, UR22, 0x180, URZ ;  /* 0x0000018016227897 */ /* 0x000fe4000fffe0ff */
[----:B------:R-:W-:Y:S01]  /*ba60*/  UIADD3.64 UR58, UPT, UPT, UR28, 0x7e, URZ ;  /* 0x0000007e1c3a7897 */ /* 0x000fe2000fffe0ff */
[----:B------:R-:W-:Y:S01]  /*ba70*/  UMOV UR68, 0x0 ;  /* 0x0000000000447882 */ /* 0x000fe20000000000 */
[----:B------:R-:W-:Y:S01]  /*ba80*/  UMOV UR69, 0x4048010 ;  /* 0x0404801000457882 */ /* 0x000fe20000000000 */
[----:B------:R-:W-:Y:S01]  /*ba90*/  UMOV UR67, 0x40004040 ;  /* 0x4000404000437882 */ /* 0x000fe20000000000 */
[----:B------:R-:W-:Y:S01]  /*baa0*/  UMOV UR71, 0x40004040 ;  /* 0x4000404000477882 */ /* 0x000fe20000000000 */
[----:B------:R-:W-:Y:S01]  /*bab0*/  UMOV UR52, 0x0 ;  /* 0x0000000000347882 */ /* 0x000fe20000000000 */
[----:B------:R-:W-:Y:S01]  /*bac0*/  UMOV UR53, 0x4048010 ;  /* 0x0404801000357882 */ /* 0x000fe20000000000 */
[----:B------:R1:W-:Y:S01]  /*bad0*/  UTCHMMA gdesc[UR66], gdesc[UR70], tmem[UR8], tmem[UR68], idesc[UR69], !UPT ;  /* 0x00ff4446420075ea */ /* 0x0003e2000f800008 */
[----:B------:R-:W-:Y:S01]  /*bae0*/  UMOV UR60, 0x0 ;  /* 0x00000000003c7882 */ /* 0x000fe20000000000 */
[----:B------:R-:W-:Y:S01]  /*baf0*/  UMOV UR61, 0x4048010 ;  /* 0x04048010003d7882 */ /* 0x000fe20000000000 */
[----:B------:R-:W-:-:S02]  /*bb00*/  UIADD3.64 UR36, UPT, UPT, UR22, 0x200, URZ ;  /* 0x0000020016247897 */ /* 0x000fc4000fffe0ff */
[----:B------:R-:W-:Y:S01]  /*bb10*/  UTCHMMA gdesc[UR22], gdesc[UR28], tmem[UR8], tmem[UR52], idesc[UR53], UPT ;  /* 0x00ff341c160075ea */ /* 0x000fe2000b800008 */
[----:B------:R-:W-:Y:S01]  /*bb20*/  UMOV UR16, 0x0 ;  /* 0x0000000000107882 */ /* 0x000fe20000000000 */
[----:B------:R-:W-:Y:S01]  /*bb30*/  UMOV UR17, 0x4048010 ;  /* 0x0404801000117882 */ /* 0x000fe20000000000 */
[----:B------:R-:W-:Y:S01]  /*bb40*/  UIADD3.64 UR38, UPT, UPT, UR22, 0x280, URZ ;  /* 0x0000028016267897 */ /* 0x000fe2000fffe0ff */
[----:B------:R-:W-:Y:S01]  /*bb50*/  UTCHMMA gdesc[UR62], gdesc[UR64], tmem[UR8], tmem[UR60], idesc[UR61], UPT ;  /* 0x00ff3c403e0075ea */ /* 0x000fe2000b800008 */
[----:B------:R-:W-:Y:S01]  /*bb60*/  UMOV UR18, 0x0 ;  /* 0x0000000000127882 */ /* 0x000fe20000000000 */
[----:B-1----:R-:W-:Y:S01]  /*bb70*/  UIADD3.64 UR66, UPT, UPT, UR28, 0x80, URZ ;  /* 0x000000801c427897 */ /* 0x002fe2000fffe0ff */
[----:B------:R1:W-:Y:S01]  /*bb80*/  UTCHMMA gdesc[UR32], gdesc[UR48], tmem[UR8], tmem[UR16], idesc[UR17], UPT ;  /* 0x00ff1030200075ea */ /* 0x0003e2000b800008 */
[----:B------:R-:W-:Y:S01]  /*bb90*/  UIADD3.64 UR70, UPT, UPT, UR28, 0x82, URZ ;  /* 0x000000821c467897 */ /* 0x000fe2000fffe0ff */
[----:B------:R-:W-:Y:S01]  /*bba0*/  UMOV UR19, 0x4048010 ;  /* 0x0404801000137882 */ /* 0x000fe20000000000 */
[----:B------:R-:W-:Y:S01]  /*bbb0*/  UIADD3.64 UR40, UPT, UPT, UR22, 0x300, URZ ;  /* 0x0000030016287897 */ /* 0x000fe2000fffe0ff */
[----:B------:R2:W-:Y:S01]  /*bbc0*/  UTCHMMA gdesc[UR34], gdesc[UR58], tmem[UR8], tmem[UR18], idesc[UR19], UPT ;  /* 0x00ff123a220075ea */ /* 0x0005e2000b800008 */
[----:B------:R-:W-:-:S02]  /*bbd0*/  UIADD3.64 UR42, UPT, UPT, UR22, 0x380, URZ ;  /* 0x00000380162a7897 */ /* 0x000fc4000fffe0ff */
[----:B------:R-:W-:Y:S02]  /*bbe0*/  UIADD3.64 UR44, UPT, UPT, UR22, 0x400, URZ ;  /* 0x00000400162c7897 */ /* 0x000fe4000fffe0ff */
[----:B-1----:R-:W-:Y:S02]  /*bbf0*/  UIADD3.64 UR16, UPT, UPT, UR28, 0x84, URZ ;  /* 0x000000841c107897 */ /* 0x002fe4000fffe0ff */
[----:B------:R-:W-:Y:S02]  /*bc00*/  UIADD3.64 UR46, UPT, UPT, UR22, 0x480, URZ ;  /* 0x00000480162e7897 */ /* 0x000fe4000fffe0ff */
[----:B------:R-:W-:Y:S02]  /*bc10*/  UIADD3.64 UR50, UPT, UPT, UR22, 0x500, URZ ;  /* 0x0000050016327897 */ /* 0x000fe4000fffe0ff */
[----:B--2---:R-:W-:Y:S02]  /*bc20*/  UIADD3.64 UR18, UPT, UPT, UR28, 0xfe, URZ ;  /* 0x000000fe1c127897 */ /* 0x004fe4000fffe0ff */
[----:B------:R-:W-:-:S02]  /*bc30*/  UIADD3.64 UR52, UPT, UPT, UR22, 0x580, URZ ;  /* 0x0000058016347897 */ /* 0x000fc4000fffe0ff */
[----:B------:R-:W-:Y:S02]  /*bc40*/  UIADD3.64 UR56, UPT, UPT, UR22, 0x600, URZ ;  /* 0x0000060016387897 */ /* 0x000fe4000fffe0ff */
[----:B------:R-:W-:Y:S02]  /*bc50*/  UIADD3.64 UR54, UPT, UPT, UR22, 0x680, URZ ;  /* 0x0000068016367897 */ /* 0x000fe4000fffe0ff */
[----:B------:R-:W-:Y:S02]  /*bc60*/  UIADD3.64 UR68, UPT, UPT, UR22, 0x700, URZ ;  /* 0x0000070016447897 */ /* 0x000fe4000fffe0ff */
[----:B------:R-:W-:Y:S01]  /*bc70*/  UIADD3.64 UR60, UPT, UPT, UR28, 0x100, URZ ;  /* 0x000001001c3c7897 */ /* 0x000fe2000fffe0ff */
[----:B------:R-:W-:Y:S01]  /*bc80*/  UMOV UR20, 0x0 ;  /* 0x0000000000147882 */ /* 0x000fe20000000000 */
[----:B------:R-:W-:Y:S01]  /*bc90*/  UMOV UR21, 0x4048010 ;  /* 0x0404801000157882 */ /* 0x000fe20000000000 */
[----:B------:R-:W-:Y:S01]  /*bca0*/  UIADD3.64 UR22, UPT, UPT, UR28, 0x102, URZ ;  /* 0x000001021c167897 */ /* 0x000fe2000fffe0ff */
[----:B------:R-:W-:Y:S01]  /*bcb0*/  UTCHMMA gdesc[UR36], gdesc[UR66], tmem[UR8], tmem[UR20], idesc[UR21], UPT ;  /* 0x00ff1442240075ea */ /* 0x000fe2000b800008 */
[----:B------:R-:W-:Y:S01]  /*bcc0*/  UMOV UR64, 0x0 ;  /* 0x0000000000407882 */ /* 0x000fe20000000000 */
[----:B------:R-:W-:Y:S01]  /*bcd0*/  UMOV UR65, 0x4048010 ;  /* 0x0404801000417882 */ /* 0x000fe20000000000 */
[----:B------:R-:W-:Y:S01]  /*bce0*/  UIADD3.64 UR62, UPT, UPT, UR28, 0x104, URZ ;  /* 0x000001041c3e7897 */ /* 0x000fe2000fffe0ff */
[----:B------:R1:W-:Y:S01]  /*bcf0*/  UTCHMMA gdesc[UR38], gdesc[UR70], tmem[UR8], tmem[UR64], idesc[UR65], UPT ;  /* 0x00ff4046260075ea */ /* 0x0003e2000b800008 */
[----:B------:R-:W-:-:S02]  /*bd00*/  UIADD3.64 UR32, UPT, UPT, UR28, 0x17e, URZ ;  /* 0x0000017e1c207897 */ /* 0x000fc4000fffe0ff */
[----:B------:R-:W-:Y:S01]  /*bd10*/  UIADD3.64 UR48, UPT, UPT, UR28, 0x180, URZ ;  /* 0x000001801c307897 */ /* 0x000fe2000fffe0ff */
[----:B------:R-:W-:Y:S01]  /*bd20*/  UMOV UR34, 0x0 ;  /* 0x0000000000227882 */ /* 0x000fe20000000000 */
[----:B------:R-:W-:Y:S01]  /*bd30*/  UMOV UR35, 0x4048010 ;  /* 0x0404801000237882 */ /* 0x000fe20000000000 */
[----:B------:R-:W-:Y:S01]  /*bd40*/  UMOV UR58, 0x0 ;  /* 0x00000000003a7882 */ /* 0x000fe20000000000 */
[----:B------:R-:W-:Y:S01]  /*bd50*/  UMOV UR59, 0x4048010 ;  /* 0x04048010003b7882 */ /* 0x000fe20000000000 */
[----:B------:R2:W-:Y:S01]  /*bd60*/  UTCHMMA gdesc[UR40], gdesc[UR16], tmem[UR8], tmem[UR34], idesc[UR35], UPT ;  /* 0x00ff2210280075ea */ /* 0x0005e2000b800008 */
[----:B-1----:R-:W-:Y:S01]  /*bd70*/  UIADD3.64 UR64, UPT, UPT, UR28, 0x182, URZ ;  /* 0x000001821c407897 */ /* 0x002fe2000fffe0ff */
[----:B------:R2:W-:Y:S01]  /*bd80*/  UTCHMMA gdesc[UR42], gdesc[UR18], tmem[UR8], tmem[UR58], idesc[UR59], UPT ;  /* 0x00ff3a122a0075ea */ /* 0x0005e2000b800008 */
[----:B------:R-:W-:Y:S01]  /*bd90*/  UIADD3.64 UR28, UPT, UPT, UR28, 0x184, URZ ;  /* 0x000001841c1c7897 */ /* 0x000fe2000fffe0ff */
[----:B------:R-:W-:Y:S01]  /*bda0*/  UMOV UR66, 0x0 ;  /* 0x0000000000427882 */ /* 0x000fe20000000000 */
[----:B------:R-:W-:Y:S01]  /*bdb0*/  UMOV UR67, 0x4048010 ;  /* 0x0404801000437882 */ /* 0x000fe20000000000 */
[----:B------:R-:W-:Y:S01]  /*bdc0*/  UMOV UR24, 0x0 ;  /* 0x0000000000187882 */ /* 0x000fe20000000000 */
[----:B------:R2:W-:Y:S01]  /*bdd0*/  UTCHMMA gdesc[UR44], gdesc[UR60], tmem[UR8], tmem[UR66], idesc[UR67], UPT ;  /* 0x00ff423c2c0075ea */ /* 0x0005e2000b800008 */
[----:B------:R2:W-:Y:S01]  /*bde0*/  UTCHMMA gdesc[UR46], gdesc[UR22], tmem[UR8], tmem[UR20], idesc[UR21], UPT ;  /* 0x00ff14162e0075ea */ /* 0x0005e2000b800008 */
[----:B------:R-:W-:Y:S01]  /*bdf0*/  UMOV UR25, 0x4048010 ;  /* 0x0404801000197882 */ /* 0x000fe20000000000 */
[----:B------:R2:W-:Y:S01]  /*be00*/  UTCHMMA gdesc[UR50], gdesc[UR62], tmem[UR8], tmem[UR34], idesc[UR35], UPT ;  /* 0x00ff223e320075ea */ /* 0x0005e2000b800008 */
[----:B------:R-:W-:Y:S01]  /*be10*/  UMOV UR26, 0x0 ;  /* 0x00000000001a7882 */ /* 0x000fe20000000000 */
[----:B------:R-:W-:Y:S01]  /*be20*/  UMOV UR27, 0x4048010 ;  /* 0x04048010001b7882 */ /* 0x000fe20000000000 */
[----:B------:R2:W-:Y:S01]  /*be30*/  UTCHMMA gdesc[UR52], gdesc[UR32], tmem[UR8], tmem[UR58], idesc[UR59], UPT ;  /* 0x00ff3a20340075ea */ /* 0x0005e2000b800008 */
[----:B------:R-:W-:Y:S01]  /*be40*/  UMOV UR30, 0x0 ;  /* 0x00000000001e7882 */ /* 0x000fe20000000000 */
[----:B------:R-:W-:Y:S01]  /*be50*/  UMOV UR31, 0x4048010 ;  /* 0x04048010001f7882 */ /* 0x000fe20000000000 */
[----:B------:R2:W-:Y:S01]  /*be60*/  UTCHMMA gdesc[UR56], gdesc[UR48], tmem[UR8], tmem[UR24], idesc[UR25], UPT ;  /* 0x00ff1830380075ea */ /* 0x0005e2000b800008 */
[----:B------:R2:W-:Y:S01]  /*be70*/  UTCHMMA gdesc[UR54], gdesc[UR64], tmem[UR8], tmem[UR26], idesc[UR27], UPT ;  /* 0x00ff1a40360075ea */ /* 0x0005e2000b800008 */
[----:B------:R2:W-:Y:S01]  /*be80*/  UTCHMMA gdesc[UR68], gdesc[UR28], tmem[UR8], tmem[UR30], idesc[UR31], UPT ;  /* 0x00ff1e1c440075ea */ /* 0x0005e2000b800008 */
[----:B------:R2:W-:Y:S01]  /*be90*/  UTCBAR [UR5], URZ ;  /* 0x000000ff050073e9 */ /* 0x0005e200080000ff */
[----:B------:R-:W-:Y:S01]  /*bea0*/  NOP ;  /* 0x0000000000007918 */ /* 0x000fe20000000000 */
.L_x_6:
[----:B0-----:R-:W0:Y:S01]  /*beb0*/  LDC R3, c[0x0][0x3ac] ;  /* 0x0000eb00ff037b82 */ /* 0x001e220000000800 */
[----:B--2---:R-:W-:Y:S01]  /*bec0*/  UMOV UR5, URZ ;  /* 0x000000ff00057c82 */ /* 0x004fe20008000000 */
[----:B0-----:R-:W-:Y:S01]  /*bed0*/  IMAD.SHL.U32 R6, R3, 0x100, RZ ;  /* 0x0000010003067824 */ /* 0x001fe200078e00ff */
[----:B------:R-:W-:Y:S06]  /*bee0*/  BRA.U !UP2, `(.L_x_7) ;  /* 0x000000d90a287547 */ /* 0x000fec000b800000 */
[----:B------:R-:W-:Y:S01]  /*bef0*/  SHF.R.S32.HI R4, RZ, 0x1f, R5 ;  /* 0x0000001fff047819 */ /* 0x000fe20000011405 */
[----:B------:R-:W-:Y:S01]  /*bf00*/  UIADD3.64 UR16, UPT, UPT, UR12, 0x80, URZ ;  /* 0x000000800c107897 */ /* 0x000fe2000fffe0ff */
[----:B------:R-:W-:Y:S01]  /*bf10*/  SHF.R.S32.HI R3, RZ, 0x1f, R6 ;  /* 0x0000001fff037819 */ /* 0x000fe20000011406 */
[----:B------:R-:W-:Y:S01]  /*bf20*/  UIADD3.64 UR18, UPT, UPT, UR14, 0x2, URZ ;  /* 0x000000020e127897 */ /* 0x000fe2000fffe0ff */
[C---:B------:R-:W-:Y:S01]  /*bf30*/  SHF.L.U64.HI R4, R5.reuse, 0x1, R4 ;  /* 0x0000000105047819 */ /* 0x040fe20000010204 */
[----:B------:R-:W-:Y:S01]  /*bf40*/  IMAD.SHL.U32 R5, R5, 0x2, RZ ;  /* 0x0000000205057824 */ /* 0x000fe200078e00ff */
[----:B------:R-:W-:Y:S01]  /*bf50*/  SHF.L.U64.HI R3, R6, 0x1, R3 ;  /* 0x0000000106037819 */ /* 0x000fe20000010203 */
[----:B------:R-:W-:Y:S02]  /*bf60*/  UIADD3.64 UR20, UPT, UPT, UR12, 0x100, URZ ;  /* 0x000001000c147897 */ /* 0x000fe4000fffe0ff */
[----:B------:R-:W-:Y:S02]  /*bf70*/  UIADD3.64 UR22, UPT, UPT, UR14, 0x4, URZ ;  /* 0x000000040e167897 */ /* 0x000fe4000fffe0ff */
[----:B------:R-:W-:-:S02]  /*bf80*/  UIADD3.64 UR24, UPT, UPT, UR12, 0x180, URZ ;  /* 0x000001800c187897 */ /* 0x000fc4000fffe0ff */
[----:B------:R-:W-:Y:S02]  /*bf90*/  UIADD3.64 UR26, UPT, UPT, UR14, 0x7e, URZ ;  /* 0x0000007e0e1a7897 */ /* 0x000fe4000fffe0ff */
[----:B------:R-:W-:Y:S02]  /*bfa0*/  UIADD3.64 UR28, UPT, UPT, UR12, 0x200, URZ ;  /* 0x000002000c1c7897 */ /* 0x000fe4000fffe0ff */
[----:B------:R-:W-:Y:S02]  /*bfb0*/  UIADD3.64 UR30, UPT, UPT, UR14, 0x80, URZ ;  /* 0x000000800e1e7897 */ /* 0x000fe4000fffe0ff */
        /* <DEDUP_REMOVED lines=19> */
[----:B------:R-:W-:Y:S01]  /*c0f0*/  UIADD3.64 UR70, UPT, UPT, UR14, 0x184, URZ ;  /* 0x000001840e467897 */ /* 0x000fe2000fffe0ff */
[----:B------:R-:W-:Y:S01]  /*c100*/  UMOV UR76, 0x1 ;  /* 0x00000001004c7882 */ /* 0x000fe20000000000 */
[----:B------:R-:W-:-:S10]  /*c110*/  UMOV UR7, URZ ;  /* 0x000000ff00077c82 */ /* 0x000fd40008000000 */
.L_x_10:
[----:B------:R-:W2:Y:S04]  /*c120*/  LDL.LU R27, [R1+0x308] ;  /* 0x00030800011b7983 */ /* 0x000ea80000300800 */
[----:B------:R-:W3:Y:S04]  /*c130*/  LDL.LU R26, [R1+0x664] ;  /* 0x00066400011a7983 */ /* 0x000ee80000300800 */
[----:B------:R-:W4:Y:S04]  /*c140*/  LDL.LU R24, [R1+0x65c] ;  /* 0x00065c0001187983 */ /* 0x000f280000300800 */
[----:B-----5:R0:W-:Y:S04]  /*c150*/  STL [R1+0x928], R12 ;  /* 0x0009280c01007387 */ /* 0x0201e80000100800 */
[----:B0-----:R-:W4:Y:S01]  /*c160*/  LDL.LU R12, [R1+0x654] ;  /* 0x00065400010c7983 */ /* 0x001f220000300800 */
[----:B------:R-:W-:-:S02]  /*c170*/  USHF.L.U32 UR5, UR5, 0x1f, URZ ;  /* 0x0000001f05057899 */ /* 0x000fc400080006ff */
[----:B------:R-:W-:Y:S01]  /*c180*/  UIADD3 UR6, UPT, UPT, UR6, 0x1, URZ ;  /* 0x0000000106067890 */ /* 0x000fe2000fffe0ff */
[----:B------:R-:W-:Y:S03]  /*c190*/  STL [R1+0x924], R11 ;  /* 0x0009240b01007387 */ /* 0x000fe60000100800 */
[----:B------:R-:W-:Y:S01]  /*c1a0*/  IMAD.U32 R6, RZ, RZ, UR5 ;  /* 0x00000005ff067e24 */ /* 0x000fe2000f8e00ff */
[----:B------:R-:W-:Y:S04]  /*c1b0*/  STL [R1+0x920], R10 ;  /* 0x0009200a01007387 */ /* 0x000fe80000100800 */
[----:B-----5:R-:W-:Y:S01]  /*c1c0*/  STL [R1+0x91c], R9 ;  /* 0x00091c0901007387 */ /* 0x020fe20000100800 */
[----:B------:R-:W0:Y:S03]  /*c1d0*/  LDCU UR5, c[0x0][0x3a0] ;  /* 0x00007400ff0577ac */ /* 0x000e260008000800 */
[----:B------:R-:W-:Y:S04]  /*c1e0*/  STL [R1+0x918], R8 ;  /* 0x0009180801007387 */ /* 0x000fe80000100800 */
[----:B------:R1:W-:Y:S04]  /*c1f0*/  STL [R1+0x914], R3 ;  /* 0x0009140301007387 */ /* 0x0003e80000100800 */
[----:B------:R-:W-:Y:S04]  /*c200*/  STL [R1+0x910], R2 ;  /* 0x0009100201007387 */ /* 0x000fe80000100800 */
[----:B------:R-:W-:Y:S04]  /*c210*/  STL [R1+0x90c], R0 ;  /* 0x00090c0001007387 */ /* 0x000fe80000100800 */
[----:B-1----:R-:W4:Y:S04]  /*c220*/  LDL.LU R3, [R1+0x3e4] ;  /* 0x0003e40001037983 */ /* 0x002f280000300800 */
[----:B------:R-:W4:Y:S01]  /*c230*/  LDL.LU R29, [R1+0x304] ;  /* 0x00030400011d7983 */ /* 0x000f220000300800 */
[----:B------:R-:W1:Y:S01]  /*c240*/  S2R R7, SR_TID.X ;  /* 0x0000000000077919 */ /* 0x000e620000002100 */
[----:B--2---:R-:W-:-:S02]  /*c250*/  IADD3 R27, P6, PT, R27, R5, RZ ;  /* 0x000000051b1b7210 */ /* 0x004fc40007fde0ff */
[----:B-1----:R-:W-:Y:S02]  /*c260*/  SHF.R.U32.HI R7, RZ, 0x6, R7 ;  /* 0x00000006ff077819 */ /* 0x002fe40000011607 */
[-C--:B---3--:R-:W-:Y:S01]  /*c270*/  IADD3 R26, P1, PT, R26, R5.reuse, RZ ;  /* 0x000000051a1a7210 */ /* 0x088fe20007f3e0ff */
[----:B------:R1:W-:Y:S04]  /*c280*/  STL [R1+0x308], R27 ;  /* 0x0003081b01007387 */ /* 0x0003e80000100800 */
[----:B------:R-:W2:Y:S01]  /*c290*/  LDL.LU R28, [R1+0x64c] ;  /* 0x00064c00011c7983 */ /* 0x000ea20000300800 */
[----:B----4-:R-:W-:-:S03]  /*c2a0*/  IADD3 R24, P3, PT, R24, R5, RZ ;  /* 0x0000000518187210 */ /* 0x010fc60007f7e0ff */
[----:B-1----:R-:W3:Y:S04]  /*c2b0*/  LDL.LU R27, [R1+0x660] ;  /* 0x00066000011b7983 */ /* 0x002ee80000300800 */
[----:B------:R1:W-:Y:S04]  /*c2c0*/  STL [R1+0x664], R26 ;  /* 0x0006641a01007387 */ /* 0x0003e80000100800 */
[----:B------:R-:W4:Y:S04]  /*c2d0*/  LDL.LU R2, [R1+0x644] ;  /* 0x0006440001027983 */ /* 0x000f280000300800 */
[----:B-1----:R-:W4:Y:S04]  /*c2e0*/  LDL.LU R26, [R1+0x658] ;  /* 0x00065800011a7983 */ /* 0x002f280000300800 */
[----:B------:R1:W-:Y:S04]  /*c2f0*/  STL [R1+0x65c], R24 ;  /* 0x00065c1801007387 */ /* 0x0003e80000100800 */
[----:B-1----:R-:W4:Y:S04]  /*c300*/  LDL.LU R24, [R1+0x63c] ;  /* 0x00063c0001187983 */ /* 0x002f280000300800 */
[----:B------:R-:W4:Y:S01]  /*c310*/  LDL.LU R0, [R1+0x650] ;  /* 0x0006500001007983 */ /* 0x000f220000300800 */
[----:B0-----:R-:W-:Y:S01]  /*c320*/  UIMAD UR5, UR6, -0x100, UR5 ;  /* 0xffffff00060578a4 */ /* 0x001fe2000f8e0205 */
[----:B------:R-:W-:-:S02]  /*c330*/  IADD3 R12, P4, PT, R12, R5, RZ ;  /* 0x000000050c0c7210 */ /* 0x000fc40007f9e0ff */
[----:B------:R-:W-:-:S03]  /*c340*/  SGXT.U32 R7, R7, 0x1 ;  /* 0x000000010707781a */ /* 0x000fc60000000000 */
[----:B------:R0:W-:Y:S01]  /*c350*/  STL [R1+0x654], R12 ;  /* 0x0006540c01007387 */ /* 0x0001e20000100800 */
[----:B------:R-:W-:Y:S02]  /*c360*/  ISETP.GE.AND P0, PT, R7, UR5, PT ;  /* 0x0000000507007c0c */ /* 0x000fe4000bf06270 */
[----:B------:R-:W-:Y:S01]  /*c370*/  IADD3 R3, P5, PT, R3, R5, RZ ;  /* 0x0000000503037210 */ /* 0x000fe20007fbe0ff */
[----:B0-----:R-:W4:Y:S04]  /*c380*/  LDL.LU R12, [R1+0x3e0] ;  /* 0x0003e000010c7983 */ /* 0x001f280000300800 */
[----:B------:R-:W4:Y:S04]  /*c390*/  LDL.LU R7, [R1+0x300] ;  /* 0x0003000001077983 */ /* 0x000f280000300800 */
[----:B------:R-:W4:Y:S04]  /*c3a0*/  LDL.LU R11, [R1+0x634] ;  /* 0x00063400010b7983 */ /* 0x000f280000300800 */
[----:B------:R-:W4:Y:S04]  /*c3b0*/  LDL.LU R10, [R1+0x648] ;  /* 0x00064800010a7983 */ /* 0x000f280000300800 */
[----:B------:R-:W4:Y:S04]  /*c3c0*/  LDL.LU R9, [R1+0x62c] ;  /* 0x00062c0001097983 */ /* 0x000f280000300800 */
[----:B------:R0:W-:Y:S01]  /*c3d0*/  STL [R1+0x3e4], R3 ;  /* 0x0003e40301007387 */ /* 0x0001e20000100800 */
[----:B------:R-:W-:-:S03]  /*c3e0*/  IMAD.X R29, R29, 0x1, R4, P6 ;  /* 0x000000011d1d7824 */ /* 0x000fc600030e0604 */
[----:B------:R-:W4:Y:S04]  /*c3f0*/  LDL.LU R8, [R1+0x640] ;  /* 0x0006400001087983 */ /* 0x000f280000300800 */
[----:B0-----:R-:W4:Y:S04]  /*c400*/  LDL.LU R3, [R1+0x624] ;  /* 0x0006240001037983 */ /* 0x001f280000300800 */
[----:B------:R-:W-:Y:S01]  /*c410*/  STL [R1+0x304], R29 ;  /* 0x0003041d01007387 */ /* 0x000fe20000100800 */
[-C--:B--2---:R-:W-:Y:S01]  /*c420*/  IADD3 R28, P6, PT, R28, R5.reuse, RZ ;  /* 0x000000051c1c7210 */ /* 0x084fe20007fde0ff */
[----:B---3--:R-:W-:Y:S01]  /*c430*/  IMAD.X R27, R27, 0x1, R4, P1 ;  /* 0x000000011b1b7824 */ /* 0x008fe200008e0604 */
[----:B----4-:R-:W-:-:S05]  /*c440*/  IADD3 R2, P1, PT, R2, R5, RZ ;  /* 0x0000000502027210 */ /* 0x010fca0007f3e0ff */
[----:B------:R0:W-:Y:S04]  /*c450*/  STL [R1+0x644], R2 ;  /* 0x0006440201007387 */ /* 0x0001e80000100800 */
[----:B------:R-:W-:Y:S01]  /*c460*/  STL [R1+0x64c], R28 ;  /* 0x00064c1c01007387 */ /* 0x000fe20000100800 */
[----:B------:R-:W-:-:S03]  /*c470*/  IMAD.X R26, R26, 0x1, R4, P3 ;  /* 0x000000011a1a7824 */ /* 0x000fc600018e0604 */
[----:B0-----:R-:W2:Y:S04]  /*c480*/  LDL.LU R2, [R1+0x638] ;  /* 0x0006380001027983 */ /* 0x001ea80000300800 */
[----:B------:R-:W-:Y:S01]  /*c490*/  STL [R1+0x660], R27 ;  /* 0x0006601b01007387 */ /* 0x000fe20000100800 */
[----:B------:R-:W-:-:S05]  /*c4a0*/  IMAD.X R0, R0, 0x1, R4, P4 ;  /* 0x0000000100007824 */ /* 0x000fca00020e0604 */
[----:B------:R0:W-:Y:S04]  /*c4b0*/  STL [R1+0x650], R0 ;  /* 0x0006500001007387 */ /* 0x0001e80000100800 */
[----:B------:R-:W-:Y:S04]  /*c4c0*/  STL [R1+0x658], R26 ;  /* 0x0006581a01007387 */ /* 0x000fe80000100800 */
[----:B0-----:R-:W3:Y:S01]  /*c4d0*/  LDL.LU R0, [R1+0x3d8] ;  /* 0x0003d80001007983 */ /* 0x001ee20000300800 */
[-C--:B------:R-:W-:Y:S02]  /*c4e0*/  IADD3 R24, P3, PT, R24, R5.reuse, RZ ;  /* 0x0000000518187210 */ /* 0x080fe40007f7e0ff */
[----:B------:R-:W-:Y:S01]  /*c4f0*/  IADD3 R12, P4, PT, R12, R5, RZ ;  /* 0x000000050c0c7210 */ /* 0x000fe20007f9e0ff */
[----:B------:R-:W-:-:S02]  /*c500*/  IMAD.X R7, R7, 0x1, R4, P5 ;  /* 0x0000000107077824 */ /* 0x000fc400028e0604 */
[----:B------:R-:W-:Y:S01]  /*c510*/  STL [R1+0x63c], R24 ;  /* 0x00063c1801007387 */ /* 0x000fe20000100800 */
[----:B------:R-:W-:-:S03]  /*c520*/  IADD3 R11, P5, PT, R11, R5, RZ ;  /* 0x000000050b0b7210 */ /* 0x000fc60007fbe0ff */
[----:B------:R0:W-:Y:S01]  /*c530*/  STL [R1+0x300], R7 ;  /* 0x0003000701007387 */ /* 0x0001e20000100800 */
[--C-:B------:R-:W-:Y:S01]  /*c540*/  IMAD.X R10, R10, 0x1, R4.reuse, P6 ;  /* 0x000000010a0a7824 */ /* 0x100fe200030e0604 */
[----:B------:R-:W-:Y:S02]  /*c550*/  IADD3 R9, P6, PT, R9, R5, RZ ;  /* 0x0000000509097210 */ /* 0x000fe40007fde0ff */
[----:B0-----:R-:W4:Y:S04]  /*c560*/  LDL.LU R7, [R1+0x3dc] ;  /* 0x0003dc0001077983 */ /* 0x001f280000300800 */
[----:B------:R-:W-:Y:S01]  /*c570*/  STL [R1+0x3e0], R12 ;  /* 0x0003e00c01007387 */ /* 0x000fe20000100800 */
[----:B------:R-:W-:-:S03]  /*c580*/  IMAD.X R8, R8, 0x1, R4, P1 ;  /* 0x0000000108087824 */ /* 0x000fc600008e0604 */
[----:B------:R-:W-:Y:S01]  /*c590*/  STL [R1+0x634], R11 ;  /* 0x0006340b01007387 */ /* 0x000fe20000100800 */
[----:B------:R-:W-:-:S03]  /*c5a0*/  IADD3 R3, P1, PT, R3, R5, RZ ;  /* 0x0000000503037210 */ /* 0x000fc60007f3e0ff */
[----:B------:R-:W-:Y:S04]  /*c5b0*/  STL [R1+0x648], R10 ;  /* 0x0006480a01007387 */ /* 0x000fe80000100800 */
[----:B------:R-:W4:Y:S04]  /*c5c0*/  LDL.LU R29, [R1+0x61c] ;  /* 0x00061c00011d7983 */ /* 0x000f280000300800 */
[----:B------:R-:W-:Y:S04]  /*c5d0*/  STL [R1+0x62c], R9 ;  /* 0x00062c0901007387 */ /* 0x000fe80000100800 */
[----:B------:R-:W4:Y:S04]  /*c5e0*/  LDL.LU R28, [R1+0x630] ;  /* 0x00063000011c7983 */ /* 0x000f280000300800 */
[----:B------:R-:W-:Y:S04]  /*c5f0*/  STL [R1+0x640], R8 ;  /* 0x0006400801007387 */ /* 0x000fe80000100800 */
[----:B------:R-:W4:Y:S04]  /*c600*/  LDL.LU R27, [R1+0x614] ;  /* 0x00061400011b7983 */ /* 0x000f280000300800 */
[----:B------:R0:W-:Y:S04]  /*c610*/  STL [R1+0x624], R3 ;  /* 0x0006240301007387 */ /* 0x0001e80000100800 */
[----:B0-----:R-:W4:Y:S04]  /*c620*/  LDL.LU R3, [R1+0x628] ;  /* 0x0006280001037983 */ /* 0x001f280000300800 */
[----:B------:R-:W4:Y:S04]  /*c630*/  LDL.LU R26, [R1+0x60c] ;  /* 0x00060c00011a7983 */ /* 0x000f280000300800 */
[----:B------:R-:W4:Y:S01]  /*c640*/  LDL.LU R24, [R1+0x620] ;  /* 0x0006200001187983 */ /* 0x000f220000300800 */
[----:B--2---:R-:W-:-:S05]  /*c650*/  IMAD.X R2, R2, 0x1, R4, P3 ;  /* 0x0000000102027824 */ /* 0x004fca00018e0604 */
[----:B------:R0:W-:Y:S04]  /*c660*/  STL [R1+0x638], R2 ;  /* 0x0006380201007387 */ /* 0x0001e80000100800 */
[----:B0-----:R-:W2:Y:S04]  /*c670*/  LDL.LU R2, [R1+0x3d0] ;  /* 0x0003d00001027983 */ /* 0x001ea80000300800 */
[----:B------:R-:W2:Y:S01]  /*c680*/  LDL.LU R12, [R1+0x3d4] ;  /* 0x0003d400010c7983 */ /* 0x000ea20000300800 */
[----:B---3--:R-:W-:-:S05]  /*c690*/  IADD3 R0, P3, PT, R0, R5, RZ ;  /* 0x0000000500007210 */ /* 0x008fca0007f7e0ff */
[----:B------:R0:W-:Y:S04]  /*c6a0*/  STL [R1+0x3d8], R0 ;  /* 0x0003d80001007387 */ /* 0x0001e80000100800 */
[----:B0-----:R-:W3:Y:S04]  /*c6b0*/  LDL.LU R0, [R1+0x604] ;  /* 0x0006040001007983 */ /* 0x001ee80000300800 */
[----:B------:R-:W3:Y:S01]  /*c6c0*/  LDL.LU R11, [R1+0x618] ;  /* 0x00061800010b7983 */ /* 0x000ee20000300800 */
[----:B----4-:R-:W-:-:S03]  /*c6d0*/  IMAD.X R7, R7, 0x1, R4, P4 ;  /* 0x0000000107077824 */ /* 0x010fc600020e0604 */
[----:B------:R-:W4:Y:S04]  /*c6e0*/  LDL.LU R10, [R1+0x5fc] ;  /* 0x0005fc00010a7983 */ /* 0x000f280000300800 */
[----:B------:R-:W4:Y:S04]  /*c6f0*/  LDL.LU R9, [R1+0x610] ;  /* 0x0006100001097983 */ /* 0x000f280000300800 */
[----:B------:R0:W-:Y:S04]  /*c700*/  STL [R1+0x3dc], R7 ;  /* 0x0003dc0701007387 */ /* 0x0001e80000100800 */
[----:B------:R-:W4:Y:S01]  /*c710*/  LDL.LU R8, [R1+0x5f4] ;  /* 0x0005f40001087983 */ /* 0x000f220000300800 */
[----:B------:R-:W-:-:S03]  /*c720*/  IADD3 R29, P4, PT, R29, R5, RZ ;  /* 0x000000051d1d7210 */ /* 0x000fc60007f9e0ff */
[----:B0-----:R-:W4:Y:S01]  /*c730*/  LDL.LU R7, [R1+0x608] ;  /* 0x0006080001077983 */ /* 0x001f220000300800 */
[----:B------:R-:W-:-:S03]  /*c740*/  IMAD.X R28, R28, 0x1, R4, P5 ;  /* 0x000000011c1c7824 */ /* 0x000fc600028e0604 */
[----:B------:R-:W-:Y:S01]  /*c750*/  STL [R1+0x61c], R29 ;  /* 0x00061c1d01007387 */ /* 0x000fe20000100800 */
[----:B------:R-:W-:Y:S01]  /*c760*/  IADD3 R27, P5, PT, R27, R5, RZ ;  /* 0x000000051b1b7210 */ /* 0x000fe20007fbe0ff */
[----:B------:R-:W-:-:S05]  /*c770*/  IMAD.X R3, R3, 0x1, R4, P6 ;  /* 0x0000000103037824 */ /* 0x000fca00030e0604 */
[----:B------:R0:W-:Y:S04]  /*c780*/  STL [R1+0x628], R3 ;  /* 0x0006280301007387 */ /* 0x0001e80000100800 */
[----:B------:R-:W-:Y:S01]  /*c790*/  STL [R1+0x630], R28 ;  /* 0x0006301c01007387 */ /* 0x000fe20000100800 */
[----:B------:R-:W-:Y:S01]  /*c7a0*/  IMAD.X R24, R24, 0x1, R4, P1 ;  /* 0x0000000118187824 */ /* 0x000fe200008e0604 */
[-C--:B------:R-:W-:Y:S02]  /*c7b0*/  IADD3 R26, P6, PT, R26, R5.reuse, RZ ;  /* 0x000000051a1a7210 */ /* 0x080fe40007fde0ff */
[----:B0-----:R-:W4:Y:S04]  /*c7c0*/  LDL.LU R3, [R1+0x3c8] ;  /* 0x0003c80001037983 */ /* 0x001f280000300800 */
[----:B------:R-:W-:Y:S01]  /*c7d0*/  STL [R1+0x614], R27 ;  /* 0x0006141b01007387 */ /* 0x000fe20000100800 */
[----:B--2---:R-:W-:-:S05]  /*c7e0*/  IADD3 R2, P1, PT, R2, R5, RZ ;  /* 0x0000000502027210 */ /* 0x004fca0007f3e0ff */
[----:B------:R0:W-:Y:S01]  /*c7f0*/  STL [R1+0x3d0], R2 ;  /* 0x0003d00201007387 */ /* 0x0001e20000100800 */
[----:B------:R-:W-:-:S03]  /*c800*/  IMAD.X R12, R12, 0x1, R4, P3 ;  /* 0x000000010c0c7824 */ /* 0x000fc600018e0604 */
[----:B------:R-:W-:Y:S04]  /*c810*/  STL [R1+0x60c], R26 ;  /* 0x00060c1a01007387 */ /* 0x000fe80000100800 */
[----:B0-----:R-:W2:Y:S04]  /*c820*/  LDL.LU R2, [R1+0x3cc] ;  /* 0x0003cc0001027983 */ /* 0x001ea80000300800 */
[----:B------:R-:W-:Y:S01]  /*c830*/  STL [R1+0x620], R24 ;  /* 0x0006201801007387 */ /* 0x000fe20000100800 */
[----:B---3--:R-:W-:-:S05]  /*c840*/  IADD3 R0, P3, PT, R0, R5, RZ ;  /* 0x0000000500007210 */ /* 0x008fca0007f7e0ff */
[----:B------:R0:W-:Y:S04]  /*c850*/  STL [R1+0x604], R0 ;  /* 0x0006040001007387 */ /* 0x0001e80000100800 */
[----:B0-----:R-:W3:Y:S01]  /*c860*/  LDL.LU R0, [R1+0x5ec] ;  /* 0x0005ec0001007983 */ /* 0x001ee20000300800 */
[--C-:B------:R-:W-:Y:S01]  /*c870*/  IMAD.X R11, R11, 0x1, R4.reuse, P4 ;  /* 0x000000010b0b7824 */ /* 0x100fe200020e0604 */
[-C--:B----4-:R-:W-:Y:S01]  /*c880*/  IADD3 R10, P4, PT, R10, R5.reuse, RZ ;  /* 0x000000050a0a7210 */ /* 0x090fe20007f9e0ff */
[----:B------:R-:W-:Y:S01]  /*c890*/  IMAD.X R9, R9, 0x1, R4, P5 ;  /* 0x0000000109097824 */ /* 0x000fe200028e0604 */
[----:B------:R-:W-:Y:S01]  /*c8a0*/  STL [R1+0x3d4], R12 ;  /* 0x0003d40c01007387 */ /* 0x000fe20000100800 */
[----:B------:R-:W-:-:S03]  /*c8b0*/  IADD3 R8, P5, PT, R8, R5, RZ ;  /* 0x0000000508087210 */ /* 0x000fc60007fbe0ff */
[----:B------:R-:W-:Y:S01]  /*c8c0*/  STL [R1+0x618], R11 ;  /* 0x0006180b01007387 */ /* 0x000fe20000100800 */
[----:B------:R-:W-:-:S03]  /*c8d0*/  IMAD.X R7, R7, 0x1, R4, P6 ;  /* 0x0000000107077824 */ /* 0x000fc600030e0604 */
        /* <DEDUP_REMOVED lines=8> */
[----:B------:R-:W4:Y:S01]  /*c960*/  LDL.LU R26, [R1+0x5f0] ;  /* 0x0005f000011a7983 */ /* 0x000f220000300800 */
[----:B------:R-:W-:-:S03]  /*c970*/  IADD3 R3, P6, PT, R3, R5, RZ ;  /* 0x0000000503037210 */ /* 0x000fc60007fde0ff */
[----:B------:R-:W4:Y:S04]  /*c980*/  LDL.LU R24, [R1+0x3c0] ;  /* 0x0003c00001187983 */ /* 0x000f280000300800 */
[----:B------:R0:W-:Y:S04]  /*c990*/  STL [R1+0x3c8], R3 ;  /* 0x0003c80301007387 */ /* 0x0001e80000100800 */
[----:B0-----:R-:W4:Y:S04]  /*c9a0*/  LDL.LU R3, [R1+0x3c4] ;  /* 0x0003c40001037983 */ /* 0x001f280000300800 */
[----:B------:R-:W4:Y:S01]  /*c9b0*/  LDL.LU R12, [R1+0x5d4] ;  /* 0x0005d400010c7983 */ /* 0x000f220000300800 */
[----:B--2---:R-:W-:-:S05]  /*c9c0*/  IMAD.X R2, R2, 0x1, R4, P1 ;  /* 0x0000000102027824 */ /* 0x004fca00008e0604 */
[----:B------:R0:W-:Y:S04]  /*c9d0*/  STL [R1+0x3cc], R2 ;  /* 0x0003cc0201007387 */ /* 0x0001e80000100800 */
[----:B0-----:R-:W2:Y:S04]  /*c9e0*/  LDL.LU R2, [R1+0x5e8] ;  /* 0x0005e80001027983 */ /* 0x001ea80000300800 */
[----:B------:R-:W2:Y:S04]  /*c9f0*/  LDL.LU R11, [R1+0x5cc] ;  /* 0x0005cc00010b7983 */ /* 0x000ea80000300800 */
[----:B------:R-:W2:Y:S01]  /*ca00*/  LDL.LU R10, [R1+0x5e0] ;  /* 0x0005e000010a7983 */ /* 0x000ea20000300800 */
[----:B---3--:R-:W-:-:S03]  /*ca10*/  IADD3 R0, P1, PT, R0, R5, RZ ;  /* 0x0000000500007210 */ /* 0x008fc60007f3e0ff */
[----:B------:R-:W3:Y:S04]  /*ca20*/  LDL.LU R9, [R1+0x5c4] ;  /* 0x0005c40001097983 */ /* 0x000ee80000300800 */
[----:B------:R0:W-:Y:S04]  /*ca30*/  STL [R1+0x5ec], R0 ;  /* 0x0005ec0001007387 */ /* 0x0001e80000100800 */
[----:B------:R-:W3:Y:S04]  /*ca40*/  LDL.LU R8, [R1+0x5d8] ;  /* 0x0005d80001087983 */ /* 0x000ee80000300800 */
[----:B0-----:R-:W3:Y:S01]  /*ca50*/  LDL.LU R0, [R1+0x3b8] ;  /* 0x0003b80001007983 */ /* 0x001ee20000300800 */
[----:B----4-:R-:W-:Y:S01]  /*ca60*/  IMAD.X R29, R29, 0x1, R4, P3 ;  /* 0x000000011d1d7824 */ /* 0x010fe200018e0604 */
[----:B------:R-:W-:-:S04]  /*ca70*/  IADD3 R28, P3, PT, R28, R5, RZ ;  /* 0x000000051c1c7210 */ /* 0x000fc80007f7e0ff */
[----:B------:R-:W-:Y:S01]  /*ca80*/  STL [R1+0x600], R29 ;  /* 0x0006001d01007387 */ /* 0x000fe20000100800 */
[----:B------:R-:W-:Y:S01]  /*ca90*/  IMAD.X R27, R27, 0x1, R4, P4 ;  /* 0x000000011b1b7824 */ /* 0x000fe200020e0604 */
[----:B------:R-:W-:-:S05]  /*caa0*/  IADD3 R7, P4, PT, R7, R5, RZ ;  /* 0x0000000507077210 */ /* 0x000fca0007f9e0ff */
[----:B------:R0:W-:Y:S04]  /*cab0*/  STL [R1+0x5dc], R7 ;  /* 0x0005dc0701007387 */ /* 0x0001e80000100800 */
[----:B------:R-:W-:Y:S01]  /*cac0*/  STL [R1+0x5e4], R28 ;  /* 0x0005e41c01007387 */ /* 0x000fe20000100800 */
[----:B------:R-:W-:-:S03]  /*cad0*/  IMAD.X R26, R26, 0x1, R4, P5 ;  /* 0x000000011a1a7824 */ /* 0x000fc600028e0604 */
[----:B0-----:R-:W4:Y:S01]  /*cae0*/  LDL.LU R7, [R1+0x3bc] ;  /* 0x0003bc0001077983 */ /* 0x001f220000300800 */
[----:B------:R-:W-:-:S03]  /*caf0*/  IMAD.X R3, R3, 0x1, R4, P6 ;  /* 0x0000000103037824 */ /* 0x000fc600030e0604 */
[----:B------:R-:W-:Y:S01]  /*cb00*/  STL [R1+0x5f8], R27 ;  /* 0x0005f81b01007387 */ /* 0x000fe20000100800 */
[----:B------:R-:W-:-:S03]  /*cb10*/  IADD3 R24, P5, PT, R24, R5, RZ ;  /* 0x0000000518187210 */ /* 0x000fc60007fbe0ff */
[----:B------:R0:W-:Y:S04]  /*cb20*/  STL [R1+0x3c4], R3 ;  /* 0x0003c40301007387 */ /* 0x0001e80000100800 */
[----:B------:R-:W-:Y:S01]  /*cb30*/  STL [R1+0x5f0], R26 ;  /* 0x0005f01a01007387 */ /* 0x000fe20000100800 */
[----:B------:R-:W-:-:S03]  /*cb40*/  IADD3 R12, P6, PT, R12, R5, RZ ;  /* 0x000000050c0c7210 */ /* 0x000fc60007fde0ff */
[----:B0-----:R-:W4:Y:S04]  /*cb50*/  LDL.LU R3, [R1+0x5bc] ;  /* 0x0005bc0001037983 */ /* 0x001f280000300800 */
[----:B------:R-:W-:Y:S01]  /*cb60*/  STL [R1+0x3c0], R24 ;  /* 0x0003c01801007387 */ /* 0x000fe20000100800 */
[----:B--2---:R-:W-:Y:S01]  /*cb70*/  IMAD.X R2, R2, 0x1, R4, P1 ;  /* 0x0000000102027824 */ /* 0x004fe200008e0604 */
[----:B------:R-:W-:-:S04]  /*cb80*/  IADD3 R11, P1, PT, R11, R5, RZ ;  /* 0x000000050b0b7210 */ /* 0x000fc80007f3e0ff */
[----:B------:R0:W-:Y:S01]  /*cb90*/  STL [R1+0x5e8], R2 ;  /* 0x0005e80201007387 */ /* 0x0001e20000100800 */
[--C-:B------:R-:W-:Y:S01]  /*cba0*/  IMAD.X R10, R10, 0x1, R4.reuse, P3 ;  /* 0x000000010a0a7824 */ /* 0x100fe200018e0604 */
[----:B---3--:R-:W-:Y:S02]  /*cbb0*/  IADD3 R9, P3, PT, R9, R5, RZ ;  /* 0x0000000509097210 */ /* 0x008fe40007f7e0ff */
[----:B0-----:R-:W2:Y:S04]  /*cbc0*/  LDL.LU R2, [R1+0x5d0] ;  /* 0x0005d00001027983 */ /* 0x001ea80000300800 */
[----:B------:R-:W-:Y:S01]  /*cbd0*/  STL [R1+0x5d4], R12 ;  /* 0x0005d40c01007387 */ /* 0x000fe20000100800 */
[----:B------:R-:W-:-:S03]  /*cbe0*/  IMAD.X R8, R8, 0x1, R4, P4 ;  /* 0x0000000108087824 */ /* 0x000fc600020e0604 */
[----:B------:R-:W-:Y:S01]  /*cbf0*/  STL [R1+0x5cc], R11 ;  /* 0x0005cc0b01007387 */ /* 0x000fe20000100800 */
[----:B------:R-:W-:-:S03]  /*cc00*/  IADD3 R0, P4, PT, R0, R5, RZ ;  /* 0x0000000500007210 */ /* 0x000fc60007f9e0ff */
[----:B------:R-:W-:Y:S04]  /*cc10*/  STL [R1+0x5e0], R10 ;  /* 0x0005e00a01007387 */ /* 0x000fe80000100800 */
[----:B------:R-:W3:Y:S04]  /*cc20*/  LDL.LU R29, [R1+0x5b4] ;  /* 0x0005b400011d7983 */ /* 0x000ee80000300800 */
[----:B------:R-:W-:Y:S04]  /*cc30*/  STL [R1+0x5c4], R9 ;  /* 0x0005c40901007387 */ /* 0x000fe80000100800 */
[----:B------:R-:W3:Y:S04]  /*cc40*/  LDL.LU R28, [R1+0x5c8] ;  /* 0x0005c800011c7983 */ /* 0x000ee80000300800 */
[----:B------:R-:W-:Y:S04]  /*cc50*/  STL [R1+0x5d8], R8 ;  /* 0x0005d80801007387 */ /* 0x000fe80000100800 */
[----:B------:R-:W3:Y:S04]  /*cc60*/  LDL.LU R27, [R1+0x5ac] ;  /* 0x0005ac00011b7983 */ /* 0x000ee80000300800 */
[----:B------:R0:W-:Y:S04]  /*cc70*/  STL [R1+0x3b8], R0 ;  /* 0x0003b80001007387 */ /* 0x0001e80000100800 */
[----:B0-----:R-:W3:Y:S04]  /*cc80*/  LDL.LU R0, [R1+0x5c0] ;  /* 0x0005c00001007983 */ /* 0x001ee80000300800 */
[----:B------:R-:W3:Y:S04]  /*cc90*/  LDL.LU R26, [R1+0x3b0] ;  /* 0x0003b000011a7983 */ /* 0x000ee80000300800 */
[----:B------:R-:W3:Y:S01]  /*cca0*/  LDL.LU R24, [R1+0x3b4] ;  /* 0x0003b40001187983 */ /* 0x000ee20000300800 */
[----:B----4-:R-:W-:-:S05]  /*ccb0*/  IMAD.X R7, R7, 0x1, R4, P5 ;  /* 0x0000000107077824 */ /* 0x010fca00028e0604 */
[----:B------:R0:W-:Y:S04]  /*ccc0*/  STL [R1+0x3bc], R7 ;  /* 0x0003bc0701007387 */ /* 0x0001e80000100800 */
[----:B0-----:R-:W4:Y:S04]  /*ccd0*/  LDL.LU R7, [R1+0x5a4] ;  /* 0x0005a40001077983 */ /* 0x001f280000300800 */
[----:B------:R-:W4:Y:S01]  /*cce0*/  LDL.LU R12, [R1+0x5b8] ;  /* 0x0005b800010c7983 */ /* 0x000f220000300800 */
[----:B------:R-:W-:-:S05]  /*ccf0*/  IADD3 R3, P5, PT, R3, R5, RZ ;  /* 0x0000000503037210 */ /* 0x000fca0007fbe0ff */
[----:B------:R0:W-:Y:S04]  /*cd00*/  STL [R1+0x5bc], R3 ;  /* 0x0005bc0301007387 */ /* 0x0001e80000100800 */
[----:B0-----:R-:W4:Y:S04]  /*cd10*/  LDL.LU R3, [R1+0x59c] ;  /* 0x00059c0001037983 */ /* 0x001f280000300800 */
[----:B------:R-:W4:Y:S04]  /*cd20*/  LDL.LU R11, [R1+0x5b0] ;  /* 0x0005b000010b7983 */ /* 0x000f280000300800 */
[----:B------:R-:W4:Y:S04]  /*cd30*/  LDL.LU R10, [R1+0x594] ;  /* 0x00059400010a7983 */ /* 0x000f280000300800 */
[----:B------:R-:W4:Y:S01]  /*cd40*/  LDL.LU R9, [R1+0x5a8] ;  /* 0x0005a80001097983 */ /* 0x000f220000300800 */
[----:B--2---:R-:W-:-:S05]  /*cd50*/  IMAD.X R2, R2, 0x1, R4, P6 ;  /* 0x0000000102027824 */ /* 0x004fca00030e0604 */
[----:B------:R0:W-:Y:S04]  /*cd60*/  STL [R1+0x5d0], R2 ;  /* 0x0005d00201007387 */ /* 0x0001e80000100800 */
[----:B------:R-:W2:Y:S04]  /*cd70*/  LDL.LU R8, [R1+0x3a8] ;  /* 0x0003a80001087983 */ /* 0x000ea80000300800 */
[----:B0-----:R-:W2:Y:S01]  /*cd80*/  LDL.LU R2, [R1+0x3ac] ;  /* 0x0003ac0001027983 */ /* 0x001ea20000300800 */
[----:B---3--:R-:W-:-:S05]  /*cd90*/  IADD3 R29, P6, PT, R29, R5, RZ ;  /* 0x000000051d1d7210 */ /* 0x008fca0007fde0ff */
[----:B------:R-:W-:Y:S01]  /*cda0*/  STL [R1+0x5b4], R29 ;  /* 0x0005b41d01007387 */ /* 0x000fe20000100800 */
[--C-:B------:R-:W-:Y:S02]  /*cdb0*/  IMAD.X R28, R28, 0x1, R4.reuse, P1 ;  /* 0x000000011c1c7824 */ /* 0x100fe400008e0604 */
[----:B------:R-:W-:-:S05]  /*cdc0*/  IMAD.X R0, R0, 0x1, R4, P3 ;  /* 0x0000000100007824 */ /* 0x000fca00018e0604 */
[----:B------:R0:W-:Y:S04]  /*cdd0*/  STL [R1+0x5c0], R0 ;  /* 0x0005c00001007387 */ /* 0x0001e80000100800 */
[----:B------:R-:W-:Y:S04]  /*cde0*/  STL [R1+0x5c8], R28 ;  /* 0x0005c81c01007387 */ /* 0x000fe80000100800 */
[----:B0-----:R-:W3:Y:S01]  /*cdf0*/  LDL.LU R0, [R1+0x58c] ;  /* 0x00058c0001007983 */ /* 0x001ee20000300800 */
[-C--:B------:R-:W-:Y:S01]  /*ce00*/  IADD3 R27, P1, PT, R27, R5.reuse, RZ ;  /* 0x000000051b1b7210 */ /* 0x080fe20007f3e0ff */
[----:B------:R-:W-:Y:S01]  /*ce10*/  IMAD.X R24, R24, 0x1, R4, P4 ;  /* 0x0000000118187824 */ /* 0x000fe200020e0604 */
[----:B------:R-:W-:-:S02]  /*ce20*/  IADD3 R26, P3, PT, R26, R5, RZ ;  /* 0x000000051a1a7210 */ /* 0x000fc40007f7e0ff */
[----:B----4-:R-:W-:Y:S01]  /*ce30*/  IADD3 R7, P4, PT, R7, R5, RZ ;  /* 0x0000000507077210 */ /* 0x010fe20007f9e0ff */
[----:B------:R-:W-:Y:S04]  /*ce40*/  STL [R1+0x5ac], R27 ;  /* 0x0005ac1b01007387 */ /* 0x000fe80000100800 */
[----:B------:R0:W-:Y:S01]  /*ce50*/  STL [R1+0x5a4], R7 ;  /* 0x0005a40701007387 */ /* 0x0001e20000100800 */
[----:B------:R-:W-:-:S03]  /*ce60*/  IMAD.X R12, R12, 0x1, R4, P5 ;  /* 0x000000010c0c7824 */ /* 0x000fc600028e0604 */
[----:B------:R-:W-:Y:S04]  /*ce70*/  STL [R1+0x3b0], R26 ;  /* 0x0003b01a01007387 */ /* 0x000fe80000100800 */
[----:B0-----:R-:W4:Y:S01]  /*ce80*/  LDL.LU R7, [R1+0x5a0] ;  /* 0x0005a00001077983 */ /* 0x001f220000300800 */
[----:B------:R-:W-:-:S03]  /*ce90*/  IADD3 R3, P5, PT, R3, R5, RZ ;  /* 0x0000000503037210 */ /* 0x000fc60007fbe0ff */
[----:B------:R-:W-:Y:S01]  /*cea0*/  STL [R1+0x3b4], R24 ;  /* 0x0003b41801007387 */ /* 0x000fe20000100800 */
[----:B------:R-:W-:-:S03]  /*ceb0*/  IMAD.X R11, R11, 0x1, R4, P6 ;  /* 0x000000010b0b7824 */ /* 0x000fc600030e0604 */
[----:B------:R0:W-:Y:S01]  /*cec0*/  STL [R1+0x59c], R3 ;  /* 0x00059c0301007387 */ /* 0x0001e20000100800 */
[-C--:B------:R-:W-:Y:S01]  /*ced0*/  IADD3 R10, P6, PT, R10, R5.reuse, RZ ;  /* 0x000000050a0a7210 */ /* 0x080fe20007fde0ff */
[--C-:B------:R-:W-:Y:S02]  /*cee0*/  IMAD.X R9, R9, 0x1, R4.reuse, P1 ;  /* 0x0000000109097824 */ /* 0x100fe400008e0604 */
[----:B0-----:R-:W4:Y:S04]  /*cef0*/  LDL.LU R3, [R1+0x584] ;  /* 0x0005840001037983 */ /* 0x001f280000300800 */
[----:B------:R-:W-:Y:S04]  /*cf00*/  STL [R1+0x5b8], R12 ;  /* 0x0005b80c01007387 */ /* 0x000fe80000100800 */
[----:B------:R-:W-:Y:S04]  /*cf10*/  STL [R1+0x5b0], R11 ;  /* 0x0005b00b01007387 */ /* 0x000fe80000100800 */
[----:B------:R-:W-:Y:S04]  /*cf20*/  STL [R1+0x594], R10 ;  /* 0x0005940a01007387 */ /* 0x000fe80000100800 */
[----:B------:R-:W4:Y:S04]  /*cf30*/  LDL.LU R29, [R1+0x598] ;  /* 0x00059800011d7983 */ /* 0x000f280000300800 */
[----:B------:R-:W-:Y:S04]  /*cf40*/  STL [R1+0x5a8], R9 ;  /* 0x0005a80901007387 */ /* 0x000fe80000100800 */
[----:B------:R-:W4:Y:S01]  /*cf50*/  LDL.LU R28, [R1+0x57c] ;  /* 0x00057c00011c7983 */ /* 0x000f220000300800 */
[----:B--2---:R-:W-:Y:S01]  /*cf60*/  IADD3 R8, P1, PT, R8, R5, RZ ;  /* 0x0000000508087210 */ /* 0x004fe20007f3e0ff */
[----:B------:R-:W-:-:S04]  /*cf70*/  IMAD.X R2, R2, 0x1, R4, P3 ;  /* 0x0000000102027824 */ /* 0x000fc800018e0604 */
[----:B------:R-:W-:Y:S04]  /*cf80*/  STL [R1+0x3a8], R8 ;  /* 0x0003a80801007387 */ /* 0x000fe80000100800 */
[----:B------:R-:W2:Y:S04]  /*cf90*/  LDL.LU R27, [R1+0x590] ;  /* 0x00059000011b7983 */ /* 0x000ea80000300800 */
[----:B------:R0:W-:Y:S04]  /*cfa0*/  STL [R1+0x3ac], R2 ;  /* 0x0003ac0201007387 */ /* 0x0001e80000100800 */
[----:B0-----:R-:W2:Y:S04]  /*cfb0*/  LDL.LU R2, [R1+0x3a0] ;  /* 0x0003a00001027983 */ /* 0x001ea80000300800 */
[----:B------:R-:W2:Y:S04]  /*cfc0*/  LDL.LU R26, [R1+0x3a4] ;  /* 0x0003a400011a7983 */ /* 0x000ea80000300800 */
[----:B------:R-:W2:Y:S01]  /*cfd0*/  LDL.LU R24, [R1+0x574] ;  /* 0x0005740001187983 */ /* 0x000ea20000300800 */
[----:B---3--:R-:W-:-:S05]  /*cfe0*/  IADD3 R0, P3, PT, R0, R5, RZ ;  /* 0x0000000500007210 */ /* 0x008fca0007f7e0ff */
[----:B------:R0:W-:Y:S04]  /*cff0*/  STL [R1+0x58c], R0 ;  /* 0x00058c0001007387 */ /* 0x0001e80000100800 */
[----:B0-----:R-:W3:Y:S04]  /*d000*/  LDL.LU R0, [R1+0x588] ;  /* 0x0005880001007983 */ /* 0x001ee80000300800 */
[----:B------:R-:W3:Y:S01]  /*d010*/  LDL.LU R12, [R1+0x56c] ;  /* 0x00056c00010c7983 */ /* 0x000ee20000300800 */
[----:B----4-:R-:W-:-:S05]  /*d020*/  IMAD.X R7, R7, 0x1, R4, P4 ;  /* 0x0000000107077824 */ /* 0x010fca00020e0604 */
[----:B------:R0:W-:Y:S04]  /*d030*/  STL [R1+0x5a0], R7 ;  /* 0x0005a00701007387 */ /* 0x0001e80000100800 */
[----:B0-----:R-:W4:Y:S04]  /*d040*/  LDL.LU R7, [R1+0x580] ;  /* 0x0005800001077983 */ /* 0x001f280000300800 */
[----:B------:R-:W4:Y:S01]  /*d050*/  LDL.LU R11, [R1+0x564] ;  /* 0x00056400010b7983 */ /* 0x000f220000300800 */
[----:B------:R-:W-:-:S03]  /*d060*/  IADD3 R3, P4, PT, R3, R5, RZ ;  /* 0x0000000503037210 */ /* 0x000fc60007f9e0ff */
[----:B------:R-:W4:Y:S04]  /*d070*/  LDL.LU R10, [R1+0x578] ;  /* 0x00057800010a7983 */ /* 0x000f280000300800 */
[----:B------:R-:W4:Y:S04]  /*d080*/  LDL.LU R9, [R1+0x398] ;  /* 0x0003980001097983 */ /* 0x000f280000300800 */
[----:B------:R0:W-:Y:S04]  /*d090*/  STL [R1+0x584], R3 ;  /* 0x0005840301007387 */ /* 0x0001e80000100800 */
[----:B------:R-:W4:Y:S01]  /*d0a0*/  LDL.LU R8, [R1+0x39c] ;  /* 0x00039c0001087983 */ /* 0x000f220000300800 */
[----:B------:R-:W-:-:S03]  /*d0b0*/  IMAD.X R29, R29, 0x1, R4, P5 ;  /* 0x000000011d1d7824 */ /* 0x000fc600028e0604 */
[----:B0-----:R-:W4:Y:S01]  /*d0c0*/  LDL.LU R3, [R1+0x55c] ;  /* 0x00055c0001037983 */ /* 0x001f220000300800 */
[----:B------:R-:W-:-:S03]  /*d0d0*/  IADD3 R28, P5, PT, R28, R5, RZ ;  /* 0x000000051c1c7210 */ /* 0x000fc60007fbe0ff */
[----:B------:R-:W-:Y:S01]  /*d0e0*/  STL [R1+0x598], R29 ;  /* 0x0005981d01007387 */ /* 0x000fe20000100800 */
[----:B--2---:R-:W-:Y:S01]  /*d0f0*/  IMAD.X R27, R27, 0x1, R4, P6 ;  /* 0x000000011b1b7824 */ /* 0x004fe200030e0604 */
[----:B------:R-:W-:-:S05]  /*d100*/  IADD3 R2, P6, PT, R2, R5, RZ ;  /* 0x0000000502027210 */ /* 0x000fca0007fde0ff */
[----:B------:R0:W-:Y:S04]  /*d110*/  STL [R1+0x3a0], R2 ;  /* 0x0003a00201007387 */ /* 0x0001e80000100800 */
[----:B------:R-:W-:Y:S01]  /*d120*/  STL [R1+0x57c], R28 ;  /* 0x00057c1c01007387 */ /* 0x000fe20000100800 */
[----:B------:R-:W-:-:S03]  /*d130*/  IMAD.X R26, R26, 0x1, R4, P1 ;  /* 0x000000011a1a7824 */ /* 0x000fc600008e0604 */
[----:B0-----:R-:W2:Y:S04]  /*d140*/  LDL.LU R2, [R1+0x570] ;  /* 0x0005700001027983 */ /* 0x001ea80000300800 */
[----:B------:R-:W-:Y:S01]  /*d150*/  STL [R1+0x590], R27 ;  /* 0x0005901b01007387 */ /* 0x000fe20000100800 */
[----:B---3--:R-:W-:-:S05]  /*d160*/  IMAD.X R0, R0, 0x1, R4, P3 ;  /* 0x0000000100007824 */ /* 0x008fca00018e0604 */
[----:B------:R0:W-:Y:S04]  /*d170*/  STL [R1+0x588], R0 ;  /* 0x0005880001007387 */ /* 0x0001e80000100800 */
[----:B------:R-:W-:Y:S04]  /*d180*/  STL [R1+0x3a4], R26 ;  /* 0x0003a41a01007387 */ /* 0x000fe80000100800 */
[----:B0-----:R-:W3:Y:S01]  /*d190*/  LDL.LU R0, [R1+0x554] ;  /* 0x0005540001007983 */ /* 0x001ee20000300800 */
[-C--:B------:R-:W-:Y:S02]  /*d1a0*/  IADD3 R24, P1, PT, R24, R5.reuse, RZ ;  /* 0x0000000518187210 */ /* 0x080fe40007f3e0ff */
[----:B------:R-:W-:Y:S01]  /*d1b0*/  IADD3 R12, P3, PT, R12, R5, RZ ;  /* 0x000000050c0c7210 */ /* 0x000fe20007f7e0ff */
[----:B----4-:R-:W-:-:S02]  /*d1c0*/  IMAD.X R7, R7, 0x1, R4, P4 ;  /* 0x0000000107077824 */ /* 0x010fc400020e0604 */
        /* <DEDUP_REMOVED lines=27> */
[----:B------:R-:W3:Y:S04]  /*d380*/  LDL.LU R11, [R1+0x548] ;  /* 0x00054800010b7983 */ /* 0x000ee80000300800 */
[----:B------:R-:W3:Y:S01]  /*d390*/  LDL.LU R10, [R1+0x388] ;  /* 0x00038800010a7983 */ /* 0x000ee20000300800 */
[----:B----4-:R-:W-:-:S03]  /*d3a0*/  IMAD.X R7, R7, 0x1, R4, P3 ;  /* 0x0000000107077824 */ /* 0x010fc600018e0604 */
[----:B------:R-:W4:Y:S04]  /*d3b0*/  LDL.LU R9, [R1+0x38c] ;  /* 0x00038c0001097983 */ /* 0x000f280000300800 */
[----:B------:R0:W-:Y:S04]  /*d3c0*/  STL [R1+0x568], R7 ;  /* 0x0005680701007387 */ /* 0x0001e80000100800 */
[----:B------:R-:W4:Y:S01]  /*d3d0*/  LDL.LU R8, [R1+0x52c] ;  /* 0x00052c0001087983 */ /* 0x000f220000300800 */
[----:B------:R-:W-:-:S03]  /*d3e0*/  IADD3 R29, P3, PT, R29, R5, RZ ;  /* 0x000000051d1d7210 */ /* 0x000fc60007f7e0ff */
[----:B0-----:R-:W4:Y:S04]  /*d3f0*/  LDL.LU R7, [R1+0x540] ;  /* 0x0005400001077983 */ /* 0x001f280000300800 */
[----:B------:R-:W-:Y:S01]  /*d400*/  STL [R1+0x54c], R29 ;  /* 0x00054c1d01007387 */ /* 0x000fe20000100800 */
[--C-:B------:R-:W-:Y:S01]  /*d410*/  IMAD.X R28, R28, 0x1, R4.reuse, P4 ;  /* 0x000000011c1c7824 */ /* 0x100fe200020e0604 */
        /* <DEDUP_REMOVED lines=18> */
[-C--:B------:R-:W-:Y:S01]  /*d540*/  IADD3 R10, P3, PT, R10, R5.reuse, RZ ;  /* 0x000000050a0a7210 */ /* 0x080fe20007f7e0ff */
[----:B----4-:R-:W-:Y:S01]  /*d550*/  IMAD.X R9, R9, 0x1, R4, P4 ;  /* 0x0000000109097824 */ /* 0x010fe200020e0604 */
        /* <DEDUP_REMOVED lines=14> */
[----:B------:R-:W-:-:S05]  /*d640*/  IADD3 R3, P5, PT, R3, R5, RZ ;  /* 0x0000000503037210 */ /* 0x000fca0007fbe0ff */
[----:B------:R0:W-:Y:S04]  /*d650*/  STL [R1+0x524], R3 ;  /* 0x0005240301007387 */ /* 0x0001e80000100800 */
[----:B0-----:R-:W4:Y:S04]  /*d660*/  LDL.LU R3, [R1+0x520] ;  /* 0x0005200001037983 */ /* 0x001f280000300800 */
[----:B------:R-:W4:Y:S01]  /*d670*/  LDL.LU R12, [R1+0x504] ;  /* 0x00050400010c7983 */ /* 0x000f220000300800 */
[----:B--2---:R-:W-:-:S05]  /*d680*/  IMAD.X R2, R2, 0x1, R4, P6 ;  /* 0x0000000102027824 */ /* 0x004fca00030e0604 */
[----:B------:R0:W-:Y:S04]  /*d690*/  STL [R1+0x538], R2 ;  /* 0x0005380201007387 */ /* 0x0001e80000100800 */
[----:B0-----:R-:W2:Y:S04]  /*d6a0*/  LDL.LU R2, [R1+0x518] ;  /* 0x0005180001027983 */ /* 0x001ea80000300800 */
[----:B------:R-:W2:Y:S04]  /*d6b0*/  LDL.LU R11, [R1+0x378] ;  /* 0x00037800010b7983 */ /* 0x000ea80000300800 */
[----:B------:R-:W2:Y:S04]  /*d6c0*/  LDL.LU R10, [R1+0x37c] ;  /* 0x00037c00010a7983 */ /* 0x000ea80000300800 */
[----:B------:R-:W2:Y:S01]  /*d6d0*/  LDL.LU R9, [R1+0x4fc] ;  /* 0x0004fc0001097983 */ /* 0x000ea20000300800 */
[----:B---3--:R-:W-:-:S05]  /*d6e0*/  IADD3 R0, P6, PT, R0, R5, RZ ;  /* 0x0000000500007210 */ /* 0x008fca0007fde0ff */
[----:B------:R0:W-:Y:S04]  /*d6f0*/  STL [R1+0x51c], R0 ;  /* 0x00051c0001007387 */ /* 0x0001e80000100800 */
[----:B------:R-:W3:Y:S04]  /*d700*/  LDL.LU R8, [R1+0x510] ;  /* 0x0005100001087983 */ /* 0x000ee80000300800 */
[----:B0-----:R-:W3:Y:S01]  /*d710*/  LDL.LU R0, [R1+0x4f4] ;  /* 0x0004f40001007983 */ /* 0x001ee20000300800 */
[----:B----4-:R-:W-:-:S05]  /*d720*/  IMAD.X R29, R29, 0x1, R4, P1 ;  /* 0x000000011d1d7824 */ /* 0x010fca00008e0604 */
[----:B------:R-:W-:Y:S01]  /*d730*/  STL [R1+0x530], R29 ;  /* 0x0005301d01007387 */ /* 0x000fe20000100800 */
[-C--:B------:R-:W-:Y:S01]  /*d740*/  IADD3 R28, P1, PT, R28, R5.reuse, RZ ;  /* 0x000000051c1c7210 */ /* 0x080fe20007f3e0ff */
[----:B------:R-:W-:Y:S01]  /*d750*/  IMAD.X R27, R27, 0x1, R4, P3 ;  /* 0x000000011b1b7824 */ /* 0x000fe200018e0604 */
[----:B------:R-:W-:-:S05]  /*d760*/  IADD3 R7, P3, PT, R7, R5, RZ ;  /* 0x0000000507077210 */ /* 0x000fca0007f7e0ff */
[----:B------:R0:W-:Y:S01]  /*d770*/  STL [R1+0x514], R7 ;  /* 0x0005140701007387 */ /* 0x0001e20000100800 */
[----:B------:R-:W-:-:S03]  /*d780*/  IMAD.X R26, R26, 0x1, R4, P4 ;  /* 0x000000011a1a7824 */ /* 0x000fc600020e0604 */
[----:B------:R-:W-:Y:S04]  /*d790*/  STL [R1+0x380], R28 ;  /* 0x0003801c01007387 */ /* 0x000fe80000100800 */
[----:B0-----:R-:W4:Y:S04]  /*d7a0*/  LDL.LU R7, [R1+0x508] ;  /* 0x0005080001077983 */ /* 0x001f280000300800 */
[----:B------:R-:W-:Y:S01]  /*d7b0*/  STL [R1+0x384], R27 ;  /* 0x0003841b01007387 */ /* 0x000fe20000100800 */
[----:B------:R-:W-:Y:S01]  /*d7c0*/  IMAD.X R3, R3, 0x1, R4, P5 ;  /* 0x0000000103037824 */ /* 0x000fe200028e0604 */
[----:B------:R-:W-:-:S04]  /*d7d0*/  IADD3 R24, P4, PT, R24, R5, RZ ;  /* 0x0000000518187210 */ /* 0x000fc80007f9e0ff */
        /* <DEDUP_REMOVED lines=9> */
[----:B------:R-:W-:Y:S02]  /*d870*/  IADD3 R9, P1, PT, R9, R5, RZ ;  /* 0x0000000509097210 */ /* 0x000fe40007f3e0ff */
[----:B0-----:R-:W2:Y:S04]  /*d880*/  LDL.LU R2, [R1+0x500] ;  /* 0x0005000001027983 */ /* 0x001ea80000300800 */
[----:B------:R-:W-:Y:S04]  /*d890*/  STL [R1+0x504], R12 ;  /* 0x0005040c01007387 */ /* 0x000fe80000100800 */
[----:B------:R-:W-:Y:S04]  /*d8a0*/  STL [R1+0x378], R11 ;  /* 0x0003780b01007387 */ /* 0x000fe80000100800 */
[----:B------:R-:W-:Y:S04]  /*d8b0*/  STL [R1+0x37c], R10 ;  /* 0x00037c0a01007387 */ /* 0x000fe80000100800 */
[----:B------:R-:W2:Y:S01]  /*d8c0*/  LDL.LU R29, [R1+0x370] ;  /* 0x00037000011d7983 */ /* 0x000ea20000300800 */
[----:B---3--:R-:W-:-:S03]  /*d8d0*/  IMAD.X R8, R8, 0x1, R4, P3 ;  /* 0x0000000108087824 */ /* 0x008fc600018e0604 */
[----:B------:R-:W-:Y:S04]  /*d8e0*/  STL [R1+0x4fc], R9 ;  /* 0x0004fc0901007387 */ /* 0x000fe80000100800 */
[----:B------:R-:W3:Y:S01]  /*d8f0*/  LDL.LU R28, [R1+0x374] ;  /* 0x00037400011c7983 */ /* 0x000ee20000300800 */
[----:B------:R-:W-:-:S03]  /*d900*/  IADD3 R0, P3, PT, R0, R5, RZ ;  /* 0x0000000500007210 */ /* 0x000fc60007f7e0ff */
        /* <DEDUP_REMOVED lines=20> */
[----:B------:R-:W-:-:S05]  /*da50*/  IADD3 R29, P5, PT, R29, R5, RZ ;  /* 0x000000051d1d7210 */ /* 0x000fca0007fbe0ff */
[----:B------:R-:W-:Y:S01]  /*da60*/  STL [R1+0x370], R29 ;  /* 0x0003701d01007387 */ /* 0x000fe20000100800 */
[--C-:B---3--:R-:W-:Y:S02]  /*da70*/  IMAD.X R28, R28, 0x1, R4.reuse, P6 ;  /* 0x000000011c1c7824 */ /* 0x108fe400030e0604 */
[----:B------:R-:W-:-:S05]  /*da80*/  IMAD.X R0, R0, 0x1, R4, P1 ;  /* 0x0000000100007824 */ /* 0x000fca00008e0604 */
[----:B------:R0:W-:Y:S04]  /*da90*/  STL [R1+0x4f8], R0 ;  /* 0x0004f80001007387 */ /* 0x0001e80000100800 */
[----:B------:R-:W-:Y:S04]  /*daa0*/  STL [R1+0x374], R28 ;  /* 0x0003741c01007387 */ /* 0x000fe80000100800 */
[----:B0-----:R-:W3:Y:S01]  /*dab0*/  LDL.LU R0, [R1+0x4bc] ;  /* 0x0004bc0001007983 */ /* 0x001ee20000300800 */
[-C--:B------:R-:W-:Y:S01]  /*dac0*/  IADD3 R27, P6, PT, R27, R5.reuse, RZ ;  /* 0x000000051b1b7210 */ /* 0x080fe20007fde0ff */
[----:B------:R-:W-:Y:S01]  /*dad0*/  IMAD.X R24, R24, 0x1, R4, P3 ;  /* 0x0000000118187824 */ /* 0x000fe200018e0604 */
[----:B------:R-:W-:-:S03]  /*dae0*/  IADD3 R26, P1, PT, R26, R5, RZ ;  /* 0x000000051a1a7210 */ /* 0x000fc60007f3e0ff */
[----:B------:R-:W-:Y:S01]  /*daf0*/  STL [R1+0x4e4], R27 ;  /* 0x0004e41b01007387 */ /* 0x000fe20000100800 */
[----:B----4-:R-:W-:Y:S01]  /*db00*/  IADD3 R7, P3, PT, R7, R5, RZ ;  /* 0x0000000507077210 */ /* 0x010fe20007f7e0ff */
[----:B------:R-:W-:-:S04]  /*db10*/  IMAD.X R12, R12, 0x1, R4, P4 ;  /* 0x000000010c0c7824 */ /* 0x000fc800020e0604 */
[----:B------:R0:W-:Y:S04]  /*db20*/  STL [R1+0x4d4], R7 ;  /* 0x0004d40701007387 */ /* 0x0001e80000100800 */
[----:B------:R-:W-:Y:S04]  /*db30*/  STL [R1+0x4dc], R26 ;  /* 0x0004dc1a01007387 */ /* 0x000fe80000100800 */
[----:B0-----:R-:W4:Y:S04]  /*db40*/  LDL.LU R7, [R1+0x4d0] ;  /* 0x0004d00001077983 */ /* 0x001f280000300800 */
[----:B------:R-:W-:Y:S01]  /*db50*/  STL [R1+0x4f0], R24 ;  /* 0x0004f01801007387 */ /* 0x000fe20000100800 */
[----:B------:R-:W-:Y:S01]  /*db60*/  IADD3 R3, P4, PT, R3, R5, RZ ;  /* 0x0000000503037210 */ /* 0x000fe20007f9e0ff */
[----:B------:R-:W-:-:S04]  /*db70*/  IMAD.X R11, R11, 0x1, R4, P5 ;  /* 0x000000010b0b7824 */ /* 0x000fc800028e0604 */
        /* <DEDUP_REMOVED lines=25> */
[----:B------:R-:W4:Y:S04]  /*dd10*/  LDL.LU R11, [R1+0x49c] ;  /* 0x00049c00010b7983 */ /* 0x000f280000300800 */
[----:B------:R-:W4:Y:S01]  /*dd20*/  LDL.LU R10, [R1+0x4b0] ;  /* 0x0004b000010a7983 */ /* 0x000f220000300800 */
[----:B------:R-:W-:-:S03]  /*dd30*/  IADD3 R3, P3, PT, R3, R5, RZ ;  /* 0x0000000503037210 */ /* 0x000fc60007f7e0ff */
[----:B------:R-:W4:Y:S04]  /*dd40*/  LDL.LU R9, [R1+0x494] ;  /* 0x0004940001097983 */ /* 0x000f280000300800 */
[----:B------:R0:W-:Y:S04]  /*dd50*/  STL [R1+0x360], R3 ;  /* 0x0003600301007387 */ /* 0x0001e80000100800 */
[----:B------:R-:W4:Y:S01]  /*dd60*/  LDL.LU R8, [R1+0x4a8] ;  /* 0x0004a80001087983 */ /* 0x000f220000300800 */
[----:B------:R-:W-:-:S03]  /*dd70*/  IMAD.X R29, R29, 0x1, R4, P4 ;  /* 0x000000011d1d7824 */ /* 0x000fc600020e0604 */
[----:B0-----:R-:W4:Y:S04]  /*dd80*/  LDL.LU R3, [R1+0x48c] ;  /* 0x00048c0001037983 */ /* 0x001f280000300800 */
[----:B------:R-:W-:Y:S01]  /*dd90*/  STL [R1+0x364], R29 ;  /* 0x0003641d01007387 */ /* 0x000fe20000100800 */
[-C--:B------:R-:W-:Y:S01]  /*dda0*/  IADD3 R28, P4, PT, R28, R5.reuse, RZ ;  /* 0x000000051c1c7210 */ /* 0x080fe20007f9e0ff */
        /* <DEDUP_REMOVED lines=12> */
[----:B------:R-:W-:-:S03]  /*de70*/  IADD3 R12, P1, PT, R12, R5, RZ ;  /* 0x000000050c0c7210 */ /* 0x000fc60007f3e0ff */
[----:B------:R-:W-:Y:S01]  /*de80*/  STL [R1+0x4a4], R24 ;  /* 0x0004a41801007387 */ /* 0x000fe20000100800 */
[----:B----4-:R-:W-:Y:S01]  /*de90*/  IMAD.X R7, R7, 0x1, R4, P3 ;  /* 0x0000000107077824 */ /* 0x010fe200018e0604 */
[----:B------:R-:W-:-:S04]  /*dea0*/  IADD3 R11, P3, PT, R11, R5, RZ ;  /* 0x000000050b0b7210 */ /* 0x000fc80007f7e0ff */
        /* <DEDUP_REMOVED lines=26> */
[----:B------:R-:W3:Y:S04]  /*e050*/  LDL.LU R10, [R1+0x464] ;  /* 0x00046400010a7983 */ /* 0x000ee80000300800 */
[----:B------:R-:W3:Y:S01]  /*e060*/  LDL.LU R9, [R1+0x478] ;  /* 0x0004780001097983 */ /* 0x000ee20000300800 */
[----:B----4-:R-:W-:-:S05]  /*e070*/  IMAD.X R7, R7, 0x1, R4, P1 ;  /* 0x0000000107077824 */ /* 0x010fca00008e0604 */
[----:B------:R0:W-:Y:S04]  /*e080*/  STL [R1+0x354], R7 ;  /* 0x0003540701007387 */ /* 0x0001e80000100800 */
[----:B------:R-:W4:Y:S04]  /*e090*/  LDL.LU R8, [R1+0x674] ;  /* 0x0006740001087983 */ /* 0x000f280000300800 */
[----:B0-----:R-:W4:Y:S01]  /*e0a0*/  LDL.LU R7, [R1+0x470] ;  /* 0x0004700001077983 */ /* 0x001f220000300800 */
[----:B------:R-:W-:-:S05]  /*e0b0*/  IADD3 R29, P1, PT, R29, R5, RZ ;  /* 0x000000051d1d7210 */ /* 0x000fca0007f3e0ff */
[----:B------:R-:W-:Y:S01]  /*e0c0*/  STL [R1+0x484], R29 ;  /* 0x0004841d01007387 */ /* 0x000fe20000100800 */
[--C-:B------:R-:W-:Y:S01]  /*e0d0*/  IMAD.X R28, R28, 0x1, R4.reuse, P3 ;  /* 0x000000011c1c7824 */ /* 0x100fe200018e0604 */
[-C--:B------:R-:W-:Y:S01]  /*e0e0*/  IADD3 R27, P3, PT, R27, R5.reuse, RZ ;  /* 0x000000051b1b7210 */ /* 0x080fe20007f7e0ff */
[----:B------:R-:W-:Y:S01]  /*e0f0*/  IMAD.X R3, R3, 0x1, R4, P4 ;  /* 0x0000000103037824 */ /* 0x000fe200020e0604 */
[----:B------:R-:W-:-:S04]  /*e100*/  IADD3 R26, P4, PT, R26, R5, RZ ;  /* 0x000000051a1a7210 */ /* 0x000fc80007f9e0ff */
[----:B------:R0:W-:Y:S01]  /*e110*/  STL [R1+0x490], R3 ;  /* 0x0004900301007387 */ /* 0x0001e20000100800 */
[----:B------:R-:W-:-:S03]  /*e120*/  IMAD.X R24, R24, 0x1, R4, P5 ;  /* 0x0000000118187824 */ /* 0x000fc600028e0604 */
[----:B------:R-:W-:Y:S04]  /*e130*/  STL [R1+0x498], R28 ;  /* 0x0004981c01007387 */ /* 0x000fe80000100800 */
        /* <DEDUP_REMOVED lines=13> */
[----:B------:R-:W-:Y:S01]  /*e210*/  IMAD.X R9, R9, 0x1, R4, P3 ;  /* 0x0000000109097824 */ /* 0x000fe200018e0604 */
[----:B------:R-:W-:Y:S04]  /*e220*/  STL [R1+0x34c], R12 ;  /* 0x00034c0c01007387 */ /* 0x000fe80000100800 */
[----:B------:R-:W-:Y:S04]  /*e230*/  STL [R1+0x480], R11 ;  /* 0x0004800b01007387 */ /* 0x000fe80000100800 */
[----:B------:R-:W-:Y:S04]  /*e240*/  STL [R1+0x464], R10 ;  /* 0x0004640a01007387 */ /* 0x000fe80000100800 */
[----:B------:R-:W3:Y:S01]  /*e250*/  LDL.LU R29, [R1+0x468] ;  /* 0x00046800011d7983 */ /* 0x000ee20000300800 */
[----:B----4-:R-:W-:-:S03]  /*e260*/  IADD3 R8, P3, PT, R8, R5, RZ ;  /* 0x0000000508087210 */ /* 0x010fc60007f7e0ff */
[----:B------:R-:W-:Y:S04]  /*e270*/  STL [R1+0x478], R9 ;  /* 0x0004780901007387 */ /* 0x000fe80000100800 */
[----:B------:R-:W4:Y:S01]  /*e280*/  LDL.LU R28, [R1+0x454] ;  /* 0x00045400011c7983 */ /* 0x000f220000300800 */
[----:B------:R-:W-:-:S03]  /*e290*/  IMAD.X R7, R7, 0x1, R4, P4 ;  /* 0x0000000107077824 */ /* 0x000fc600020e0604 */
        /* <DEDUP_REMOVED lines=20> */
[----:B------:R-:W-:-:S05]  /*e3e0*/  IMAD.X R29, R29, 0x1, R4, P6 ;  /* 0x000000011d1d7824 */ /* 0x000fca00030e0604 */
[----:B------:R-:W-:Y:S01]  /*e3f0*/  STL [R1+0x468], R29 ;  /* 0x0004681d01007387 */ /* 0x000fe20000100800 */
[-C--:B----4-:R-:W-:Y:S01]  /*e400*/  IADD3 R28, P6, PT, R28, R5.reuse, RZ ;  /* 0x000000051c1c7210 */ /* 0x090fe20007fde0ff */
[----:B------:R-:W-:Y:S01]  /*e410*/  IMAD.X R27, R27, 0x1, R4, P1 ;  /* 0x000000011b1b7824 */ /* 0x000fe200008e0604 */
[----:B------:R-:W-:-:S05]  /*e420*/  IADD3 R7, P1, PT, R7, R5, RZ ;  /* 0x0000000507077210 */ /* 0x000fca0007f3e0ff */
[----:B------:R0:W-:Y:S04]  /*e430*/  STL [R1+0x67c], R7 ;  /* 0x00067c0701007387 */ /* 0x0001e80000100800 */
[----:B------:R-:W-:Y:S01]  /*e440*/  STL [R1+0x454], R28 ;  /* 0x0004541c01007387 */ /* 0x000fe20000100800 */
[----:B------:R-:W-:-:S03]  /*e450*/  IMAD.X R26, R26, 0x1, R4, P3 ;  /* 0x000000011a1a7824 */ /* 0x000fc600018e0604 */
[----:B0-----:R-:W4:Y:S01]  /*e460*/  LDL.LU R7, [R1+0x334] ;  /* 0x0003340001077983 */ /* 0x001f220000300800 */
[----:B------:R-:W-:-:S03]  /*e470*/  IADD3 R24, P3, PT, R24, R5, RZ ;  /* 0x0000000518187210 */ /* 0x000fc60007f7e0ff */
[----:B------:R-:W-:Y:S01]  /*e480*/  STL [R1+0x460], R27 ;  /* 0x0004601b01007387 */ /* 0x000fe20000100800 */
[----:B------:R-:W-:Y:S01]  /*e490*/  IMAD.X R3, R3, 0x1, R4, P4 ;  /* 0x0000000103037824 */ /* 0x000fe200020e0604 */
[----:B------:R-:W-:-:S04]  /*e4a0*/  IADD3 R12, P4, PT, R12, R5, RZ ;  /* 0x000000050c0c7210 */ /* 0x000fc80007f9e0ff */
[----:B------:R0:W-:Y:S04]  /*e4b0*/  STL [R1+0x33c], R3 ;  /* 0x00033c0301007387 */ /* 0x0001e80000100800 */
[----:B------:R-:W-:Y:S04]  /*e4c0*/  STL [R1+0x670], R26 ;  /* 0x0006701a01007387 */ /* 0x000fe80000100800 */
        /* <DEDUP_REMOVED lines=11> */
[----:B------:R-:W2:Y:S04]  /*e580*/  LDL.LU R29, [R1+0x430] ;  /* 0x00043000011d7983 */ /* 0x000ea80000300800 */
[----:B------:R-:W-:Y:S01]  /*e590*/  STL [R1+0x678], R9 ;  /* 0x0006780901007387 */ /* 0x000fe20000100800 */
[----:B---3--:R-:W-:-:S03]  /*e5a0*/  IMAD.X R8, R8, 0x1, R4, P1 ;  /* 0x0000000108087824 */ /* 0x008fc600008e0604 */
        /* <DEDUP_REMOVED lines=33> */
[----:B----4-:R-:W-:-:S05]  /*e7c0*/  IADD3 R7, P1, PT, R7, R5, RZ ;  /* 0x0000000507077210 */ /* 0x010fca0007f3e0ff */
[----:B------:R0:W-:Y:S04]  /*e7d0*/  STL [R1+0x424], R7 ;  /* 0x0004240701007387 */ /* 0x0001e80000100800 */
[----:B------:R-:W-:Y:S01]  /*e7e0*/  STL [R1+0x328], R26 ;  /* 0x0003281a01007387 */ /* 0x000fe20000100800 */
[----:B------:R-:W-:-:S03]  /*e7f0*/  IMAD.X R12, R12, 0x1, R4, P3 ;  /* 0x000000010c0c7824 */ /* 0x000fc600018e0604 */
        /* <DEDUP_REMOVED lines=30> */
[----:B------:R-:W4:Y:S04]  /*e9e0*/  LDL.LU R10, [R1+0x698] ;  /* 0x00069800010a7983 */ /* 0x000f280000300800 */
[----:B------:R-:W4:Y:S01]  /*e9f0*/  LDL.LU R9, [R1+0x310] ;  /* 0x0003100001097983 */ /* 0x000f220000300800 */
[----:B------:R-:W-:-:S05]  /*ea00*/  IADD3 R3, P1, PT, R3, R5, RZ ;  /* 0x0000000503037210 */ /* 0x000fca0007f3e0ff */
[----:B------:R0:W-:Y:S04]  /*ea10*/  STL [R1+0x40c], R3 ;  /* 0x00040c0301007387 */ /* 0x0001e80000100800 */
[----:B------:R-:W4:Y:S04]  /*ea20*/  LDL.LU R8, [R1+0x314] ;  /* 0x0003140001087983 */ /* 0x000f280000300800 */
[----:B0-----:R-:W4:Y:S01]  /*ea30*/  LDL.LU R3, [R1+0x3f4] ;  /* 0x0003f40001037983 */ /* 0x001f220000300800 */
[----:B------:R-:W-:-:S05]  /*ea40*/  IMAD.X R29, R29, 0x1, R4, P3 ;  /* 0x000000011d1d7824 */ /* 0x000fca00018e0604 */
[----:B------:R-:W-:Y:S01]  /*ea50*/  STL [R1+0x418], R29 ;  /* 0x0004181d01007387 */ /* 0x000fe20000100800 */
[-C--:B------:R-:W-:Y:S01]  /*ea60*/  IADD3 R28, P3, PT, R28, R5.reuse, RZ ;  /* 0x000000051c1c7210 */ /* 0x080fe20007f7e0ff */
[--C-:B--2---:R-:W-:Y:S01]  /*ea70*/  IMAD.X R27, R27, 0x1, R4.reuse, P4 ;  /* 0x000000011b1b7824 */ /* 0x104fe200020e0604 */
[----:B------:R-:W-:Y:S01]  /*ea80*/  IADD3 R2, P4, PT, R2, R5, RZ ;  /* 0x0000000502027210 */ /* 0x000fe20007f9e0ff */
[----:B------:R-:W-:-:S04]  /*ea90*/  IMAD.X R26, R26, 0x1, R4, P5 ;  /* 0x000000011a1a7824 */ /* 0x000fc800028e0604 */
[----:B------:R0:W-:Y:S04]  /*eaa0*/  STL [R1+0x318], R2 ;  /* 0x0003180201007387 */ /* 0x0001e80000100800 */
[----:B------:R-:W-:Y:S04]  /*eab0*/  STL [R1+0x69c], R28 ;  /* 0x00069c1c01007387 */ /* 0x000fe80000100800 */
[----:B0-----:R-:W2:Y:S04]  /*eac0*/  LDL.LU R2, [R1+0x400] ;  /* 0x0004000001027983 */ /* 0x001ea80000300800 */
[----:B------:R-:W-:Y:S01]  /*ead0*/  STL [R1+0x6a0], R27 ;  /* 0x0006a01b01007387 */ /* 0x000fe20000100800 */
[----:B---3--:R-:W-:-:S05]  /*eae0*/  IMAD.X R0, R0, 0x1, R4, P6 ;  /* 0x0000000100007824 */ /* 0x008fca00030e0604 */
[----:B------:R0:W-:Y:S04]  /*eaf0*/  STL [R1+0x410], R0 ;  /* 0x0004100001007387 */ /* 0x0001e80000100800 */
[----:B------:R-:W-:Y:S04]  /*eb00*/  STL [R1+0x31c], R26 ;  /* 0x00031c1a01007387 */ /* 0x000fe80000100800 */
[----:B0-----:R-:W3:Y:S01]  /*eb10*/  LDL.LU R0, [R1+0x3ec] ;  /* 0x0003ec0001007983 */ /* 0x001ee20000300800 */
[----:B------:R-:W-:-:S05]  /*eb20*/  IADD3 R24, P5, PT, R24, R5, RZ ;  /* 0x0000000518187210 */ /* 0x000fca0007fbe0ff */
[----:B------:R-:W-:Y:S01]  /*eb30*/  STL [R1+0x404], R24 ;  /* 0x0004041801007387 */ /* 0x000fe20000100800 */
[----:B------:R-:W-:Y:S01]  /*eb40*/  IADD3 R12, P6, PT, R12, R5, RZ ;  /* 0x000000050c0c7210 */ /* 0x000fe20007fde0ff */
[----:B----4-:R-:W-:-:S05]  /*eb50*/  IMAD.X R7, R7, 0x1, R4, P1 ;  /* 0x0000000107077824 */ /* 0x010fca00008e0604 */
[----:B------:R0:W-:Y:S01]  /*eb60*/  STL [R1+0x408], R7 ;  /* 0x0004080701007387 */ /* 0x0001e20000100800 */
[-C--:B------:R-:W-:Y:S01]  /*eb70*/  IADD3 R11, P1, PT, R11, R5.reuse, RZ ;  /* 0x000000050b0b7210 */ /* 0x080fe20007f3e0ff */
[----:B------:R-:W-:Y:S02]  /*eb80*/  IMAD.X R10, R10, 0x1, R4, P3 ;  /* 0x000000010a0a7824 */ /* 0x000fe400018e0604 */
[----:B0-----:R-:W4:Y:S01]  /*eb90*/  LDL.LU R7, [R1+0x3f8] ;  /* 0x0003f80001077983 */ /* 0x001f220000300800 */
[----:B------:R-:W-:-:S03]  /*eba0*/  IADD3 R9, P3, PT, R9, R5, RZ ;  /* 0x0000000509097210 */ /* 0x000fc60007f7e0ff */
[----:B------:R-:W-:Y:S04]  /*ebb0*/  STL [R1+0x3fc], R12 ;  /* 0x0003fc0c01007387 */ /* 0x000fe80000100800 */
[----:B------:R-:W-:Y:S04]  /*ebc0*/  STL [R1+0x6b8], R11 ;  /* 0x0006b80b01007387 */ /* 0x000fe80000100800 */
[----:B------:R-:W-:Y:S04]  /*ebd0*/  STL [R1+0x698], R10 ;  /* 0x0006980a01007387 */ /* 0x000fe80000100800 */
[----:B------:R-:W4:Y:S01]  /*ebe0*/  LDL.LU R28, [R1+0x6b4] ;  /* 0x0006b400011c7983 */ /* 0x000f220000300800 */
[----:B------:R-:W-:-:S03]  /*ebf0*/  IMAD.X R8, R8, 0x1, R4, P4 ;  /* 0x0000000108087824 */ /* 0x000fc600020e0604 */
[----:B------:R-:W-:Y:S04]  /*ec00*/  STL [R1+0x310], R9 ;  /* 0x0003100901007387 */ /* 0x000fe80000100800 */
[----:B------:R-:W4:Y:S01]  /*ec10*/  LDL.LU R27, [R1+0x6c8] ;  /* 0x0006c800011b7983 */ /* 0x000f220000300800 */
[----:B------:R-:W-:-:S03]  /*ec20*/  IADD3 R3, P4, PT, R3, R5, RZ ;  /* 0x0000000503037210 */ /* 0x000fc60007f9e0ff */
        /* <DEDUP_REMOVED lines=16> */
[--C-:B----4-:R-:W-:Y:S01]  /*ed30*/  IMAD.X R7, R7, 0x1, R4.reuse, P6 ;  /* 0x0000000107077824 */ /* 0x110fe200030e0604 */
[----:B------:R-:W0:Y:S04]  /*ed40*/  SYNCS.PHASECHK.TRANS64.TRYWAIT P6, [UR4], R6 ;  /* 0x00000006ff0075a7 */ /* 0x000e2800080c1104 */
[----:B------:R1:W-:Y:S04]  /*ed50*/  STL [R1+0x3f8], R7 ;  /* 0x0003f80701007387 */ /* 0x0003e80000100800 */
[----:B-1----:R-:W4:Y:S01]  /*ed60*/  LDL.LU R7, [R1+0x2f0] ;  /* 0x0002f00001077983 */ /* 0x002f220000300800 */
[----:B------:R-:W-:-:S05]  /*ed70*/  IMAD.X R28, R28, 0x1, R4, P1 ;  /* 0x000000011c1c7824 */ /* 0x000fca00008e0604 */
[----:B------:R-:W-:Y:S01]  /*ed80*/  STL [R1+0x6b4], R28 ;  /* 0x0006b41c01007387 */ /* 0x000fe20000100800 */
[-C--:B------:R-:W-:Y:S01]  /*ed90*/  IADD3 R27, P1, PT, R27, R5.reuse, RZ ;  /* 0x000000051b1b7210 */ /* 0x080fe20007f3e0ff */
[--C-:B------:R-:W-:Y:S01]  /*eda0*/  IMAD.X R26, R26, 0x1, R4.reuse, P3 ;  /* 0x000000011a1a7824 */ /* 0x100fe200018e0604 */
[----:B------:R-:W-:Y:S01]  /*edb0*/  IADD3 R3, P3, PT, R3, R5, RZ ;  /* 0x0000000503037210 */ /* 0x000fe20007f7e0ff */
[----:B------:R-:W-:-:S04]  /*edc0*/  IMAD.X R24, R24, 0x1, R4, P4 ;  /* 0x0000000118187824 */ /* 0x000fc800020e0604 */
[----:B------:R1:W-:Y:S01]  /*edd0*/  STL [R1+0x2fc], R3 ;  /* 0x0002fc0301007387 */ /* 0x0003e20000100800 */
[----:B------:R-:W-:-:S03]  /*ede0*/  IADD3 R12, P4, PT, R12, R5, RZ ;  /* 0x000000050c0c7210 */ /* 0x000fc60007f9e0ff */
[----:B------:R-:W-:Y:S04]  /*edf0*/  STL [R1+0x6c8], R27 ;  /* 0x0006c81b01007387 */ /* 0x000fe80000100800 */
[----:B-1----:R-:W4:Y:S04]  /*ee00*/  LDL.LU R3, [R1+0x2d8] ;  /* 0x0002d80001037983 */ /* 0x002f280000300800 */
[----:B------:R-:W-:Y:S01]  /*ee10*/  STL [R1+0x30c], R26 ;  /* 0x00030c1a01007387 */ /* 0x000fe20000100800 */
[----:B--2---:R-:W-:-:S05]  /*ee20*/  IMAD.X R2, R2, 0x1, R4, P5 ;  /* 0x0000000102027824 */ /* 0x004fca00028e0604 */
[----:B------:R1:W-:Y:S04]  /*ee30*/  STL [R1+0x3e8], R2 ;  /* 0x0003e80201007387 */ /* 0x0003e80000100800 */
[----:B------:R-:W-:Y:S04]  /*ee40*/  STL [R1+0x3f0], R24 ;  /* 0x0003f01801007387 */ /* 0x000fe80000100800 */
[----:B-1----:R-:W2:Y:S04]  /*ee50*/  LDL.LU R2, [R1+0x2e8] ;  /* 0x0002e80001027983 */ /* 0x002ea80000300800 */
[----:B------:R-:W-:Y:S01]  /*ee60*/  STL [R1+0x2f4], R12 ;  /* 0x0002f40c01007387 */ /* 0x000fe20000100800 */
[----:B---3--:R-:W-:-:S05]  /*ee70*/  IMAD.X R0, R0, 0x1, R4, P1 ;  /* 0x0000000100007824 */ /* 0x008fca00008e0604 */
[----:B------:R1:W-:Y:S04]  /*ee80*/  STL [R1+0x6b0], R0 ;  /* 0x0006b00001007387 */ /* 0x0003e80000100800 */
[----:B-1----:R-:W3:Y:S01]  /*ee90*/  LDL.LU R0, [R1+0x2d0] ;  /* 0x0002d00001007983 */ /* 0x002ee20000300800 */
[-C--:B------:R-:W-:Y:S02]  /*eea0*/  IADD3 R11, P5, PT, R11, R5.reuse, RZ ;  /* 0x000000050b0b7210 */ /* 0x080fe40007fbe0ff */
[-C--:B------:R-:W-:Y:S01]  /*eeb0*/  IADD3 R10, P1, PT, R10, R5.reuse, RZ ;  /* 0x000000050a0a7210 */ /* 0x080fe20007f3e0ff */
[--C-:B------:R-:W-:Y:S01]  /*eec0*/  IMAD.X R9, R9, 0x1, R4.reuse, P3 ;  /* 0x0000000109097824 */ /* 0x100fe200018e0604 */
[----:B------:R-:W-:Y:S01]  /*eed0*/  IADD3 R8, P3, PT, R8, R5, RZ ;  /* 0x0000000508087210 */ /* 0x000fe20007f7e0ff */
[----:B------:R1:W-:Y:S04]  /*eee0*/  STL [R1+0x2ec], R11 ;  /* 0x0002ec0b01007387 */ /* 0x0003e80000100800 */
[----:B------:R0:W-:Y:S04]  /*eef0*/  STL [R1+0x6c4], R10 ;  /* 0x0006c40a01007387 */ /* 0x0001e80000100800 */
[----:B------:R-:W3:Y:S04]  /*ef00*/  LDL.LU R12, [R1+0x2e4] ;  /* 0x0002e400010c7983 */ /* 0x000ee80000300800 */
[----:B------:R0:W-:Y:S04]  /*ef10*/  STL [R1+0x2f8], R9 ;  /* 0x0002f80901007387 */ /* 0x0001e80000100800 */
[----:B-1----:R-:W3:Y:S01]  /*ef20*/  LDL.LU R11, [R1+0x2c8] ;  /* 0x0002c800010b7983 */ /* 0x002ee20000300800 */
[----:B----4-:R-:W-:-:S03]  /*ef30*/  IMAD.X R7, R7, 0x1, R4, P4 ;  /* 0x0000000107077824 */ /* 0x010fc600020e0604 */
[----:B------:R1:W-:Y:S04]  /*ef40*/  STL [R1+0x2e0], R8 ;  /* 0x0002e00801007387 */ /* 0x0003e80000100800 */
[----:B0-----:R-:W4:Y:S04]  /*ef50*/  LDL.LU R10, [R1+0x2dc] ;  /* 0x0002dc00010a7983 */ /* 0x001f280000300800 */
[----:B------:R-:W-:Y:S04]  /*ef60*/  STL [R1+0x2f0], R7 ;  /* 0x0002f00701007387 */ /* 0x000fe80000100800 */
[----:B------:R-:W4:Y:S04]  /*ef70*/  LDL.LU R9, [R1+0x2c0] ;  /* 0x0002c00001097983 */ /* 0x000f280000300800 */
[----:B------:R-:W4:Y:S04]  /*ef80*/  LDL.LU R29, [R1+0x2d4] ;  /* 0x0002d400011d7983 */ /* 0x000f280000300800 */
[----:B-1----:R-:W4:Y:S01]  /*ef90*/  LDL.LU R8, [R1+0x2b8] ;  /* 0x0002b80001087983 */ /* 0x002f220000300800 */
        /* <DEDUP_REMOVED lines=8> */
[----:B0-----:R-:W2:Y:S01]  /*f020*/  LDL.LU R2, [R1+0x2c4] ;  /* 0x0002c40001027983 */ /* 0x001ea20000300800 */
[----:B---3--:R-:W-:-:S05]  /*f030*/  IADD3 R0, P5, PT, R0, R5, RZ ;  /* 0x0000000500007210 */ /* 0x008fca0007fbe0ff */
[----:B------:R0:W-:Y:S04]  /*f040*/  STL [R1+0x2d0], R0 ;  /* 0x0002d00001007387 */ /* 0x0001e80000100800 */
[----:B0-----:R-:W3:Y:S04]  /*f050*/  LDL.LU R0, [R1+0x2bc] ;  /* 0x0002bc0001007983 */ /* 0x001ee80000300800 */
[----:B------:R-:W3:Y:S04]  /*f060*/  LDL.LU R24, [R1+0x2ac] ;  /* 0x0002ac0001187983 */ /* 0x000ee80000300800 */
[----:B------:R-:W3:Y:S01]  /*f070*/  LDL.LU R7, [R1+0x2a4] ;  /* 0x0002a40001077983 */ /* 0x000ee20000300800 */
[----:B------:R-:W-:Y:S01]  /*f080*/  IMAD.X R12, R12, 0x1, R4, P1 ;  /* 0x000000010c0c7824 */ /* 0x000fe200008e0604 */
[----:B------:R-:W-:-:S04]  /*f090*/  IADD3 R11, P1, PT, R11, R5, RZ ;  /* 0x000000050b0b7210 */ /* 0x000fc80007f3e0ff */
[----:B------:R0:W-:Y:S01]  /*f0a0*/  STL [R1+0x2e4], R12 ;  /* 0x0002e40c01007387 */ /* 0x0001e20000100800 */
[----:B----4-:R-:W-:-:S03]  /*f0b0*/  IMAD.X R10, R10, 0x1, R4, P3 ;  /* 0x000000010a0a7824 */ /* 0x010fc600018e0604 */
[----:B0-----:R0:W5:Y:S01]  /*f0c0*/  LDL.LU R12, [R1+0x928] ;  /* 0x00092800010c7983 */ /* 0x0011620000300800 */
[----:B------:R-:W-:-:S03]  /*f0d0*/  IADD3 R9, P3, PT, R9, R5, RZ ;  /* 0x0000000509097210 */ /* 0x000fc60007f7e0ff */
[----:B------:R1:W-:Y:S01]  /*f0e0*/  STL [R1+0x2c8], R11 ;  /* 0x0002c80b01007387 */ /* 0x0003e20000100800 */
[----:B------:R-:W-:-:S03]  /*f0f0*/  IMAD.X R29, R29, 0x1, R4, P4 ;  /* 0x000000011d1d7824 */ /* 0x000fc600020e0604 */
[----:B-1----:R0:W5:Y:S04]  /*f100*/  LDL.LU R11, [R1+0x924] ;  /* 0x00092400010b7983 */ /* 0x0021680000300800 */
[----:B------:R1:W-:Y:S04]  /*f110*/  STL [R1+0x2dc], R10 ;  /* 0x0002dc0a01007387 */ /* 0x0003e80000100800 */
[----:B-1----:R0:W5:Y:S04]  /*f120*/  LDL.LU R10, [R1+0x920] ;  /* 0x00092000010a7983 */ /* 0x0021680000300800 */
[----:B------:R1:W-:Y:S04]  /*f130*/  STL [R1+0x2c0], R9 ;  /* 0x0002c00901007387 */ /* 0x0003e80000100800 */
[----:B-1----:R0:W5:Y:S04]  /*f140*/  LDL.LU R9, [R1+0x91c] ;  /* 0x00091c0001097983 */ /* 0x0021680000300800 */
[----:B------:R1:W-:Y:S02]  /*f150*/  STL [R1+0x2d4], R29 ;  /* 0x0002d41d01007387 */ /* 0x0003e40000100800 */
[----:B-1----:R-:W1:Y:S01]  /*f160*/  S2R R29, SR_TID.X ;  /* 0x00000000001d7919 */ /* 0x002e620000002100 */
[-C--:B------:R-:W-:Y:S01]  /*f170*/  IADD3 R8, P4, PT, R8, R5.reuse, RZ ;  /* 0x0000000508087210 */ /* 0x080fe20007f9e0ff */
[----:B------:R-:W-:Y:S01]  /*f180*/  IMAD.X R3, R3, 0x1, R4, P5 ;  /* 0x0000000103037824 */ /* 0x000fe200028e0604 */
[----:B------:R-:W-:-:S03]  /*f190*/  IADD3 R28, P5, PT, R28, R5, RZ ;  /* 0x000000051c1c7210 */ /* 0x000fc60007fbe0ff */
[----:B------:R4:W-:Y:S01]  /*f1a0*/  STL [R1+0x2b8], R8 ;  /* 0x0002b80801007387 */ /* 0x0009e20000100800 */
[----:B------:R-:W-:Y:S01]  /*f1b0*/  IMAD.X R27, R27, 0x1, R4, P4 ;  /* 0x000000011b1b7824 */ /* 0x000fe200020e0604 */
[----:B------:R-:W-:Y:S02]  /*f1c0*/  IADD3 R26, P4, PT, R26, R5, RZ ;  /* 0x000000051a1a7210 */ /* 0x000fe40007f9e0ff */
[----:B------:R-:W-:Y:S01]  /*f1d0*/  PRMT R25, RZ, 0x7610, R25 ;  /* 0x00007610ff197816 */ /* 0x000fe20000000019 */
[----:B----4-:R0:W5:Y:S04]  /*f1e0*/  LDL.LU R8, [R1+0x918] ;  /* 0x0009180001087983 */ /* 0x0101680000300800 */
[----:B------:R4:W-:Y:S04]  /*f1f0*/  STL [R1+0x2cc], R3 ;  /* 0x0002cc0301007387 */ /* 0x0009e80000100800 */
[----:B----4-:R0:W5:Y:S04]  /*f200*/  LDL.LU R3, [R1+0x914] ;  /* 0x0009140001037983 */ /* 0x0101680000300800 */
[----:B------:R1:W-:Y:S02]  /*f210*/  STL [R1+0x2b0], R28 ;  /* 0x0002b01c01007387 */ /* 0x0003e40000100800 */
[----:B-1----:R-:W-:-:S02]  /*f220*/  SHF.R.U32.HI R28, RZ, 0x6, R29 ;  /* 0x00000006ff1c7819 */ /* 0x002fc4000001161d */
[----:B------:R-:W-:Y:S02]  /*f230*/  SHF.R.U32.HI R29, RZ, 0x6, R29 ;  /* 0x00000006ff1d7819 */ /* 0x000fe4000001161d */
[----:B------:R-:W-:Y:S02]  /*f240*/  SGXT.U32 R28, R28, 0x1 ;  /* 0x000000011c1c781a */ /* 0x000fe40000000000 */
[----:B------:R-:W-:Y:S02]  /*f250*/  SGXT.U32 R29, R29, 0x1 ;  /* 0x000000011d1d781a */ /* 0x000fe40000000000 */
[----:B------:R-:W-:Y:S02]  /*f260*/  LOP3.LUT R28, R28, 0x4, RZ, 0xfc, !PT ;  /* 0x000000041c1c7812 */ /* 0x000fe400078efcff */
[----:B------:R-:W-:Y:S01]  /*f270*/  LOP3.LUT R29, R29, 0x2, RZ, 0xfc, !PT ;  /* 0x000000021d1d7812 */ /* 0x000fe200078efcff */
[----:B--2---:R-:W-:-:S05]  /*f280*/  IMAD.X R2, R2, 0x1, R4, P1 ;  /* 0x0000000102027824 */ /* 0x004fca00008e0604 */
[----:B------:R1:W-:Y:S04]  /*f290*/  STL [R1+0x2c4], R2 ;  /* 0x0002c40201007387 */ /* 0x0003e80000100800 */
[----:B-1----:R0:W5:Y:S01]  /*f2a0*/  LDL.LU R2, [R1+0x910] ;  /* 0x0009100001027983 */ /* 0x0021620000300800 */
[----:B------:R-:W-:Y:S01]  /*f2b0*/  ISETP.GE.AND P1, PT, R28, UR5, PT ;  /* 0x000000051c007c0c */ /* 0x000fe2000bf26270 */
[--C-:B---3--:R-:W-:Y:S02]  /*f2c0*/  IMAD.X R0, R0, 0x1, R4.reuse, P3 ;  /* 0x0000000100007824 */ /* 0x108fe400018e0604 */
[----:B------:R-:W-:-:S03]  /*f2d0*/  IMAD.X R24, R24, 0x1, R4, P5 ;  /* 0x0000000118187824 */ /* 0x000fc600028e0604 */
[----:B------:R1:W-:Y:S01]  /*f2e0*/  STL [R1+0x2bc], R0 ;  /* 0x0002bc0001007387 */ /* 0x0003e20000100800 */
[----:B------:R-:W-:-:S03]  /*f2f0*/  IMAD.X R7, R7, 0x1, R4, P4 ;  /* 0x0000000107077824 */ /* 0x000fc600020e0604 */
[----:B-1----:R0:W5:Y:S04]  /*f300*/  LDL.LU R0, [R1+0x90c] ;  /* 0x00090c0001007983 */ /* 0x0021680000300800 */
[----:B------:R0:W-:Y:S04]  /*f310*/  STL [R1+0x2b4], R27 ;  /* 0x0002b41b01007387 */ /* 0x0001e80000100800 */
[----:B------:R0:W-:Y:S04]  /*f320*/  STL [R1+0x2a8], R26 ;  /* 0x0002a81a01007387 */ /* 0x0001e80000100800 */
[----:B------:R0:W-:Y:S04]  /*f330*/  STL.S16 [R1+0x40], R25 ;  /* 0x0000401901007387 */ /* 0x0001e80000100600 */
[----:B------:R0:W-:Y:S04]  /*f340*/  STL [R1+0x2a4], R7 ;  /* 0x0002a40701007387 */ /* 0x0001e80000100800 */
[----:B------:R0:W-:Y:S01]  /*f350*/  STL [R1+0x2ac], R24 ;  /* 0x0002ac1801007387 */ /* 0x0001e20000100800 */
[----:B------:R-:W-:Y:S01]  /*f360*/  ISETP.GE.AND P3, PT, R29, UR5, PT ;  /* 0x000000051d007c0c */ /* 0x000fe2000bf66270 */
[----:B------:R-:W-:-:S12]  /*f370*/  @!P6 BRA `(.L_x_8) ;  /* 0x000000ac0050e947 */ /* 0x000fd80003800000 */
.L_x_16:
[----:B------:R-:W2:Y:S04]  /*f380*/  LDL R6, [R1+0x2a4] ;  /* 0x0002a40001067983 */ /* 0x000ea80000100800 */
[----:B0-----:R-:W2:Y:S04]  /*f390*/  LDL R7, [R1+0x2a8] ;  /* 0x0002a80001077983 */ /* 0x001ea80000100800 */
        /* <DEDUP_REMOVED lines=45> */
[----:B------:R0:W-:Y:S04]  /*f670*/  STL [R1+0xd00], R25 ;  /* 0x000d001901007387 */ /* 0x0001e80000100800 */
[----:B0-----:R-:W3:Y:S04]  /*f680*/  LDL R25, [R1+0x2b8] ;  /* 0x0002b80001197983 */ /* 0x001ee80000100800 */
[----:B------:R-:W-:Y:S04]  /*f690*/  STL [R1+0xc1c], R24 ;  /* 0x000c1c1801007387 */ /* 0x000fe80000100800 */
[----:B------:R-:W-:Y:S04]  /*f6a0*/  STL [R1+0xc40], R24 ;  /* 0x000c401801007387 */ /* 0x000fe80000100800 */
[----:B------:R-:W-:Y:S04]  /*f6b0*/  STL [R1+0xc60], R24 ;  /* 0x000c601801007387 */ /* 0x000fe80000100800 */
[----:B-----5:R-:W-:Y:S04]  /*f6c0*/  STL [R1+0xb64], R0 ;  /* 0x000b640001007387 */ /* 0x020fe80000100800 */
        /* <DEDUP_REMOVED lines=52> */
[----:B0-----:R-:W4:Y:S01]  /*fa10*/  LDL.LU R3, [R1+0x40] ;  /* 0x0000400001037983 */ /* 0x001f220000300800 */
[----:B--2---:R-:W-:-:S03]  /*fa20*/  @!P0 LOP3.LUT R7, R7, R6, RZ, 0x3c, !PT ;  /* 0x0000000607078212 */ /* 0x004fc600078e3cff */
[----:B------:R-:W-:Y:S01]  /*fa30*/  STL [R1+0xb54], R20 ;  /* 0x000b541401007387 */ /* 0x000fe20000100800 */
[----:B------:R-:W-:-:S03]  /*fa40*/  @!P0 LOP3.LUT R6, R7, R6, RZ, 0x3c, !PT ;  /* 0x0000000607068212 */ /* 0x000fc600078e3cff */
[----:B------:R-:W-:Y:S01]  /*fa50*/  STL [R1+0xb50], R21 ;  /* 0x000b501501007387 */ /* 0x000fe20000100800 */
[----:B------:R-:W-:-:S03]  /*fa60*/  @!P0 LOP3.LUT R7, R7, R6, RZ, 0x3c, !PT ;  /* 0x0000000607078212 */ /* 0x000fc600078e3cff */
        /* <DEDUP_REMOVED lines=17> */
[----:B------:R-:W-:Y:S01]  /*fb80*/  STL.64 [R1+0x9a8], R4 ;  /* 0x0009a80401007387 */ /* 0x000fe20000100a00 */
[----:B------:R-:W-:Y:S01]  /*fb90*/  PRMT R26, RZ, 0x7610, R26 ;  /* 0x00007610ff1a7816 */ /* 0x000fe2000000001a */
[----:B------:R-:W0:Y:S02]  /*fba0*/  S2R R27, SR_TID.X ;  /* 0x00000000001b7919 */ /* 0x000e240000002100 */
[----:B------:R-:W2:Y:S04]  /*fbb0*/  LDL R24, [R1+0x2c0] ;  /* 0x0002c00001187983 */ /* 0x000ea80000100800 */
[----:B----4-:R1:W4:Y:S04]  /*fbc0*/  @!P0 LDG.E.U16 R3, desc[UR10][R6.64] ;  /* 0x0000000a06038981 */ /* 0x010328000c1e1500 */
[----:B------:R-:W1:Y:S04]  /*fbd0*/  LDL R6, [R1+0x2ac] ;  /* 0x0002ac0001067983 */ /* 0x000e680000100800 */
[----:B------:R-:W1:Y:S01]  /*fbe0*/  LDL R7, [R1+0x2b0] ;  /* 0x0002b00001077983 */ /* 0x000e620000100800 */
[----:B0-----:R-:W-:-:S02]  /*fbf0*/  SHF.R.U32.HI R29, RZ, 0x6, R27 ;  /* 0x00000006ff1d7819 */ /* 0x001fc4000001161b */
[--C-:B------:R-:W-:Y:S02]  /*fc00*/  SHF.R.U32.HI R28, RZ, 0x6, R27.reuse ;  /* 0x00000006ff1c7819 */ /* 0x100fe4000001161b */
[----:B------:R-:W-:Y:S02]  /*fc10*/  SHF.R.U32.HI R27, RZ, 0x6, R27 ;  /* 0x00000006ff1b7819 */ /* 0x000fe4000001161b */
[----:B------:R-:W-:Y:S02]  /*fc20*/  SGXT.U32 R29, R29, 0x1 ;  /* 0x000000011d1d781a */ /* 0x000fe40000000000 */
[----:B------:R-:W-:Y:S02]  /*fc30*/  SGXT.U32 R27, R27, 0x1 ;  /* 0x000000011b1b781a */ /* 0x000fe40000000000 */
[----:B------:R-:W-:Y:S02]  /*fc40*/  SGXT.U32 R28, R28, 0x1 ;  /* 0x000000011c1c781a */ /* 0x000fe40000000000 */
[----:B------:R-:W-:-:S02]  /*fc50*/  LOP3.LUT R27, R27, 0x6, RZ, 0xfc, !PT ;  /* 0x000000061b1b7812 */ /* 0x000fc400078efcff */
[----:B------:R-:W-:Y:S02]  /*fc60*/  LOP3.LUT R28, R28, 0x8, RZ, 0xfc, !PT ;  /* 0x000000081c1c7812 */ /* 0x000fe400078efcff */
[----:B------:R-:W-:Y:S02]  /*fc70*/  LOP3.LUT R29, R29, 0xa, RZ, 0xfc, !PT ;  /* 0x0000000a1d1d7812 */ /* 0x000fe400078efcff */
[----:B------:R-:W-:Y:S02]  /*fc80*/  ISETP.GE.AND P5, PT, R27, UR5, PT ;  /* 0x000000051b007c0c */ /* 0x000fe4000bfa6270 */
[-C--:B-1----:R-:W-:Y:S01]  /*fc90*/  @!P3 LOP3.LUT R7, R7, R6.reuse, RZ, 0x3c, !PT ;  /* 0x000000060707b212 */ /* 0x082fe200078e3cff */
[----:B----4-:R-:W-:Y:S03]  /*fca0*/  STL [R1+0xbe8], R3 ;  /* 0x000be80301007387 */ /* 0x010fe60000100800 */
[C---:B------:R-:W-:Y:S01]  /*fcb0*/  @!P3 LOP3.LUT R6, R7.reuse, R6, RZ, 0x3c, !PT ;  /* 0x000000060706b212 */ /* 0x040fe200078e3cff */
[----:B------:R-:W-:Y:S03]  /*fcc0*/  STL [R1+0xbfc], R3 ;  /* 0x000bfc0301007387 */ /* 0x000fe60000100800 */
[----:B------:R-:W-:Y:S01]  /*fcd0*/  @!P3 LOP3.LUT R7, R7, R6, RZ, 0x3c, !PT ;  /* 0x000000060707b212 */ /* 0x000fe200078e3cff */
[----:B------:R-:W4:Y:S01]  /*fce0*/  LDL.LU R27, [R1+0xd0c] ;  /* 0x000d0c00011b7983 */ /* 0x000f220000300800 */
[----:B------:R-:W-:-:S02]  /*fcf0*/  ISETP.GE.AND P4, PT, R28, UR5, PT ;  /* 0x000000051c007c0c */ /* 0x000fc4000bf86270 */
[----:B------:R-:W-:Y:S01]  /*fd00*/  ISETP.GE.AND P0, PT, R29, UR5, PT ;  /* 0x000000051d007c0c */ /* 0x000fe2000bf06270 */
[----:B------:R-:W2:Y:S04]  /*fd10*/  @!P3 LDG.E.U16 R26, desc[UR10][R6.64] ;  /* 0x0000000a061ab981 */ /* 0x000ea8000c1e1500 */
[----:B------:R-:W3:Y:S04]  /*fd20*/  LDL R29, [R1+0x2cc] ;  /* 0x0002cc00011d7983 */ /* 0x000ee80000100800 */
[----:B------:R-:W3:Y:S01]  /*fd30*/  LDL R28, [R1+0x2d0] ;  /* 0x0002d000011c7983 */ /* 0x000ee20000100800 */
[----:B----4-:R-:W-:-:S03]  /*fd40*/  PRMT R27, RZ, 0x7610, R27 ;  /* 0x00007610ff1b7816 */ /* 0x010fc6000000001b */
[----:B--2---:R0:W-:Y:S04]  /*fd50*/  STL [R1+0x6d8], R26 ;  /* 0x0006d81a01007387 */ /* 0x0041e80000100800 */
[----:B0-----:R-:W2:Y:S04]  /*fd60*/  LDL.LU R26, [R1+0xd08] ;  /* 0x000d0800011a7983 */ /* 0x001ea80000300800 */
[----:B------:R-:W4:Y:S01]  /*fd70*/  LDL R7, [R1+0x2b4] ;  /* 0x0002b40001077983 */ /* 0x000f220000100800 */
[----:B---3--:R-:W-:-:S05]  /*fd80*/  @!P1 IMAD.MOV.U32 R6, RZ, RZ, R25 ;  /* 0x000000ffff069224 */ /* 0x008fca00078e0019 */
[----:B----4-:R-:W3:Y:S01]  /*fd90*/  @!P1 LDG.E.U16 R27, desc[UR10][R6.64] ;  /* 0x0000000a061b9981 */ /* 0x010ee2000c1e1500 */
[----:B------:R-:W0:Y:S03]  /*fda0*/  S2R R25, SR_TID.X ;  /* 0x0000000000197919 */ /* 0x000e260000002100 */
[----:B---3--:R1:W-:Y:S04]  /*fdb0*/  STL [R1+0x6d4], R27 ;  /* 0x0006d41b01007387 */ /* 0x0083e80000100800 */
[----:B-1----:R-:W3:Y:S04]  /*fdc0*/  LDL.LU R27, [R1+0xd04] ;  /* 0x000d0400011b7983 */ /* 0x002ee80000300800 */
[----:B------:R-:W4:Y:S01]  /*fdd0*/  LDL R7, [R1+0x2bc] ;  /* 0x0002bc0001077983 */ /* 0x000f220000100800 */
[----:B0-----:R-:W-:-:S04]  /*fde0*/  SHF.R.U32.HI R6, RZ, 0x6, R25 ;  /* 0x00000006ff067819 */ /* 0x001fc80000011619 */
[----:B------:R-:W-:-:S04]  /*fdf0*/  SGXT.U32 R6, R6, 0x1 ;  /* 0x000000010606781a */ /* 0x000fc80000000000 */
[----:B------:R-:W-:-:S04]  /*fe00*/  LOP3.LUT R6, R6, 0xe, RZ, 0xfc, !PT ;  /* 0x0000000e06067812 */ /* 0x000fc800078efcff */
[----:B------:R-:W-:Y:S01]  /*fe10*/  ISETP.GE.AND P3, PT, R6, UR5, PT ;  /* 0x0000000506007c0c */ /* 0x000fe2000bf66270 */
[----:B------:R-:W-:Y:S01]  /*fe20*/  @!P5 IMAD.MOV.U32 R6, RZ, RZ, R24 ;  /* 0x000000ffff06d224 */ /* 0x000fe200078e0018 */
[----:B---3--:R-:W-:-:S06]  /*fe30*/  PRMT R27, RZ, 0x7610, R27 ;  /* 0x00007610ff1b7816 */ /* 0x008fcc000000001b */
[----:B----4-:R-:W3:Y:S01]  /*fe40*/  @!P5 LDG.E.U16 R27, desc[UR10][R6.64] ;  /* 0x0000000a061bd981 */ /* 0x010ee2000c1e1500 */
[----:B------:R-:W-:-:S04]  /*fe50*/  SHF.R.U32.HI R25, RZ, 0x6, R25 ;  /* 0x00000006ff197819 */ /* 0x000fc80000011619 */
[----:B------:R-:W-:-:S04]  /*fe60*/  SGXT.U32 R25, R25, 0x1 ;  /* 0x000000011919781a */ /* 0x000fc80000000000 */
[----:B------:R-:W-:-:S04]  /*fe70*/  LOP3.LUT R25, R25, 0xc, RZ, 0xfc, !PT ;  /* 0x0000000c19197812 */ /* 0x000fc800078efcff */
[----:B------:R-:W-:Y:S02]  /*fe80*/  ISETP.GE.AND P1, PT, R25, UR5, PT ;  /* 0x0000000519007c0c */ /* 0x000fe4000bf26270 */
[----:B------:R-:W4:Y:S04]  /*fe90*/  LDL.LU R25, [R1+0xd00] ;  /* 0x000d000001197983 */ /* 0x000f280000300800 */
[----:B------:R-:W2:Y:S04]  /*fea0*/  LDL R24, [R1+0x2e0] ;  /* 0x0002e00001187983 */ /* 0x000ea80000100800 */
[----:B---3--:R0:W-:Y:S04]  /*feb0*/  STL [R1+0x6d0], R27 ;  /* 0x0006d01b01007387 */ /* 0x0081e80000100800 */
[----:B0-----:R-:W3:Y:S04]  /*fec0*/  LDL.LU R27, [R1+0xcfc] ;  /* 0x000cfc00011b7983 */ /* 0x001ee80000300800 */
[----:B------:R-:W3:Y:S04]  /*fed0*/  LDL R6, [R1+0x2c4] ;  /* 0x0002c40001067983 */ /* 0x000ee80000100800 */
[----:B------:R-:W3:Y:S01]  /*fee0*/  LDL R7, [R1+0x2c8] ;  /* 0x0002c80001077983 */ /* 0x000ee20000100800 */
[----:B------:R-:W-:-:S02]  /*fef0*/  PRMT R20, RZ, 0x7610, R20 ;  /* 0x00007610ff147816 */ /* 0x000fc40000000014 */
[----:B--2---:R-:W-:Y:S02]  /*ff00*/  PRMT R26, RZ, 0x7610, R26 ;  /* 0x00007610ff1a7816 */ /* 0x004fe4000000001a */
[----:B---3--:R-:W-:-:S04]  /*ff10*/  @!P4 LOP3.LUT R7, R7, R6, RZ, 0x3c, !PT ;  /* 0x000000060707c212 */ /* 0x008fc800078e3cff */
[----:B------:R-:W-:-:S04]  /*ff20*/  @!P4 LOP3.LUT R6, R7, R6, RZ, 0x3c, !PT ;  /* 0x000000060706c212 */ /* 0x000fc800078e3cff */
[----:B------:R-:W-:-:S05]  /*ff30*/  @!P4 LOP3.LUT R7, R7, R6, RZ, 0x3c, !PT ;  /* 0x000000060707c212 */ /* 0x000fca00078e3cff */
[----:B------:R0:W2:Y:S02]  /*ff40*/  @!P4 LDG.E.U16 R20, desc[UR10][R6.64] ;  /* 0x0000000a0614c981 */ /* 0x0000a4000c1e1500 */
[----:B0-----:R-:W-:Y:S02]  /*ff50*/  @!P0 IMAD.MOV.U32 R6, RZ, RZ, R28 ;  /* 0x000000ffff068224 */ /* 0x001fe400078e001c */
[----:B------:R-:W-:-:S05]  /*ff60*/  @!P0 IMAD.MOV.U32 R7, RZ, RZ, R29 ;  /* 0x000000ffff078224 */ /* 0x000fca00078e001d */
[----:B------:R-:W3:Y:S04]  /*ff70*/  @!P0 LDG.E.U16 R26, desc[UR10][R6.64] ;  /* 0x0000000a061a8981 */ /* 0x000ee8000c1e1500 */
[----:B--2---:R-:W-:Y:S04]  /*ff80*/  STL [R1+0xbf8], R20 ;  /* 0x000bf81401007387 */ /* 0x004fe80000100800 */
[----:B------:R-:W-:Y:S04]  /*ff90*/  STL [R1+0xc14], R20 ;  /* 0x000c141401007387 */ /* 0x000fe80000100800 */
[----:B---3--:R0:W-:Y:S04]  /*ffa0*/  STL [R1+0x6cc], R26 ;  /* 0x0006cc1a01007387 */ /* 0x0081e80000100800 */
[----:B------:R-:W2:Y:S04]  /*ffb0*/  LDL R6, [R1+0x2d4] ;  /* 0x0002d40001067983 */ /* 0x000ea80000100800 */
[----:B------:R-:W2:Y:S01]  /*ffc0*/  LDL R7, [R1+0x2d8] ;  /* 0x0002d80001077983 */ /* 0x000ea20000100800 */
[----:B------:R-:W-:Y:S01]  /*ffd0*/  PRMT R27, RZ, 0x7610, R27 ;  /* 0x00007610ff1b7816 */ /* 0x000fe2000000001b */
[----:B0-----:R-:W0:Y:S01]  /*ffe0*/  S2R R26, SR_TID.X ;  /* 0x00000000001a7919 */ /* 0x001e220000002100 */
[----:B--2---:R-:W-:-:S04]  /*fff0*/  @!P1 LOP3.LUT R7, R7, R6, RZ, 0x3c, !PT ;  /* 0x0000000607079212 */ /* 0x004fc800078e3cff */
[----:B------:R-:W-:-:S04]  /*10000*/  @!P1 LOP3.LUT R6, R7, R6, RZ, 0x3c, !PT ;  /* 0x0000000607069212 */ /* 0x000fc800078e3cff */
[----:B------:R-:W-:-:S05]  /*10010*/  @!P1 LOP3.LUT R7, R7, R6, RZ, 0x3c, !PT ;  /* 0x0000000607079212 */ /* 0x000fca00078e3cff */
[----:B------:R-:W2:Y:S01]  /*10020*/  @!P1 LDG.E.U16 R27, desc[UR10][R6.64] ;  /* 0x0000000a061b9981 */ /* 0x000ea2000c1e1500 */
[--C-:B0-----:R-:W-:Y:S02]  /*10030*/  SHF.R.U32.HI R28, RZ, 0x6, R26.reuse ;  /* 0x00000006ff1c7819 */ /* 0x101fe4000001161a */
[--C-:B------:R-:W-:Y:S02]  /*10040*/  SHF.R.U32.HI R29, RZ, 0x6, R26.reuse ;  /* 0x00000006ff1d7819 */ /* 0x100fe4000001161a */
[----:B------:R-:W-:Y:S02]  /*10050*/  SHF.R.U32.HI R26, RZ, 0x6, R26 ;  /* 0x00000006ff1a7819 */ /* 0x000fe4000001161a */
[----:B------:R-:W-:Y:S02]  /*10060*/  SGXT.U32 R28, R28, 0x1 ;  /* 0x000000011c1c781a */ /* 0x000fe40000000000 */
[----:B------:R-:W-:Y:S02]  /*10070*/  SGXT.U32 R26, R26, 0x1 ;  /* 0x000000011a1a781a */ /* 0x000fe40000000000 */
[----:B------:R-:W-:-:S02]  /*10080*/  SGXT.U32 R29, R29, 0x1 ;  /* 0x000000011d1d781a */ /* 0x000fc40000000000 */
[----:B------:R-:W-:Y:S02]  /*10090*/  LOP3.LUT R26, R26, 0x10, RZ, 0xfc, !PT ;  /* 0x000000101a1a7812 */ /* 0x000fe400078efcff */
[----:B------:R-:W-:Y:S02]  /*100a0*/  LOP3.LUT R29, R29, 0x12, RZ, 0xfc, !PT ;  /* 0x000000121d1d7812 */ /* 0x000fe400078efcff */
[----:B------:R-:W-:Y:S02]  /*100b0*/  LOP3.LUT R28, R28, 0x14, RZ, 0xfc, !PT ;  /* 0x000000141c1c7812 */ /* 0x000fe400078efcff */
[----:B------:R-:W-:Y:S02]  /*100c0*/  ISETP.GE.AND P5, PT, R26, UR5, PT ;  /* 0x000000051a007c0c */ /* 0x000fe4000bfa6270 */
[----:B------:R-:W3:Y:S01]  /*100d0*/  LDL.LU R26, [R1+0xcf8] ;  /* 0x000cf800011a7983 */ /* 0x000ee20000300800 */
[----:B------:R-:W-:Y:S02]  /*100e0*/  ISETP.GE.AND P4, PT, R29, UR5, PT ;  /* 0x000000051d007c0c */ /* 0x000fe4000bf86270 */
[----:B------:R-:W-:Y:S01]  /*100f0*/  ISETP.GE.AND P0, PT, R28, UR5, PT ;  /* 0x000000051c007c0c */ /* 0x000fe2000bf06270 */
[----:B------:R-:W3:Y:S04]  /*10100*/  LDL R29, [R1+0x2f0] ;  /* 0x0002f000011d7983 */ /* 0x000ee80000100800 */
[----:B------:R-:W3:Y:S04]  /*10110*/  LDL R28, [R1+0x2f4] ;  /* 0x0002f400011c7983 */ /* 0x000ee80000100800 */
[----:B--2---:R0:W-:Y:S04]  /*10120*/  STL [R1+0x6c0], R27 ;  /* 0x0006c01b01007387 */ /* 0x0041e80000100800 */
[----:B0-----:R-:W2:Y:S04]  /*10130*/  LDL.LU R27, [R1+0xcf4] ;  /* 0x000cf400011b7983 */ /* 0x001ea80000300800 */
[----:B------:R-:W2:Y:S01]  /*10140*/  LDL R7, [R1+0x2dc] ;  /* 0x0002dc0001077983 */ /* 0x000ea20000100800 */
[----:B------:R-:W-:Y:S01]  /*10150*/  PRMT R22, RZ, 0x7610, R22 ;  /* 0x00007610ff167816 */ /* 0x000fe20000000016 */
[----:B------:R-:W-:-:S05]  /*10160*/  @!P3 IMAD.MOV.U32 R6, RZ, RZ, R24 ;  /* 0x000000ffff06b224 */ /* 0x000fca00078e0018 */
[----:B--2---:R-:W2:Y:S04]  /*10170*/  @!P3 LDG.E.U16 R22, desc[UR10][R6.64] ;  /* 0x0000000a0616b981 */ /* 0x004ea8000c1e1500 */
[----:B------:R-:W3:Y:S04]  /*10180*/  LDL R6, [R1+0x2e4] ;  /* 0x0002e40001067983 */ /* 0x000ee80000100800 */
[----:B------:R-:W3:Y:S01]  /*10190*/  LDL R7, [R1+0x6c4] ;  /* 0x0006c40001077983 */ /* 0x000ee20000100800 */
[----:B------:R-:W-:-:S03]  /*101a0*/  PRMT R21, RZ, 0x7610, R21 ;  /* 0x00007610ff157816 */ /* 0x000fc60000000015 */
[----:B--2---:R0:W-:Y:S01]  /*101b0*/  STL [R1+0x6bc], R22 ;  /* 0x0006bc1601007387 */ /* 0x0041e20000100800 */
[----:B---3--:R-:W-:-:S04]  /*101c0*/  @!P5 LOP3.LUT R7, R7, R6, RZ, 0x3c, !PT ;  /* 0x000000060707d212 */ /* 0x008fc800078e3cff */
[----:B------:R-:W-:-:S04]  /*101d0*/  @!P5 LOP3.LUT R6, R7, R6, RZ, 0x3c, !PT ;  /* 0x000000060706d212 */ /* 0x000fc800078e3cff */
[----:B------:R-:W-:-:S05]  /*101e0*/  @!P5 LOP3.LUT R7, R7, R6, RZ, 0x3c, !PT ;  /* 0x000000060707d212 */ /* 0x000fca00078e3cff */
[----:B------:R1:W2:Y:S04]  /*101f0*/  @!P5 LDG.E.U16 R21, desc[UR10][R6.64] ;  /* 0x0000000a0615d981 */ /* 0x0002a8000c1e1500 */
[----:B------:R-:W1:Y:S04]  /*10200*/  LDL R6, [R1+0x2e8] ;  /* 0x0002e80001067983 */ /* 0x000e680000100800 */
[----:B------:R-:W1:Y:S01]  /*10210*/  LDL R7, [R1+0x2ec] ;  /* 0x0002ec0001077983 */ /* 0x000e620000100800 */
[----:B------:R-:W-:Y:S02]  /*10220*/  PRMT R26, RZ, 0x7610, R26 ;  /* 0x00007610ff1a7816 */ /* 0x000fe4000000001a */
[----:B------:R-:W-:Y:S01]  /*10230*/  PRMT R27, RZ, 0x7610, R27 ;  /* 0x00007610ff1b7816 */ /* 0x000fe2000000001b */
[----:B------:R-:W0:Y:S01]  /*10240*/  S2R R24, SR_TID.X ;  /* 0x0000000000187919 */ /* 0x000e220000002100 */
[----:B-1----:R-:W-:-:S04]  /*10250*/  @!P4 LOP3.LUT R7, R7, R6, RZ, 0x3c, !PT ;  /* 0x000000060707c212 */ /* 0x002fc800078e3cff */
[----:B------:R-:W-:-:S04]  /*10260*/  @!P4 LOP3.LUT R6, R7, R6, RZ, 0x3c, !PT ;  /* 0x000000060706c212 */ /* 0x000fc800078e3cff */
[----:B------:R-:W-:-:S05]  /*10270*/  @!P4 LOP3.LUT R7, R7, R6, RZ, 0x3c, !PT ;  /* 0x000000060707c212 */ /* 0x000fca00078e3cff */
[----:B------:R1:W3:Y:S02]  /*10280*/  @!P4 LDG.E.U16 R26, desc[UR10][R6.64] ;  /* 0x0000000a061ac981 */ /* 0x0002e4000c1e1500 */
[----:B-1----:R-:W-:Y:S02]  /*10290*/  @!P0 IMAD.MOV.U32 R6, RZ, RZ, R28 ;  /* 0x000000ffff068224 */ /* 0x002fe400078e001c */
[----:B------:R-:W-:-:S05]  /*102a0*/  @!P0 IMAD.MOV.U32 R7, RZ, RZ, R29 ;  /* 0x000000ffff078224 */ /* 0x000fca00078e001d */
[----:B------:R-:W4:Y:S01]  /*102b0*/  @!P0 LDG.E.U16 R27, desc[UR10][R6.64] ;  /* 0x0000000a061b8981 */ /* 0x000f22000c1e1500 */
[--C-:B0-----:R-:W-:Y:S02]  /*102c0*/  SHF.R.U32.HI R22, RZ, 0x6, R24.reuse ;  /* 0x00000006ff167819 */ /* 0x101fe40000011618 */
[----:B------:R-:W-:Y:S02]  /*102d0*/  SHF.R.U32.HI R24, RZ, 0x6, R24 ;  /* 0x00000006ff187819 */ /* 0x000fe40000011618 */
[----:B------:R-:W-:Y:S02]  /*102e0*/  SGXT.U32 R22, R22, 0x1 ;  /* 0x000000011616781a */ /* 0x000fe40000000000 */
[----:B------:R-:W-:Y:S02]  /*102f0*/  SGXT.U32 R24, R24, 0x1 ;  /* 0x000000011818781a */ /* 0x000fe40000000000 */
[----:B------:R-:W-:Y:S02]  /*10300*/  LOP3.LUT R22, R22, 0x18, RZ, 0xfc, !PT ;  /* 0x0000001816167812 */ /* 0x000fe400078efcff */
[----:B------:R-:W-:-:S02]  /*10310*/  LOP3.LUT R24, R24, 0x16, RZ, 0xfc, !PT ;  /* 0x0000001618187812 */ /* 0x000fc400078efcff */
[----:B------:R-:W-:Y:S02]  /*10320*/  ISETP.GE.AND P3, PT, R22, UR5, PT ;  /* 0x0000000516007c0c */ /* 0x000fe4000bf66270 */
[----:B------:R-:W-:Y:S01]  /*10330*/  ISETP.GE.AND P1, PT, R24, UR5, PT ;  /* 0x0000000518007c0c */ /* 0x000fe2000bf26270 */
[----:B------:R-:W4:Y:S04]  /*10340*/  LDL R22, [R1+0x6c8] ;  /* 0x0006c80001167983 */ /* 0x000f280000100800 */
[----:B------:R-:W4:Y:S04]  /*10350*/  LDL R24, [R1+0x6b0] ;  /* 0x0006b00001187983 */ /* 0x000f280000100800 */
[----:B--2---:R-:W-:Y:S04]  /*10360*/  STL [R1+0xc04], R21 ;  /* 0x000c041501007387 */ /* 0x004fe80000100800 */
[----:B---3--:R0:W-:Y:S04]  /*10370*/  STL [R1+0x6ac], R26 ;  /* 0x0006ac1a01007387 */ /* 0x0081e80000100800 */
[----:B0-----:R-:W2:Y:S04]  /*10380*/  LDL.LU R26, [R1+0xcf0] ;  /* 0x000cf000011a7983 */ /* 0x001ea80000300800 */
[----:B----4-:R0:W-:Y:S04]  /*10390*/  STL [R1+0x6a8], R27 ;  /* 0x0006a81b01007387 */ /* 0x0101e80000100800 */
[----:B------:R-:W3:Y:S04]  /*103a0*/  LDL R6, [R1+0x2f8] ;  /* 0x0002f80001067983 */ /* 0x000ee80000100800 */
[----:B------:R-:W3:Y:S01]  /*103b0*/  LDL R7, [R1+0x2fc] ;  /* 0x0002fc0001077983 */ /* 0x000ee20000100800 */
[----:B0-----:R-:W0:Y:S01]  /*103c0*/  S2R R27, SR_TID.X ;  /* 0x00000000001b7919 */ /* 0x001e220000002100 */
[----:B------:R-:W-:-:S02]  /*103d0*/  PRMT R25, RZ, 0x7610, R25 ;  /* 0x00007610ff197816 */ /* 0x000fc40000000019 */
[----:B------:R-:W-:Y:S02]  /*103e0*/  PRMT R18, RZ, 0x7610, R18 ;  /* 0x00007610ff127816 */ /* 0x000fe40000000012 */
[--C-:B0-----:R-:W-:Y:S02]  /*103f0*/  SHF.R.U32.HI R28, RZ, 0x6, R27.reuse ;  /* 0x00000006ff1c7819 */ /* 0x101fe4000001161b */
[--C-:B------:R-:W-:Y:S02]  /*10400*/  SHF.R.U32.HI R29, RZ, 0x6, R27.reuse ;  /* 0x00000006ff1d7819 */ /* 0x100fe4000001161b */
[----:B------:R-:W-:-:S04]  /*10410*/  SHF.R.U32.HI R27, RZ, 0x6, R27 ;  /* 0x00000006ff1b7819 */ /* 0x000fc8000001161b */
[----:B------:R-:W-:-:S04]  /*10420*/  SGXT.U32 R27, R27, 0x1 ;  /* 0x000000011b1b781a */ /* 0x000fc80000000000 */
[----:B------:R-:W-:-:S04]  /*10430*/  LOP3.LUT R27, R27, 0x1a, RZ, 0xfc, !PT ;  /* 0x0000001a1b1b7812 */ /* 0x000fc800078efcff */
[----:B------:R-:W-:Y:S02]  /*10440*/  ISETP.GE.AND P5, PT, R27, UR5, PT ;  /* 0x000000051b007c0c */ /* 0x000fe4000bfa6270 */
[----:B------:R-:W4:Y:S01]  /*10450*/  LDL.LU R27, [R1+0xcec] ;  /* 0x000cec00011b7983 */ /* 0x000f220000300800 */
[----:B---3--:R-:W-:-:S04]  /*10460*/  @!P1 LOP3.LUT R7, R7, R6, RZ, 0x3c, !PT ;  /* 0x0000000607079212 */ /* 0x008fc800078e3cff */
[----:B------:R-:W-:-:S04]  /*10470*/  @!P1 LOP3.LUT R6, R7, R6, RZ, 0x3c, !PT ;  /* 0x0000000607069212 */ /* 0x000fc800078e3cff */
[----:B------:R-:W-:-:S05]  /*10480*/  @!P1 LOP3.LUT R7, R7, R6, RZ, 0x3c, !PT ;  /* 0x0000000607079212 */ /* 0x000fca00078e3cff */
[----:B------:R0:W3:Y:S02]  /*10490*/  @!P1 LDG.E.U16 R25, desc[UR10][R6.64] ;  /* 0x0000000a06199981 */ /* 0x0000e4000c1e1500 */
[----:B0-----:R-:W-:Y:S02]  /*104a0*/  @!P3 IMAD.MOV.U32 R6, RZ, RZ, R22 ;  /* 0x000000ffff06b224 */ /* 0x001fe400078e0016 */
[----:B------:R-:W-:-:S05]  /*104b0*/  @!P3 IMAD.MOV.U32 R7, RZ, RZ, R24 ;  /* 0x000000ffff07b224 */ /* 0x000fca00078e0018 */
[----:B------:R0:W2:Y:S04]  /*104c0*/  @!P3 LDG.E.U16 R18, desc[UR10][R6.64] ;  /* 0x0000000a0612b981 */ /* 0x0000a8000c1e1500 */
[----:B------:R-:W0:Y:S04]  /*104d0*/  LDL R6, [R1+0x3e8] ;  /* 0x0003e80001067983 */ /* 0x000e280000100800 */
[----:B------:R-:W0:Y:S01]  /*104e0*/  LDL R7, [R1+0x3ec] ;  /* 0x0003ec0001077983 */ /* 0x000e220000100800 */
[----:B------:R-:W-:Y:S01]  /*104f0*/  PRMT R0, RZ, 0x7610, R0 ;  /* 0x00007610ff007816 */ /* 0x000fe20000000000 */
[----:B------:R-:W1:Y:S01]  /*10500*/  S2R R22, SR_TID.X ;  /* 0x0000000000167919 */ /* 0x000e620000002100 */
[----:B0-----:R-:W-:-:S04]  /*10510*/  @!P5 LOP3.LUT R7, R7, R6, RZ, 0x3c, !PT ;  /* 0x000000060707d212 */ /* 0x001fc800078e3cff */
[----:B------:R-:W-:-:S04]  /*10520*/  @!P5 LOP3.LUT R6, R7, R6, RZ, 0x3c, !PT ;  /* 0x000000060706d212 */ /* 0x000fc800078e3cff */
[----:B------:R-:W-:-:S05]  /*10530*/  @!P5 LOP3.LUT R7, R7, R6, RZ, 0x3c, !PT ;  /* 0x000000060707d212 */ /* 0x000fca00078e3cff */
[----:B------:R-:W4:Y:S01]  /*10540*/  @!P5 LDG.E.U16 R0, desc[UR10][R6.64] ;  /* 0x0000000a0600d981 */ /* 0x000f22000c1e1500 */
[--C-:B-1----:R-:W-:Y:S02]  /*10550*/  SHF.R.U32.HI R24, RZ, 0x6, R22.reuse ;  /* 0x00000006ff187819 */ /* 0x102fe40000011616 */
[----:B------:R-:W-:Y:S02]  /*10560*/  SGXT.U32 R28, R28, 0x1 ;  /* 0x000000011c1c781a */ /* 0x000fe40000000000 */
[----:B------:R-:W-:Y:S02]  /*10570*/  SGXT.U32 R29, R29, 0x1 ;  /* 0x000000011d1d781a */ /* 0x000fe40000000000 */
[----:B------:R-:W-:Y:S02]  /*10580*/  SHF.R.U32.HI R22, RZ, 0x6, R22 ;  /* 0x00000006ff167819 */ /* 0x000fe40000011616 */
[----:B------:R-:W-:Y:S02]  /*10590*/  SGXT.U32 R24, R24, 0x1 ;  /* 0x000000011818781a */ /* 0x000fe40000000000 */
[----:B------:R-:W-:-:S02]  /*105a0*/  LOP3.LUT R29, R29, 0x1c, RZ, 0xfc, !PT ;  /* 0x0000001c1d1d7812 */ /* 0x000fc400078efcff */
[----:B------:R-:W-:Y:S02]  /*105b0*/  LOP3.LUT R28, R28, 0x1e, RZ, 0xfc, !PT ;  /* 0x0000001e1c1c7812 */ /* 0x000fe400078efcff */
[----:B------:R-:W-:Y:S02]  /*105c0*/  SGXT.U32 R22, R22, 0x1 ;  /* 0x000000011616781a */ /* 0x000fe40000000000 */
[----:B------:R-:W-:Y:S02]  /*105d0*/  LOP3.LUT R24, R24, 0x20, RZ, 0xfc, !PT ;  /* 0x0000002018187812 */ /* 0x000fe400078efcff */
[----:B------:R-:W-:Y:S02]  /*105e0*/  LOP3.LUT R22, R22, 0x22, RZ, 0xfc, !PT ;  /* 0x0000002216167812 */ /* 0x000fe400078efcff */
[----:B------:R-:W-:Y:S02]  /*105f0*/  ISETP.GE.AND P4, PT, R29, UR5, PT ;  /* 0x000000051d007c0c */ /* 0x000fe4000bf86270 */
[----:B------:R-:W-:Y:S01]  /*10600*/  ISETP.GE.AND P0, PT, R28, UR5, PT ;  /* 0x000000051c007c0c */ /* 0x000fe2000bf06270 */
[----:B------:R-:W4:Y:S01]  /*10610*/  LDL R29, [R1+0x30c] ;  /* 0x00030c00011d7983 */ /* 0x000f220000100800 */
[----:B------:R-:W-:-:S03]  /*10620*/  ISETP.GE.AND P1, PT, R24, UR5, PT ;  /* 0x0000000518007c0c */ /* 0x000fc6000bf26270 */
[----:B------:R-:W4:Y:S01]  /*10630*/  LDL R28, [R1+0x310] ;  /* 0x00031000011c7983 */ /* 0x000f220000100800 */
[----:B------:R-:W-:-:S03]  /*10640*/  ISETP.GE.AND P3, PT, R22, UR5, PT ;  /* 0x0000000516007c0c */ /* 0x000fc6000bf66270 */
[----:B--2---:R-:W-:Y:S04]  /*10650*/  STL [R1+0xc08], R18 ;  /* 0x000c081201007387 */ /* 0x004fe80000100800 */
[----:B---3--:R0:W-:Y:S04]  /*10660*/  STL [R1+0x694], R25 ;  /* 0x0006941901007387 */ /* 0x0081e80000100800 */
[----:B------:R-:W2:Y:S04]  /*10670*/  LDL R24, [R1+0x3fc] ;  /* 0x0003fc0001187983 */ /* 0x000ea80000100800 */
[----:B0-----:R-:W3:Y:S04]  /*10680*/  LDL R25, [R1+0x3f8] ;  /* 0x0003f80001197983 */ /* 0x001ee80000100800 */
[----:B------:R-:W2:Y:S04]  /*10690*/  LDL.LU R22, [R1+0xce8] ;  /* 0x000ce80001167983 */ /* 0x000ea80000300800 */
[----:B----4-:R0:W-:Y:S04]  /*106a0*/  STL [R1+0x688], R0 ;  /* 0x0006880001007387 */ /* 0x0101e80000100800 */
[----:B0-----:R-:W4:Y:S04]  /*106b0*/  LDL.LU R0, [R1+0xce4] ;  /* 0x000ce40001007983 */ /* 0x001f280000300800 */
[----:B------:R-:W2:Y:S04]  /*106c0*/  LDL R6, [R1+0x3f0] ;  /* 0x0003f00001067983 */ /* 0x000ea80000100800 */
[----:B------:R-:W2:Y:S01]  /*106d0*/  LDL R7, [R1+0x3f4] ;  /* 0x0003f40001077983 */ /* 0x000ea20000100800 */
[----:B------:R-:W-:-:S02]  /*106e0*/  PRMT R26, RZ, 0x7610, R26 ;  /* 0x00007610ff1a7816 */ /* 0x000fc4000000001a */
[----:B------:R-:W-:Y:S02]  /*106f0*/  PRMT R27, RZ, 0x7610, R27 ;  /* 0x00007610ff1b7816 */ /* 0x000fe4000000001b */
[----:B--2---:R-:W-:-:S04]  /*10700*/  @!P4 LOP3.LUT R7, R7, R6, RZ, 0x3c, !PT ;  /* 0x000000060707c212 */ /* 0x004fc800078e3cff */
[----:B------:R-:W-:-:S04]  /*10710*/  @!P4 LOP3.LUT R6, R7, R6, RZ, 0x3c, !PT ;  /* 0x000000060706c212 */ /* 0x000fc800078e3cff */
[----:B------:R-:W-:-:S05]  /*10720*/  @!P4 LOP3.LUT R7, R7, R6, RZ, 0x3c, !PT ;  /* 0x000000060707c212 */ /* 0x000fca00078e3cff */
[----:B------:R0:W2:Y:S02]  /*10730*/  @!P4 LDG.E.U16 R26, desc[UR10][R6.64] ;  /* 0x0000000a061ac981 */ /* 0x0000a4000c1e1500 */
[----:B0-----:R-:W-:Y:S02]  /*10740*/  @!P0 IMAD.MOV.U32 R6, RZ, RZ, R28 ;  /* 0x000000ffff068224 */ /* 0x001fe400078e001c */
[----:B------:R-:W-:-:S05]  /*10750*/  @!P0 IMAD.MOV.U32 R7, RZ, RZ, R29 ;  /* 0x000000ffff078224 */ /* 0x000fca00078e001d */
[----:B------:R-:W3:Y:S04]  /*10760*/  @!P0 LDG.E.U16 R27, desc[UR10][R6.64] ;  /* 0x0000000a061b8981 */ /* 0x000ee8000c1e1500 */
[----:B--2---:R0:W-:Y:S04]  /*10770*/  STL [R1+0x684], R26 ;  /* 0x0006841a01007387 */ /* 0x0041e80000100800 */
[----:B0-----:R-:W2:Y:S04]  /*10780*/  LDL.LU R26, [R1+0xce0] ;  /* 0x000ce000011a7983 */ /* 0x001ea80000300800 */
[----:B---3--:R0:W-:Y:S04]  /*10790*/  STL [R1+0x680], R27 ;  /* 0x0006801b01007387 */ /* 0x0081e80000100800 */
        /* <DEDUP_REMOVED lines=18> */
[----:B------:R0:W3:Y:S04]  /*108c0*/  @!P3 LDG.E.U16 R22, desc[UR10][R6.64] ;  /* 0x0000000a0616b981 */ /* 0x0000e8000c1e1500 */
[----:B------:R-:W0:Y:S04]  /*108d0*/  LDL R6, [R1+0x400] ;  /* 0x0004000001067983 */ /* 0x000e280000100800 */
[----:B------:R-:W0:Y:S01]  /*108e0*/  LDL R7, [R1+0x404] ;  /* 0x0004040001077983 */ /* 0x000e220000100800 */
[----:B--2---:R-:W-:Y:S01]  /*108f0*/  PRMT R26, RZ, 0x7610, R26 ;  /* 0x00007610ff1a7816 */ /* 0x004fe2000000001a */
[----:B------:R-:W1:Y:S01]  /*10900*/  S2R R24, SR_TID.X ;  /* 0x0000000000187919 */ /* 0x000e620000002100 */
[----:B------:R-:W-:-:S02]  /*10910*/  SGXT.U32 R28, R28, 0x1 ;  /* 0x000000011c1c781a */ /* 0x000fc40000000000 */
[----:B------:R-:W-:Y:S02]  /*10920*/  SGXT.U32 R29, R29, 0x1 ;  /* 0x000000011d1d781a */ /* 0x000fe40000000000 */
[----:B------:R-:W-:Y:S02]  /*10930*/  LOP3.LUT R28, R28, 0x28, RZ, 0xfc, !PT ;  /* 0x000000281c1c7812 */ /* 0x000fe400078efcff */
[----:B------:R-:W-:Y:S02]  /*10940*/  LOP3.LUT R29, R29, 0x26, RZ, 0xfc, !PT ;  /* 0x000000261d1d7812 */ /* 0x000fe400078efcff */
[----:B0-----:R-:W-:-:S04]  /*10950*/  @!P5 LOP3.LUT R7, R7, R6, RZ, 0x3c, !PT ;  /* 0x000000060707d212 */ /* 0x001fc800078e3cff */
[----:B------:R-:W-:-:S04]  /*10960*/  @!P5 LOP3.LUT R6, R7, R6, RZ, 0x3c, !PT ;  /* 0x000000060706d212 */ /* 0x000fc800078e3cff */
[----:B------:R-:W-:-:S05]  /*10970*/  @!P5 LOP3.LUT R7, R7, R6, RZ, 0x3c, !PT ;  /* 0x000000060707d212 */ /* 0x000fca00078e3cff */
[----:B------:R-:W2:Y:S01]  /*10980*/  @!P5 LDG.E.U16 R26, desc[UR10][R6.64] ;  /* 0x0000000a061ad981 */ /* 0x000ea2000c1e1500 */
[----:B------:R-:W-:Y:S02]  /*10990*/  ISETP.GE.AND P4, PT, R29, UR5, PT ;  /* 0x000000051d007c0c */ /* 0x000fe4000bf86270 */
[----:B------:R-:W-:Y:S01]  /*109a0*/  ISETP.GE.AND P0, PT, R28, UR5, PT ;  /* 0x000000051c007c0c */ /* 0x000fe2000bf06270 */
[----:B------:R-:W4:Y:S01]  /*109b0*/  LDL R29, [R1+0x698] ;  /* 0x00069800011d7983 */ /* 0x000f220000100800 */
[----:B-1----:R-:W-:-:S03]  /*109c0*/  SHF.R.U32.HI R25, RZ, 0x6, R24 ;  /* 0x00000006ff197819 */ /* 0x002fc60000011618 */
[----:B------:R-:W4:Y:S04]  /*109d0*/  LDL R28, [R1+0x69c] ;  /* 0x00069c00011c7983 */ /* 0x000f280000100800 */
[----:B---3--:R0:W-:Y:S01]  /*109e0*/  STL [R1+0x668], R22 ;  /* 0x0006681601007387 */ /* 0x0081e20000100800 */
[----:B------:R-:W-:Y:S02]  /*109f0*/  SGXT.U32 R25, R25, 0x1 ;  /* 0x000000011919781a */ /* 0x000fe40000000000 */
[----:B0-----:R-:W-:Y:S02]  /*10a00*/  SHF.R.U32.HI R22, RZ, 0x6, R24 ;  /* 0x00000006ff167819 */ /* 0x001fe40000011618 */
[----:B------:R-:W-:Y:S01]  /*10a10*/  LOP3.LUT R25, R25, 0x2c, RZ, 0xfc, !PT ;  /* 0x0000002c19197812 */ /* 0x000fe200078efcff */
[----:B------:R-:W3:Y:S01]  /*10a20*/  LDL R24, [R1+0x410] ;  /* 0x0004100001187983 */ /* 0x000ee20000100800 */
[----:B------:R-:W-:-:S04]  /*10a30*/  SGXT.U32 R22, R22, 0x1 ;  /* 0x000000011616781a */ /* 0x000fc80000000000 */
[----:B------:R-:W-:Y:S02]  /*10a40*/  LOP3.LUT R22, R22, 0x2a, RZ, 0xfc, !PT ;  /* 0x0000002a16167812 */ /* 0x000fe400078efcff */
[----:B------:R-:W-:Y:S02]  /*10a50*/  ISETP.GE.AND P3, PT, R25, UR5, PT ;  /* 0x0000000519007c0c */ /* 0x000fe4000bf66270 */
[----:B------:R-:W-:Y:S02]  /*10a60*/  ISETP.GE.AND P1, PT, R22, UR5, PT ;  /* 0x0000000516007c0c */ /* 0x000fe4000bf26270 */
[----:B------:R-:W3:Y:S04]  /*10a70*/  LDL R22, [R1+0x414] ;  /* 0x0004140001167983 */ /* 0x000ee80000100800 */
[----:B------:R-:W3:Y:S04]  /*10a80*/  LDL.LU R25, [R1+0xcd8] ;  /* 0x000cd80001197983 */ /* 0x000ee80000300800 */
[----:B--2---:R0:W-:Y:S04]  /*10a90*/  STL [R1+0x29c], R26 ;  /* 0x00029c1a01007387 */ /* 0x0041e80000100800 */
[----:B0-----:R-:W2:Y:S04]  /*10aa0*/  LDL.LU R26, [R1+0xcd4] ;  /* 0x000cd400011a7983 */ /* 0x001ea80000300800 */
[----:B------:R-:W2:Y:S04]  /*10ab0*/  LDL R6, [R1+0x314] ;  /* 0x0003140001067983 */ /* 0x000ea80000100800 */
[----:B------:R-:W2:Y:S01]  /*10ac0*/  LDL R7, [R1+0x318] ;  /* 0x0003180001077983 */ /* 0x000ea20000100800 */
[----:B----4-:R-:W-:-:S02]  /*10ad0*/  PRMT R27, RZ, 0x7610, R27 ;  /* 0x00007610ff1b7816 */ /* 0x010fc4000000001b */
[----:B--2---:R-:W-:-:S04]  /*10ae0*/  @!P4 LOP3.LUT R7, R7, R6, RZ, 0x3c, !PT ;  /* 0x000000060707c212 */ /* 0x004fc800078e3cff */
[----:B------:R-:W-:-:S04]  /*10af0*/  @!P4 LOP3.LUT R6, R7, R6, RZ, 0x3c, !PT ;  /* 0x000000060706c212 */ /* 0x000fc800078e3cff */
[----:B------:R-:W-:-:S05]  /*10b00*/  @!P4 LOP3.LUT R7, R7, R6, RZ, 0x3c, !PT ;  /* 0x000000060707c212 */ /* 0x000fca00078e3cff */
[----:B------:R0:W2:Y:S01]  /*10b10*/  @!P4 LDG.E.U16 R27, desc[UR10][R6.64] ;  /* 0x0000000a061bc981 */ /* 0x0000a2000c1e1500 */
[----:B------:R-:W-:Y:S01]  /*10b20*/  PRMT R16, RZ, 0x7610, R16 ;  /* 0x00007610ff107816 */ /* 0x000fe20000000010 */
[----:B0-----:R-:W-:Y:S02]  /*10b30*/  @!P0 IMAD.MOV.U32 R6, RZ, RZ, R28 ;  /* 0x000000ffff068224 */ /* 0x001fe400078e001c */
[----:B------:R-:W-:-:S05]  /*10b40*/  @!P0 IMAD.MOV.U32 R7, RZ, RZ, R29 ;  /* 0x000000ffff078224 */ /* 0x000fca00078e001d */
[----:B------:R0:W4:Y:S01]  /*10b50*/  @!P0 LDG.E.U16 R16, desc[UR10][R6.64] ;  /* 0x0000000a06108981 */ /* 0x000122000c1e1500 */
[----:B------:R-:W1:Y:S03]  /*10b60*/  S2R R28, SR_TID.X ;  /* 0x00000000001c7919 */ /* 0x000e660000002100 */
[----:B--2---:R2:W-:Y:S04]  /*10b70*/  STL [R1+0x298], R27 ;  /* 0x0002981b01007387 */ /* 0x0045e80000100800 */
[----:B------:R-:W0:Y:S04]  /*10b80*/  LDL R6, [R1+0x408] ;  /* 0x0004080001067983 */ /* 0x000e280000100800 */
[----:B------:R-:W0:Y:S01]  /*10b90*/  LDL R7, [R1+0x40c] ;  /* 0x00040c0001077983 */ /* 0x000e220000100800 */
[----:B--2---:R-:W2:Y:S01]  /*10ba0*/  S2R R27, SR_TID.X ;  /* 0x00000000001b7919 */ /* 0x004ea20000002100 */
[----:B------:R-:W-:-:S02]  /*10bb0*/  PRMT R26, RZ, 0x7610, R26 ;  /* 0x00007610ff1a7816 */ /* 0x000fc4000000001a */
[----:B------:R-:W-:Y:S01]  /*10bc0*/  PRMT R0, RZ, 0x7610, R0 ;  /* 0x00007610ff007816 */ /* 0x000fe20000000000 */
[----:B------:R-:W3:Y:S01]  /*10bd0*/  LDL R29, [R1+0x418] ;  /* 0x00041800011d7983 */ /* 0x000ee20000100800 */
[----:B--2---:R-:W-:-:S04]  /*10be0*/  SHF.R.U32.HI R27, RZ, 0x6, R27 ;  /* 0x00000006ff1b7819 */ /* 0x004fc8000001161b */
[----:B------:R-:W-:-:S04]  /*10bf0*/  SGXT.U32 R27, R27, 0x1 ;  /* 0x000000011b1b781a */ /* 0x000fc80000000000 */
[----:B------:R-:W-:-:S04]  /*10c00*/  LOP3.LUT R27, R27, 0x2e, RZ, 0xfc, !PT ;  /* 0x0000002e1b1b7812 */ /* 0x000fc800078efcff */
[----:B------:R-:W-:Y:S02]  /*10c10*/  ISETP.GE.AND P5, PT, R27, UR5, PT ;  /* 0x000000051b007c0c */ /* 0x000fe4000bfa6270 */
[--C-:B-1----:R-:W-:Y:S02]  /*10c20*/  SHF.R.U32.HI R27, RZ, 0x6, R28.reuse ;  /* 0x00000006ff1b7819 */ /* 0x102fe4000001161c */
[----:B------:R-:W-:Y:S02]  /*10c30*/  SHF.R.U32.HI R28, RZ, 0x6, R28 ;  /* 0x00000006ff1c7819 */ /* 0x000fe4000001161c */
[----:B------:R-:W-:Y:S02]  /*10c40*/  SGXT.U32 R27, R27, 0x1 ;  /* 0x000000011b1b781a */ /* 0x000fe40000000000 */
[----:B------:R-:W-:Y:S02]  /*10c50*/  SGXT.U32 R28, R28, 0x1 ;  /* 0x000000011c1c781a */ /* 0x000fe40000000000 */
[----:B------:R-:W-:-:S02]  /*10c60*/  LOP3.LUT R27, R27, 0x30, RZ, 0xfc, !PT ;  /* 0x000000301b1b7812 */ /* 0x000fc400078efcff */
[----:B------:R-:W-:Y:S02]  /*10c70*/  LOP3.LUT R28, R28, 0x32, RZ, 0xfc, !PT ;  /* 0x000000321c1c7812 */ /* 0x000fe400078efcff */
[----:B------:R-:W-:Y:S02]  /*10c80*/  ISETP.GE.AND P4, PT, R27, UR5, PT ;  /* 0x000000051b007c0c */ /* 0x000fe4000bf86270 */
[----:B------:R-:W2:Y:S01]  /*10c90*/  LDL R27, [R1+0x41c] ;  /* 0x00041c00011b7983 */ /* 0x000ea20000100800 */
[----:B------:R-:W-:-:S03]  /*10ca0*/  ISETP.GE.AND P0, PT, R28, UR5, PT ;  /* 0x000000051c007c0c */ /* 0x000fc6000bf06270 */
[----:B------:R-:W2:Y:S01]  /*10cb0*/  LDL.LU R28, [R1+0xcd0] ;  /* 0x000cd000011c7983 */ /* 0x000ea20000300800 */
[----:B0-----:R-:W-:-:S04]  /*10cc0*/  @!P1 LOP3.LUT R7, R7, R6, RZ, 0x3c, !PT ;  /* 0x0000000607079212 */ /* 0x001fc800078e3cff */
[----:B------:R-:W-:-:S04]  /*10cd0*/  @!P1 LOP3.LUT R6, R7, R6, RZ, 0x3c, !PT ;  /* 0x0000000607069212 */ /* 0x000fc800078e3cff */
[----:B------:R-:W-:-:S05]  /*10ce0*/  @!P1 LOP3.LUT R7, R7, R6, RZ, 0x3c, !PT ;  /* 0x0000000607079212 */ /* 0x000fca00078e3cff */
[----:B------:R3:W4:Y:S02]  /*10cf0*/  @!P1 LDG.E.U16 R26, desc[UR10][R6.64] ;  /* 0x0000000a061a9981 */ /* 0x000724000c1e1500 */
[----:B---3--:R-:W-:Y:S02]  /*10d00*/  @!P3 IMAD.MOV.U32 R6, RZ, RZ, R22 ;  /* 0x000000ffff06b224 */ /* 0x008fe400078e0016 */
[----:B------:R-:W-:-:S05]  /*10d10*/  @!P3 IMAD.MOV.U32 R7, RZ, RZ, R24 ;  /* 0x000000ffff07b224 */ /* 0x000fca00078e0018 */
[----:B------:R0:W3:Y:S04]  /*10d20*/  @!P3 LDG.E.U16 R0, desc[UR10][R6.64] ;  /* 0x0000000a0600b981 */ /* 0x0000e8000c1e1500 */
[----:B------:R-:W0:Y:S04]  /*10d30*/  LDL R6, [R1+0x31c] ;  /* 0x00031c0001067983 */ /* 0x000e280000100800 */
[----:B------:R-:W0:Y:S01]  /*10d40*/  LDL R7, [R1+0x320] ;  /* 0x0003200001077983 */ /* 0x000e220000100800 */
[----:B--2---:R-:W-:Y:S01]  /*10d50*/  PRMT R28, RZ, 0x7610, R28 ;  /* 0x00007610ff1c7816 */ /* 0x004fe2000000001c */
[----:B------:R-:W1:Y:S01]  /*10d60*/  S2R R22, SR_TID.X ;  /* 0x0000000000167919 */ /* 0x000e620000002100 */
[----:B0-----:R-:W-:-:S04]  /*10d70*/  @!P5 LOP3.LUT R7, R7, R6, RZ, 0x3c, !PT ;  /* 0x000000060707d212 */ /* 0x001fc800078e3cff */
[----:B------:R-:W-:-:S04]  /*10d80*/  @!P5 LOP3.LUT R6, R7, R6, RZ, 0x3c, !PT ;  /* 0x000000060706d212 */ /* 0x000fc800078e3cff */
[----:B------:R-:W-:-:S05]  /*10d90*/  @!P5 LOP3.LUT R7, R7, R6, RZ, 0x3c, !PT ;  /* 0x000000060707d212 */ /* 0x000fca00078e3cff */
[----:B------:R-:W2:Y:S04]  /*10da0*/  @!P5 LDG.E.U16 R28, desc[UR10][R6.64] ;  /* 0x0000000a061cd981 */ /* 0x000ea8000c1e1500 */
[----:B----4-:R0:W-:Y:S04]  /*10db0*/  STL [R1+0x294], R26 ;  /* 0x0002941a01007387 */ /* 0x0101e80000100800 */
[----:B------:R-:W4:Y:S04]  /*10dc0*/  LDL R24, [R1+0x328] ;  /* 0x0003280001187983 */ /* 0x000f280000100800 */
[----:B0-----:R-:W4:Y:S04]  /*10dd0*/  LDL R26, [R1+0x324] ;  /* 0x00032400011a7983 */ /* 0x001f280000100800 */
[----:B---3--:R1:W-:Y:S02]  /*10de0*/  STL [R1+0x290], R0 ;  /* 0x0002900001007387 */ /* 0x0083e40000100800 */
[----:B-1----:R-:W-:-:S02]  /*10df0*/  SHF.R.U32.HI R0, RZ, 0x6, R22 ;  /* 0x00000006ff007819 */ /* 0x002fc40000011616 */
[----:B------:R-:W-:Y:S02]  /*10e00*/  SHF.R.U32.HI R22, RZ, 0x6, R22 ;  /* 0x00000006ff167819 */ /* 0x000fe40000011616 */
[----:B------:R-:W-:Y:S02]  /*10e10*/  SGXT.U32 R0, R0, 0x1 ;  /* 0x000000010000781a */ /* 0x000fe40000000000 */
[----:B------:R-:W-:Y:S02]  /*10e20*/  SGXT.U32 R22, R22, 0x1 ;  /* 0x000000011616781a */ /* 0x000fe40000000000 */
[----:B------:R-:W-:Y:S02]  /*10e30*/  LOP3.LUT R0, R0, 0x36, RZ, 0xfc, !PT ;  /* 0x0000003600007812 */ /* 0x000fe400078efcff */
[----:B------:R-:W-:Y:S02]  /*10e40*/  LOP3.LUT R22, R22, 0x34, RZ, 0xfc, !PT ;  /* 0x0000003416167812 */ /* 0x000fe400078efcff */
[----:B------:R-:W-:-:S02]  /*10e50*/  ISETP.GE.AND P3, PT, R0, UR5, PT ;  /* 0x0000000500007c0c */ /* 0x000fc4000bf66270 */
[----:B------:R-:W-:Y:S02]  /*10e60*/  ISETP.GE.AND P1, PT, R22, UR5, PT ;  /* 0x0000000516007c0c */ /* 0x000fe4000bf26270 */
[----:B------:R-:W3:Y:S04]  /*10e70*/  LDL.LU R22, [R1+0xccc] ;  /* 0x000ccc0001167983 */ /* 0x000ee80000300800 */
[----:B------:R-:W3:Y:S04]  /*10e80*/  LDL.LU R0, [R1+0xcc8] ;  /* 0x000cc80001007983 */ /* 0x000ee80000300800 */
[----:B--2---:R0:W-:Y:S04]  /*10e90*/  STL [R1+0x28c], R28 ;  /* 0x00028c1c01007387 */ /* 0x0041e80000100800 */
[----:B0-----:R-:W2:Y:S04]  /*10ea0*/  LDL.LU R28, [R1+0xcc4] ;  /* 0x000cc400011c7983 */ /* 0x001ea80000300800 */
        /* <DEDUP_REMOVED lines=10> */
[----:B------:R-:W2:Y:S04]  /*10f50*/  @!P0 LDG.E.U16 R25, desc[UR10][R6.64] ;  /* 0x0000000a06198981 */ /* 0x000ea8000c1e1500 */
[----:B--2---:R0:W-:Y:S04]  /*10f60*/  STL [R1+0x288], R25 ;  /* 0x0002881901007387 */ /* 0x0041e80000100800 */
[----:B------:R-:W2:Y:S04]  /*10f70*/  LDL R6, [R1+0x420] ;  /* 0x0004200001067983 */ /* 0x000ea80000100800 */
[----:B------:R-:W2:Y:S01]  /*10f80*/  LDL R7, [R1+0x424] ;  /* 0x0004240001077983 */ /* 0x000ea20000100800 */
[----:B------:R-:W-:Y:S01]  /*10f90*/  PRMT R28, RZ, 0x7610, R28 ;  /* 0x00007610ff1c7816 */ /* 0x000fe2000000001c */
[----:B0-----:R-:W0:Y:S01]  /*10fa0*/  S2R R25, SR_TID.X ;  /* 0x0000000000197919 */ /* 0x001e220000002100 */
[----:B--2---:R-:W-:-:S04]  /*10fb0*/  @!P1 LOP3.LUT R7, R7, R6, RZ, 0x3c, !PT ;  /* 0x0000000607079212 */ /* 0x004fc800078e3cff */
[----:B------:R-:W-:-:S04]  /*10fc0*/  @!P1 LOP3.LUT R6, R7, R6, RZ, 0x3c, !PT ;  /* 0x0000000607069212 */ /* 0x000fc800078e3cff */
[----:B------:R-:W-:-:S05]  /*10fd0*/  @!P1 LOP3.LUT R7, R7, R6, RZ, 0x3c, !PT ;  /* 0x0000000607079212 */ /* 0x000fca00078e3cff */
[----:B------:R4:W2:Y:S01]  /*10fe0*/  @!P1 LDG.E.U16 R28, desc[UR10][R6.64] ;  /* 0x0000000a061c9981 */ /* 0x0008a2000c1e1500 */
[--C-:B0-----:R-:W-:Y:S02]  /*10ff0*/  SHF.R.U32.HI R29, RZ, 0x6, R25.reuse ;  /* 0x00000006ff1d7819 */ /* 0x101fe40000011619 */
[--C-:B------:R-:W-:Y:S02]  /*11000*/  SHF.R.U32.HI R27, RZ, 0x6, R25.reuse ;  /* 0x00000006ff1b7819 */ /* 0x100fe40000011619 */
[----:B------:R-:W-:Y:S02]  /*11010*/  SHF.R.U32.HI R25, RZ, 0x6, R25 ;  /* 0x00000006ff197819 */ /* 0x000fe40000011619 */
[----:B------:R-:W-:Y:S02]  /*11020*/  SGXT.U32 R27, R27, 0x1 ;  /* 0x000000011b1b781a */ /* 0x000fe40000000000 */
[----:B------:R-:W-:Y:S02]  /*11030*/  SGXT.U32 R25, R25, 0x1 ;  /* 0x000000011919781a */ /* 0x000fe40000000000 */
[----:B------:R-:W-:-:S02]  /*11040*/  SGXT.U32 R29, R29, 0x1 ;  /* 0x000000011d1d781a */ /* 0x000fc40000000000 */
[----:B------:R-:W-:Y:S02]  /*11050*/  LOP3.LUT R25, R25, 0x38, RZ, 0xfc, !PT ;  /* 0x0000003819197812 */ /* 0x000fe400078efcff */
[----:B------:R-:W-:Y:S01]  /*11060*/  LOP3.LUT R27, R27, 0x3a, RZ, 0xfc, !PT ;  /* 0x0000003a1b1b7812 */ /* 0x000fe200078efcff */
[----:B----4-:R-:W-:Y:S01]  /*11070*/  @!P3 IMAD.MOV.U32 R6, RZ, RZ, R24 ;  /* 0x000000ffff06b224 */ /* 0x010fe200078e0018 */
[----:B------:R-:W-:Y:S01]  /*11080*/  LOP3.LUT R29, R29, 0x3c, RZ, 0xfc, !PT ;  /* 0x0000003c1d1d7812 */ /* 0x000fe200078efcff */
[----:B------:R-:W-:Y:S01]  /*11090*/  @!P3 IMAD.MOV.U32 R7, RZ, RZ, R26 ;  /* 0x000000ffff07b224 */ /* 0x000fe200078e001a */
[----:B---3--:R-:W-:Y:S02]  /*110a0*/  PRMT R22, RZ, 0x7610, R22 ;  /* 0x00007610ff167816 */ /* 0x008fe40000000016 */
[----:B------:R-:W-:Y:S02]  /*110b0*/  ISETP.GE.AND P5, PT, R25, UR5, PT ;  /* 0x0000000519007c0c */ /* 0x000fe4000bfa6270 */
[----:B------:R-:W3:Y:S01]  /*110c0*/  LDL.LU R25, [R1+0xcc0] ;  /* 0x000cc00001197983 */ /* 0x000ee20000300800 */
[----:B------:R-:W-:-:S02]  /*110d0*/  ISETP.GE.AND P4, PT, R27, UR5, PT ;  /* 0x000000051b007c0c */ /* 0x000fc4000bf86270 */
[----:B------:R-:W-:Y:S01]  /*110e0*/  ISETP.GE.AND P0, PT, R29, UR5, PT ;  /* 0x000000051d007c0c */ /* 0x000fe2000bf06270 */
[----:B------:R-:W4:Y:S04]  /*110f0*/  LDL.LU R27, [R1+0xcbc] ;  /* 0x000cbc00011b7983 */ /* 0x000f280000300800 */
[----:B------:R-:W3:Y:S04]  /*11100*/  LDL R29, [R1+0x438] ;  /* 0x00043800011d7983 */ /* 0x000ee80000100800 */
[----:B------:R-:W3:Y:S04]  /*11110*/  @!P3 LDG.E.U16 R22, desc[UR10][R6.64] ;  /* 0x0000000a0616b981 */ /* 0x000ee8000c1e1500 */
[----:B--2---:R0:W-:Y:S04]  /*11120*/  STL [R1+0x284], R28 ;  /* 0x0002841c01007387 */ /* 0x0041e80000100800 */
[----:B0-----:R-:W2:Y:S04]  /*11130*/  LDL.LU R28, [R1+0xcb8] ;  /* 0x000cb800011c7983 */ /* 0x001ea80000300800 */
[----:B------:R-:W2:Y:S04]  /*11140*/  LDL R6, [R1+0x428] ;  /* 0x0004280001067983 */ /* 0x000ea80000100800 */
[----:B------:R-:W2:Y:S01]  /*11150*/  LDL R7, [R1+0x68c] ;  /* 0x00068c0001077983 */ /* 0x000ea20000100800 */
[----:B------:R-:W0:Y:S01]  /*11160*/  S2R R24, SR_TID.X ;  /* 0x0000000000187919 */ /* 0x000e220000002100 */
[----:B------:R-:W-:-:S02]  /*11170*/  PRMT R14, RZ, 0x7610, R14 ;  /* 0x00007610ff0e7816 */ /* 0x000fc4000000000e */
[----:B---3--:R0:W-:Y:S02]  /*11180*/  STL [R1+0x280], R22 ;  /* 0x0002801601007387 */ /* 0x0081e40000100800 */
[--C-:B0-----:R-:W-:Y:S02]  /*11190*/  SHF.R.U32.HI R22, RZ, 0x6, R24.reuse ;  /* 0x00000006ff167819 */ /* 0x101fe40000011618 */
[----:B------:R-:W-:Y:S02]  /*111a0*/  SHF.R.U32.HI R26, RZ, 0x6, R24 ;  /* 0x00000006ff1a7819 */ /* 0x000fe40000011618 */
[----:B------:R-:W-:Y:S01]  /*111b0*/  SGXT.U32 R22, R22, 0x1 ;  /* 0x000000011616781a */ /* 0x000fe20000000000 */
[----:B------:R-:W3:Y:S01]  /*111c0*/  LDL R24, [R1+0x43c] ;  /* 0x00043c0001187983 */ /* 0x000ee20000100800 */
[----:B------:R-:W-:Y:S02]  /*111d0*/  SGXT.U32 R26, R26, 0x1 ;  /* 0x000000011a1a781a */ /* 0x000fe40000000000 */
[----:B------:R-:W-:-:S02]  /*111e0*/  LOP3.LUT R22, R22, 0x3e, RZ, 0xfc, !PT ;  /* 0x0000003e16167812 */ /* 0x000fc400078efcff */
[----:B------:R-:W-:Y:S02]  /*111f0*/  LOP3.LUT R26, R26, 0x40, RZ, 0xfc, !PT ;  /* 0x000000401a1a7812 */ /* 0x000fe400078efcff */
[----:B------:R-:W-:Y:S02]  /*11200*/  ISETP.GE.AND P1, PT, R22, UR5, PT ;  /* 0x0000000516007c0c */ /* 0x000fe4000bf26270 */
[----:B------:R-:W3:Y:S01]  /*11210*/  LDL R22, [R1+0x678] ;  /* 0x0006780001167983 */ /* 0x000ee20000100800 */
[----:B------:R-:W-:-:S03]  /*11220*/  ISETP.GE.AND P3, PT, R26, UR5, PT ;  /* 0x000000051a007c0c */ /* 0x000fc6000bf66270 */
[----:B------:R-:W3:Y:S01]  /*11230*/  LDL.LU R26, [R1+0xcb4] ;  /* 0x000cb400011a7983 */ /* 0x000ee20000300800 */
[----:B--2---:R-:W-:-:S04]  /*11240*/  @!P5 LOP3.LUT R7, R7, R6, RZ, 0x3c, !PT ;  /* 0x000000060707d212 */ /* 0x004fc800078e3cff */
[----:B------:R-:W-:-:S04]  /*11250*/  @!P5 LOP3.LUT R6, R7, R6, RZ, 0x3c, !PT ;  /* 0x000000060706d212 */ /* 0x000fc800078e3cff */
[----:B------:R-:W-:-:S05]  /*11260*/  @!P5 LOP3.LUT R7, R7, R6, RZ, 0x3c, !PT ;  /* 0x000000060707d212 */ /* 0x000fca00078e3cff */
[----:B------:R0:W2:Y:S04]  /*11270*/  @!P5 LDG.E.U16 R14, desc[UR10][R6.64] ;  /* 0x0000000a060ed981 */ /* 0x0000a8000c1e1500 */
[----:B------:R-:W0:Y:S04]  /*11280*/  LDL R6, [R1+0x42c] ;  /* 0x00042c0001067983 */ /* 0x000e280000100800 */
[----:B------:R-:W0:Y:S01]  /*11290*/  LDL R7, [R1+0x430] ;  /* 0x0004300001077983 */ /* 0x000e220000100800 */
[----:B----4-:R-:W-:Y:S02]  /*112a0*/  PRMT R27, RZ, 0x7610, R27 ;  /* 0x00007610ff1b7816 */ /* 0x010fe4000000001b */
[----:B0-----:R-:W-:-:S04]  /*112b0*/  @!P4 LOP3.LUT R7, R7, R6, RZ, 0x3c, !PT ;  /* 0x000000060707c212 */ /* 0x001fc800078e3cff */
[----:B------:R-:W-:-:S04]  /*112c0*/  @!P4 LOP3.LUT R6, R7, R6, RZ, 0x3c, !PT ;  /* 0x000000060706c212 */ /* 0x000fc800078e3cff */
[----:B------:R-:W-:-:S05]  /*112d0*/  @!P4 LOP3.LUT R7, R7, R6, RZ, 0x3c, !PT ;  /* 0x000000060707c212 */ /* 0x000fca00078e3cff */
[----:B------:R0:W4:Y:S04]  /*112e0*/  @!P4 LDG.E.U16 R27, desc[UR10][R6.64] ;  /* 0x0000000a061bc981 */ /* 0x000128000c1e1500 */
[----:B------:R-:W2:Y:S01]  /*112f0*/  LDL R7, [R1+0x434] ;  /* 0x0004340001077983 */ /* 0x000ea20000100800 */
[----:B------:R-:W-:Y:S01]  /*11300*/  PRMT R28, RZ, 0x7610, R28 ;  /* 0x00007610ff1c7816 */ /* 0x000fe2000000001c */
[----:B0-----:R-:W-:-:S05]  /*11310*/  @!P0 IMAD.MOV.U32 R6, RZ, RZ, R29 ;  /* 0x000000ffff068224 */ /* 0x001fca00078e001d */
[----:B--2---:R-:W2:Y:S04]  /*11320*/  @!P0 LDG.E.U16 R28, desc[UR10][R6.64] ;  /* 0x0000000a061c8981 */ /* 0x004ea8000c1e1500 */
[----:B----4-:R0:W-:Y:S04]  /*11330*/  STL [R1+0x27c], R27 ;  /* 0x00027c1b01007387 */ /* 0x0101e80000100800 */
[----:B------:R-:W4:Y:S01]  /*11340*/  LDL R6, [R1+0x32c] ;  /* 0x00032c0001067983 */ /* 0x000f220000100800 */
[----:B0-----:R-:W0:Y:S03]  /*11350*/  S2R R27, SR_TID.X ;  /* 0x00000000001b7919 */ /* 0x001e260000002100 */
[----:B--2---:R0:W-:Y:S04]  /*11360*/  STL [R1+0x278], R28 ;  /* 0x0002781c01007387 */ /* 0x0041e80000100800 */
[----:B------:R-:W4:Y:S01]  /*11370*/  LDL R7, [R1+0x330] ;  /* 0x0003300001077983 */ /* 0x000f220000100800 */
[----:B------:R-:W-:-:S02]  /*11380*/  PRMT R25, RZ, 0x7610, R25 ;  /* 0x00007610ff197816 */ /* 0x000fc40000000019 */
[----:B------:R-:W-:Y:S01]  /*11390*/  PRMT R15, RZ, 0x7610, R15 ;  /* 0x00007610ff0f7816 */ /* 0x000fe2000000000f */
[----:B------:R-:W2:Y:S01]  /*113a0*/  LDL R29, [R1+0x334] ;  /* 0x00033400011d7983 */ /* 0x000ea20000100800 */
[----:B0-----:R-:W-:-:S04]  /*113b0*/  SHF.R.U32.HI R28, RZ, 0x6, R27 ;  /* 0x00000006ff1c7819 */ /* 0x001fc8000001161b */
[----:B------:R-:W-:-:S04]  /*113c0*/  SGXT.U32 R28, R28, 0x1 ;  /* 0x000000011c1c781a */ /* 0x000fc80000000000 */
[----:B------:R-:W-:-:S04]  /*113d0*/  LOP3.LUT R28, R28, 0x42, RZ, 0xfc, !PT ;  /* 0x000000421c1c7812 */ /* 0x000fc800078efcff */
[----:B------:R-:W-:Y:S02]  /*113e0*/  ISETP.GE.AND P5, PT, R28, UR5, PT ;  /* 0x000000051c007c0c */ /* 0x000fe4000bfa6270 */
[--C-:B------:R-:W-:Y:S02]  /*113f0*/  SHF.R.U32.HI R28, RZ, 0x6, R27.reuse ;  /* 0x00000006ff1c7819 */ /* 0x100fe4000001161b */
        /* <DEDUP_REMOVED lines=9> */
[----:B----4-:R-:W-:-:S04]  /*11490*/  @!P1 LOP3.LUT R7, R7, R6, RZ, 0x3c, !PT ;  /* 0x0000000607079212 */ /* 0x010fc800078e3cff */
        /* <DEDUP_REMOVED lines=8> */
[----:B------:R-:W-:Y:S01]  /*11520*/  PRMT R0, RZ, 0x7610, R0 ;  /* 0x00007610ff007816 */ /* 0x000fe20000000000 */
[----:B------:R-:W1:Y:S01]  /*11530*/  S2R R22, SR_TID.X ;  /* 0x0000000000167919 */ /* 0x000e620000002100 */
[----:B0-----:R-:W-:-:S04]  /*11540*/  @!P5 LOP3.LUT R7, R7, R6, RZ, 0x3c, !PT ;  /* 0x000000060707d212 */ /* 0x001fc800078e3cff */
[----:B------:R-:W-:-:S04]  /*11550*/  @!P5 LOP3.LUT R6, R7, R6, RZ, 0x3c, !PT ;  /* 0x000000060706d212 */ /* 0x000fc800078e3cff */
[----:B------:R-:W-:-:S05]  /*11560*/  @!P5 LOP3.LUT R7, R7, R6, RZ, 0x3c, !PT ;  /* 0x000000060707d212 */ /* 0x000fca00078e3cff */
[----:B------:R-:W2:Y:S01]  /*11570*/  @!P5 LDG.E.U16 R0, desc[UR10][R6.64] ;  /* 0x0000000a0600d981 */ /* 0x000ea2000c1e1500 */
[--C-:B-1----:R-:W-:Y:S02]  /*11580*/  SHF.R.U32.HI R24, RZ, 0x6, R22.reuse ;  /* 0x00000006ff187819 */ /* 0x102fe40000011616 */
[----:B------:R-:W-:Y:S02]  /*11590*/  SHF.R.U32.HI R22, RZ, 0x6, R22 ;  /* 0x00000006ff167819 */ /* 0x000fe40000011616 */
[----:B------:R-:W-:Y:S02]  /*115a0*/  SGXT.U32 R24, R24, 0x1 ;  /* 0x000000011818781a */ /* 0x000fe40000000000 */
[----:B------:R-:W-:Y:S02]  /*115b0*/  SGXT.U32 R22, R22, 0x1 ;  /* 0x000000011616781a */ /* 0x000fe40000000000 */
[----:B------:R-:W-:Y:S02]  /*115c0*/  LOP3.LUT R24, R24, 0x48, RZ, 0xfc, !PT ;  /* 0x0000004818187812 */ /* 0x000fe400078efcff */
[----:B------:R-:W-:Y:S01]  /*115d0*/  LOP3.LUT R22, R22, 0x4a, RZ, 0xfc, !PT ;  /* 0x0000004a16167812 */ /* 0x000fe200078efcff */
[----:B----4-:R0:W-:Y:S01]  /*115e0*/  STL [R1+0x274], R25 ;  /* 0x0002741901007387 */ /* 0x0101e20000100800 */
[----:B------:R-:W-:-:S02]  /*115f0*/  ISETP.GE.AND P1, PT, R24, UR5, PT ;  /* 0x0000000518007c0c */ /* 0x000fc4000bf26270 */
[----:B------:R-:W-:Y:S01]  /*11600*/  ISETP.GE.AND P3, PT, R22, UR5, PT ;  /* 0x0000000516007c0c */ /* 0x000fe2000bf66270 */
[----:B------:R-:W4:Y:S04]  /*11610*/  LDL R24, [R1+0x454] ;  /* 0x0004540001187983 */ /* 0x000f280000100800 */
[----:B0-----:R-:W3:Y:S04]  /*11620*/  LDL R25, [R1+0x450] ;  /* 0x0004500001197983 */ /* 0x001ee80000100800 */
        /* <DEDUP_REMOVED lines=28> */
[----:B------:R-:W2:Y:S01]  /*117f0*/  LDL.LU R27, [R1+0xca0] ;  /* 0x000ca000011b7983 */ /* 0x000ea20000300800 */
[----:B---3--:R-:W-:-:S04]  /*11800*/  @!P1 LOP3.LUT R7, R7, R6, RZ, 0x3c, !PT ;  /* 0x0000000607079212 */ /* 0x008fc800078e3cff */
[----:B------:R-:W-:-:S04]  /*11810*/  @!P1 LOP3.LUT R6, R7, R6, RZ, 0x3c, !PT ;  /* 0x0000000607069212 */ /* 0x000fc800078e3cff */
[----:B------:R-:W-:-:S05]  /*11820*/  @!P1 LOP3.LUT R7, R7, R6, RZ, 0x3c, !PT ;  /* 0x0000000607079212 */ /* 0x000fca00078e3cff */
[----:B------:R4:W3:Y:S02]  /*11830*/  @!P1 LDG.E.U16 R12, desc[UR10][R6.64] ;  /* 0x0000000a060c9981 */ /* 0x0008e4000c1e1500 */
[----:B----4-:R-:W-:Y:S02]  /*11840*/  @!P3 IMAD.MOV.U32 R6, RZ, RZ, R24 ;  /* 0x000000ffff06b224 */ /* 0x010fe400078e0018 */
[----:B------:R-:W-:-:S05]  /*11850*/  @!P3 IMAD.MOV.U32 R7, RZ, RZ, R25 ;  /* 0x000000ffff07b224 */ /* 0x000fca00078e0019 */
[----:B------:R0:W4:Y:S04]  /*11860*/  @!P3 LDG.E.U16 R22, desc[UR10][R6.64] ;  /* 0x0000000a0616b981 */ /* 0x000128000c1e1500 */
        /* <DEDUP_REMOVED lines=14> */
[----:B------:R-:W3:Y:S01]  /*11950*/  LDL R29, [R1+0x670] ;  /* 0x00067000011d7983 */ /* 0x000ee20000100800 */
[----:B-1----:R-:W-:-:S03]  /*11960*/  SHF.R.U32.HI R25, RZ, 0x6, R24 ;  /* 0x00000006ff197819 */ /* 0x002fc60000011618 */
[----:B------:R-:W3:Y:S04]  /*11970*/  LDL R28, [R1+0x674] ;  /* 0x00067400011c7983 */ /* 0x000ee80000100800 */
[----:B----4-:R0:W-:Y:S01]  /*11980*/  STL [R1+0x264], R22 ;  /* 0x0002641601007387 */ /* 0x0101e20000100800 */
[----:B------:R-:W-:Y:S02]  /*11990*/  SGXT.U32 R25, R25, 0x1 ;  /* 0x000000011919781a */ /* 0x000fe40000000000 */
[----:B0-----:R-:W-:Y:S02]  /*119a0*/  SHF.R.U32.HI R22, RZ, 0x6, R24 ;  /* 0x00000006ff167819 */ /* 0x001fe40000011618 */
[----:B------:R-:W-:Y:S01]  /*119b0*/  LOP3.LUT R25, R25, 0x54, RZ, 0xfc, !PT ;  /* 0x0000005419197812 */ /* 0x000fe200078efcff */
[----:B------:R-:W4:Y:S01]  /*119c0*/  LDL R24, [R1+0x468] ;  /* 0x0004680001187983 */ /* 0x000f220000100800 */
        /* <DEDUP_REMOVED lines=10> */
[----:B------:R-:W-:-:S02]  /*11a70*/  PRMT R27, RZ, 0x7610, R27 ;  /* 0x00007610ff1b7816 */ /* 0x000fc4000000001b */
[----:B--2---:R-:W-:-:S04]  /*11a80*/  @!P4 LOP3.LUT R7, R7, R6, RZ, 0x3c, !PT ;  /* 0x000000060707c212 */ /* 0x004fc800078e3cff */
[----:B------:R-:W-:-:S04]  /*11a90*/  @!P4 LOP3.LUT R6, R7, R6, RZ, 0x3c, !PT ;  /* 0x000000060706c212 */ /* 0x000fc800078e3cff */
[----:B------:R-:W-:-:S05]  /*11aa0*/  @!P4 LOP3.LUT R7, R7, R6, RZ, 0x3c, !PT ;  /* 0x000000060707c212 */ /* 0x000fca00078e3cff */
[----:B------:R3:W2:Y:S01]  /*11ab0*/  @!P4 LDG.E.U16 R27, desc[UR10][R6.64] ;  /* 0x0000000a061bc981 */ /* 0x0006a2000c1e1500 */
[----:B------:R-:W-:Y:S01]  /*11ac0*/  PRMT R13, RZ, 0x7610, R13 ;  /* 0x00007610ff0d7816 */ /* 0x000fe2000000000d */
[----:B---3--:R-:W-:Y:S02]  /*11ad0*/  @!P0 IMAD.MOV.U32 R6, RZ, RZ, R28 ;  /* 0x000000ffff068224 */ /* 0x008fe400078e001c */
[----:B------:R-:W-:-:S05]  /*11ae0*/  @!P0 IMAD.MOV.U32 R7, RZ, RZ, R29 ;  /* 0x000000ffff078224 */ /* 0x000fca00078e001d */
[----:B------:R0:W3:Y:S01]  /*11af0*/  @!P0 LDG.E.U16 R13, desc[UR10][R6.64] ;  /* 0x0000000a060d8981 */ /* 0x0000e2000c1e1500 */
        /* <DEDUP_REMOVED lines=25> */
[----:B------:R0:W3:Y:S02]  /*11c90*/  @!P1 LDG.E.U16 R26, desc[UR10][R6.64] ;  /* 0x0000000a061a9981 */ /* 0x0000e4000c1e1500 */
[----:B0-----:R-:W-:Y:S02]  /*11ca0*/  @!P3 IMAD.MOV.U32 R6, RZ, RZ, R22 ;  /* 0x000000ffff06b224 */ /* 0x001fe400078e0016 */
[----:B----4-:R-:W-:-:S05]  /*11cb0*/  @!P3 IMAD.MOV.U32 R7, RZ, RZ, R24 ;  /* 0x000000ffff07b224 */ /* 0x010fca00078e0018 */
[----:B------:R0:W4:Y:S04]  /*11cc0*/  @!P3 LDG.E.U16 R0, desc[UR10][R6.64] ;  /* 0x0000000a0600b981 */ /* 0x000128000c1e1500 */
        /* <DEDUP_REMOVED lines=8> */
[----:B---3--:R0:W-:Y:S04]  /*11d50*/  STL [R1+0x258], R26 ;  /* 0x0002581a01007387 */ /* 0x0081e80000100800 */
[----:B------:R-:W3:Y:S04]  /*11d60*/  LDL R24, [R1+0x350] ;  /* 0x0003500001187983 */ /* 0x000ee80000100800 */
[----:B0-----:R-:W3:Y:S04]  /*11d70*/  LDL R26, [R1+0x34c] ;  /* 0x00034c00011a7983 */ /* 0x001ee80000100800 */
[----:B----4-:R1:W-:Y:S02]  /*11d80*/  STL [R1+0x254], R0 ;  /* 0x0002540001007387 */ /* 0x0103e40000100800 */
        /* <DEDUP_REMOVED lines=8> */
[----:B------:R-:W4:Y:S04]  /*11e10*/  LDL.LU R22, [R1+0xc90] ;  /* 0x000c900001167983 */ /* 0x000f280000300800 */
        /* <DEDUP_REMOVED lines=31> */
[----:B---3--:R-:W-:Y:S01]  /*12010*/  @!P3 IMAD.MOV.U32 R6, RZ, RZ, R24 ;  /* 0x000000ffff06b224 */ /* 0x008fe200078e0018 */
[----:B------:R-:W-:Y:S01]  /*12020*/  LOP3.LUT R29, R29, 0x64, RZ, 0xfc, !PT ;  /* 0x000000641d1d7812 */ /* 0x000fe200078efcff */
[----:B------:R-:W-:Y:S01]  /*12030*/  @!P3 IMAD.MOV.U32 R7, RZ, RZ, R26 ;  /* 0x000000ffff07b224 */ /* 0x000fe200078e001a */
[----:B----4-:R-:W-:Y:S02]  /*12040*/  PRMT R22, RZ, 0x7610, R22 ;  /* 0x00007610ff167816 */ /* 0x010fe40000000016 */
        /* <DEDUP_REMOVED lines=99> */
[----:B0-----:R-:W-:Y:S02]  /*12680*/  @!P0 IMAD.MOV.U32 R6, RZ, RZ, R28 ;  /* 0x000000ffff068224 */ /* 0x001fe400078e001c */
[----:B------:R-:W-:-:S05]  /*12690*/  @!P0 IMAD.MOV.U32 R7, RZ, RZ, R29 ;  /* 0x000000ffff078224 */ /* 0x000fca00078e001d */
[----:B------:R-:W3:Y:S01]  /*126a0*/  @!P0 LDG.E.U16 R27, desc[UR10][R6.64] ;  /* 0x0000000a061b8981 */ /* 0x000ee2000c1e1500 */
[----:B------:R-:W0:Y:S03]  /*126b0*/  S2R R28, SR_TID.X ;  /* 0x00000000001c7919 */ /* 0x000e260000002100 */
[----:B--2---:R1:W-:Y:S04]  /*126c0*/  STL [R1+0x230], R26 ;  /* 0x0002301a01007387 */ /* 0x0043e80000100800 */
[----:B-1----:R-:W2:Y:S04]  /*126d0*/  LDL.LU R26, [R1+0xc68] ;  /* 0x000c6800011a7983 */ /* 0x002ea80000300800 */
[----:B------:R-:W2:Y:S04]  /*126e0*/  LDL R6, [R1+0x4b8] ;  /* 0x0004b80001067983 */ /* 0x000ea80000100800 */
[----:B------:R-:W2:Y:S01]  /*126f0*/  LDL R7, [R1+0x4bc] ;  /* 0x0004bc0001077983 */ /* 0x000ea20000100800 */
[----:B0-----:R-:W-:-:S03]  /*12700*/  SHF.R.U32.HI R29, RZ, 0x6, R28 ;  /* 0x00000006ff1d7819 */ /* 0x001fc6000001161c */
[----:B---3--:R0:W-:Y:S01]  /*12710*/  STL [R1+0x22c], R27 ;  /* 0x00022c1b01007387 */ /* 0x0081e20000100800 */
[----:B------:R-:W-:Y:S02]  /*12720*/  PRMT R9, RZ, 0x7610, R9 ;  /* 0x00007610ff097816 */ /* 0x000fe40000000009 */
[--C-:B0-----:R-:W-:Y:S02]  /*12730*/  SHF.R.U32.HI R27, RZ, 0x6, R28.reuse ;  /* 0x00000006ff1b7819 */ /* 0x101fe4000001161c */
[----:B------:R-:W-:-:S04]  /*12740*/  SHF.R.U32.HI R28, RZ, 0x6, R28 ;  /* 0x00000006ff1c7819 */ /* 0x000fc8000001161c */
[----:B------:R-:W-:Y:S02]  /*12750*/  SGXT.U32 R28, R28, 0x1 ;  /* 0x000000011c1c781a */ /* 0x000fe40000000000 */
[----:B------:R-:W-:Y:S02]  /*12760*/  PRMT R22, RZ, 0x7610, R22 ;  /* 0x00007610ff167816 */ /* 0x000fe40000000016 */
[----:B------:R-:W-:-:S04]  /*12770*/  LOP3.LUT R28, R28, 0x74, RZ, 0xfc, !PT ;  /* 0x000000741c1c7812 */ /* 0x000fc800078efcff */
[----:B------:R-:W-:Y:S02]  /*12780*/  ISETP.GE.AND P5, PT, R28, UR5, PT ;  /* 0x000000051c007c0c */ /* 0x000fe4000bfa6270 */
[----:B------:R-:W3:Y:S01]  /*12790*/  LDL.LU R28, [R1+0xc64] ;  /* 0x000c6400011c7983 */ /* 0x000ee20000300800 */
[----:B--2---:R-:W-:-:S04]  /*127a0*/  @!P1 LOP3.LUT R7, R7, R6, RZ, 0x3c, !PT ;  /* 0x0000000607079212 */ /* 0x004fc800078e3cff */
[----:B------:R-:W-:-:S04]  /*127b0*/  @!P1 LOP3.LUT R6, R7, R6, RZ, 0x3c, !PT ;  /* 0x0000000607069212 */ /* 0x000fc800078e3cff */
[----:B------:R-:W-:-:S05]  /*127c0*/  @!P1 LOP3.LUT R7, R7, R6, RZ, 0x3c, !PT ;  /* 0x0000000607079212 */ /* 0x000fca00078e3cff */
[----:B------:R4:W2:Y:S02]  /*127d0*/  @!P1 LDG.E.U16 R9, desc[UR10][R6.64] ;  /* 0x0000000a06099981 */ /* 0x0008a4000c1e1500 */
[----:B----4-:R-:W-:Y:S02]  /*127e0*/  @!P3 IMAD.MOV.U32 R6, RZ, RZ, R24 ;  /* 0x000000ffff06b224 */ /* 0x010fe400078e0018 */
[----:B------:R-:W-:-:S05]  /*127f0*/  @!P3 IMAD.MOV.U32 R7, RZ, RZ, R25 ;  /* 0x000000ffff07b224 */ /* 0x000fca00078e0019 */
[----:B------:R0:W4:Y:S04]  /*12800*/  @!P3 LDG.E.U16 R22, desc[UR10][R6.64] ;  /* 0x0000000a0616b981 */ /* 0x000128000c1e1500 */
[----:B------:R-:W0:Y:S04]  /*12810*/  LDL R6, [R1+0x4c8] ;  /* 0x0004c80001067983 */ /* 0x000e280000100800 */
[----:B------:R-:W0:Y:S01]  /*12820*/  LDL R7, [R1+0x4cc] ;  /* 0x0004cc0001077983 */ /* 0x000e220000100800 */
[----:B---3--:R-:W-:Y:S01]  /*12830*/  PRMT R28, RZ, 0x7610, R28 ;  /* 0x00007610ff1c7816 */ /* 0x008fe2000000001c */
        /* <DEDUP_REMOVED lines=8> */
[----:B------:R-:W3:Y:S01]  /*128c0*/  @!P5 LDG.E.U16 R28, desc[UR10][R6.64] ;  /* 0x0000000a061cd981 */ /* 0x000ee2000c1e1500 */
[----:B------:R-:W-:Y:S02]  /*128d0*/  ISETP.GE.AND P4, PT, R29, UR5, PT ;  /* 0x000000051d007c0c */ /* 0x000fe4000bf86270 */
[----:B------:R-:W-:Y:S01]  /*128e0*/  ISETP.GE.AND P0, PT, R27, UR5, PT ;  /* 0x000000051b007c0c */ /* 0x000fe2000bf06270 */
[----:B------:R-:W2:Y:S04]  /*128f0*/  LDL R29, [R1+0x4d0] ;  /* 0x0004d000011d7983 */ /* 0x000ea80000100800 */
[----:B------:R-:W2:Y:S04]  /*12900*/  LDL R27, [R1+0x4d4] ;  /* 0x0004d400011b7983 */ /* 0x000ea80000100800 */
[----:B----4-:R1:W-:Y:S04]  /*12910*/  STL [R1+0x228], R22 ;  /* 0x0002281601007387 */ /* 0x0103e80000100800 */
[----:B------:R-:W4:Y:S01]  /*12920*/  LDL R25, [R1+0x4e0] ;  /* 0x0004e00001197983 */ /* 0x000f220000100800 */
[----:B-1----:R-:W-:-:S02]  /*12930*/  SHF.R.U32.HI R22, RZ, 0x6, R24 ;  /* 0x00000006ff167819 */ /* 0x002fc40000011618 */
[----:B------:R-:W-:Y:S02]  /*12940*/  SHF.R.U32.HI R24, RZ, 0x6, R24 ;  /* 0x00000006ff187819 */ /* 0x000fe40000011618 */
[----:B------:R-:W-:Y:S02]  /*12950*/  SGXT.U32 R22, R22, 0x1 ;  /* 0x000000011616781a */ /* 0x000fe40000000000 */
[----:B------:R-:W-:Y:S02]  /*12960*/  SGXT.U32 R24, R24, 0x1 ;  /* 0x000000011818781a */ /* 0x000fe40000000000 */
[----:B------:R-:W-:Y:S02]  /*12970*/  LOP3.LUT R22, R22, 0x7a, RZ, 0xfc, !PT ;  /* 0x0000007a16167812 */ /* 0x000fe400078efcff */
[----:B------:R-:W-:Y:S02]  /*12980*/  LOP3.LUT R24, R24, 0x7c, RZ, 0xfc, !PT ;  /* 0x0000007c18187812 */ /* 0x000fe400078efcff */
[----:B------:R-:W-:-:S02]  /*12990*/  ISETP.GE.AND P1, PT, R22, UR5, PT ;  /* 0x0000000516007c0c */ /* 0x000fc4000bf26270 */
[----:B------:R-:W2:Y:S01]  /*129a0*/  LDL R22, [R1+0x4e4] ;  /* 0x0004e40001167983 */ /* 0x000ea20000100800 */
[----:B------:R-:W-:-:S03]  /*129b0*/  ISETP.GE.AND P3, PT, R24, UR5, PT ;  /* 0x0000000518007c0c */ /* 0x000fc6000bf66270 */
[----:B------:R-:W2:Y:S04]  /*129c0*/  LDL.LU R24, [R1+0xc60] ;  /* 0x000c600001187983 */ /* 0x000ea80000300800 */
[----:B---3--:R0:W-:Y:S04]  /*129d0*/  STL [R1+0x224], R28 ;  /* 0x0002241c01007387 */ /* 0x0081e80000100800 */
[----:B0-----:R-:W3:Y:S04]  /*129e0*/  LDL.LU R28, [R1+0xc5c] ;  /* 0x000c5c00011c7983 */ /* 0x001ee80000300800 */
        /* <DEDUP_REMOVED lines=10> */
[----:B------:R0:W4:Y:S04]  /*12a90*/  @!P0 LDG.E.U16 R5, desc[UR10][R6.64] ;  /* 0x0000000a06058981 */ /* 0x000128000c1e1500 */
[----:B--2---:R1:W-:Y:S04]  /*12aa0*/  STL [R1+0x220], R26 ;  /* 0x0002201a01007387 */ /* 0x0043e80000100800 */
[----:B------:R-:W0:Y:S04]  /*12ab0*/  LDL R6, [R1+0x4d8] ;  /* 0x0004d80001067983 */ /* 0x000e280000100800 */
[----:B------:R-:W0:Y:S01]  /*12ac0*/  LDL R7, [R1+0x4dc] ;  /* 0x0004dc0001077983 */ /* 0x000e220000100800 */
[----:B---3--:R-:W-:Y:S01]  /*12ad0*/  PRMT R28, RZ, 0x7610, R28 ;  /* 0x00007610ff1c7816 */ /* 0x008fe2000000001c */
[----:B-1----:R-:W1:Y:S01]  /*12ae0*/  S2R R26, SR_TID.X ;  /* 0x00000000001a7919 */ /* 0x002e620000002100 */
[----:B0-----:R-:W-:-:S04]  /*12af0*/  @!P1 LOP3.LUT R7, R7, R6, RZ, 0x3c, !PT ;  /* 0x0000000607079212 */ /* 0x001fc800078e3cff */
[----:B------:R-:W-:-:S04]  /*12b00*/  @!P1 LOP3.LUT R6, R7, R6, RZ, 0x3c, !PT ;  /* 0x0000000607069212 */ /* 0x000fc800078e3cff */
[----:B------:R-:W-:-:S05]  /*12b10*/  @!P1 LOP3.LUT R7, R7, R6, RZ, 0x3c, !PT ;  /* 0x0000000607079212 */ /* 0x000fca00078e3cff */
[----:B------:R0:W2:Y:S01]  /*12b20*/  @!P1 LDG.E.U16 R28, desc[UR10][R6.64] ;  /* 0x0000000a061c9981 */ /* 0x0000a2000c1e1500 */
[--C-:B-1----:R-:W-:Y:S02]  /*12b30*/  SHF.R.U32.HI R27, RZ, 0x6, R26.reuse ;  /* 0x00000006ff1b7819 */ /* 0x102fe4000001161a */
[--C-:B------:R-:W-:Y:S02]  /*12b40*/  SHF.R.U32.HI R29, RZ, 0x6, R26.reuse ;  /* 0x00000006ff1d7819 */ /* 0x100fe4000001161a */
[----:B------:R-:W-:Y:S02]  /*12b50*/  SHF.R.U32.HI R26, RZ, 0x6, R26 ;  /* 0x00000006ff1a7819 */ /* 0x000fe4000001161a */
[----:B------:R-:W-:Y:S02]  /*12b60*/  SGXT.U32 R27, R27, 0x1 ;  /* 0x000000011b1b781a */ /* 0x000fe40000000000 */
[----:B------:R-:W-:Y:S02]  /*12b70*/  SGXT.U32 R26, R26, 0x1 ;  /* 0x000000011a1a781a */ /* 0x000fe40000000000 */
[----:B------:R-:W-:-:S02]  /*12b80*/  SGXT.U32 R29, R29, 0x1 ;  /* 0x000000011d1d781a */ /* 0x000fc40000000000 */
[----:B------:R-:W-:Y:S02]  /*12b90*/  LOP3.LUT R27, R27, 0x7e, RZ, 0xfc, !PT ;  /* 0x0000007e1b1b7812 */ /* 0x000fe400078efcff */
[----:B------:R-:W-:Y:S02]  /*12ba0*/  LOP3.LUT R26, R26, 0x80, RZ, 0xfc, !PT ;  /* 0x000000801a1a7812 */ /* 0x000fe400078efcff */
[----:B------:R-:W-:Y:S01]  /*12bb0*/  LOP3.LUT R29, R29, 0x82, RZ, 0xfc, !PT ;  /* 0x000000821d1d7812 */ /* 0x000fe200078efcff */
[----:B0-----:R-:W-:Y:S01]  /*12bc0*/  @!P3 IMAD.MOV.U32 R6, RZ, RZ, R22 ;  /* 0x000000ffff06b224 */ /* 0x001fe200078e0016 */
[----:B------:R-:W-:Y:S01]  /*12bd0*/  PRMT R21, RZ, 0x7610, R21 ;  /* 0x00007610ff157816 */ /* 0x000fe20000000015 */
[----:B----4-:R-:W-:Y:S01]  /*12be0*/  @!P3 IMAD.MOV.U32 R7, RZ, RZ, R25 ;  /* 0x000000ffff07b224 */ /* 0x010fe200078e0019 */
[----:B------:R-:W-:Y:S02]  /*12bf0*/  ISETP.GE.AND P5, PT, R27, UR5, PT ;  /* 0x000000051b007c0c */ /* 0x000fe4000bfa6270 */
[----:B------:R-:W3:Y:S01]  /*12c00*/  LDL R27, [R1+0x4ec] ;  /* 0x0004ec00011b7983 */ /* 0x000ee20000100800 */
[----:B------:R-:W-:-:S02]  /*12c10*/  ISETP.GE.AND P4, PT, R26, UR5, PT ;  /* 0x000000051a007c0c */ /* 0x000fc4000bf86270 */
[----:B------:R-:W-:Y:S01]  /*12c20*/  ISETP.GE.AND P0, PT, R29, UR5, PT ;  /* 0x000000051d007c0c */ /* 0x000fe2000bf06270 */
[----:B------:R-:W4:Y:S04]  /*12c30*/  LDL.LU R26, [R1+0xc58] ;  /* 0x000c5800011a7983 */ /* 0x000f280000300800 */
[----:B------:R-:W3:Y:S04]  /*12c40*/  LDL R29, [R1+0x4f4] ;  /* 0x0004f400011d7983 */ /* 0x000ee80000100800 */
[----:B------:R0:W3:Y:S04]  /*12c50*/  @!P3 LDG.E.U16 R21, desc[UR10][R6.64] ;  /* 0x0000000a0615b981 */ /* 0x0000e8000c1e1500 */
[----:B--2---:R1:W-:Y:S04]  /*12c60*/  STL [R1+0x21c], R28 ;  /* 0x00021c1c01007387 */ /* 0x0043e80000100800 */
[----:B-1----:R-:W2:Y:S04]  /*12c70*/  LDL.LU R28, [R1+0xc54] ;  /* 0x000c5400011c7983 */ /* 0x002ea80000300800 */
[----:B------:R-:W0:Y:S04]  /*12c80*/  LDL R6, [R1+0x36c] ;  /* 0x00036c0001067983 */ /* 0x000e280000100800 */
[----:B------:R-:W0:Y:S01]  /*12c90*/  LDL R7, [R1+0x370] ;  /* 0x0003700001077983 */ /* 0x000e220000100800 */
[----:B----4-:R-:W-:Y:S01]  /*12ca0*/  PRMT R26, RZ, 0x7610, R26 ;  /* 0x00007610ff1a7816 */ /* 0x010fe2000000001a */
[----:B------:R-:W1:Y:S01]  /*12cb0*/  S2R R22, SR_TID.X ;  /* 0x0000000000167919 */ /* 0x000e620000002100 */
[----:B0-----:R-:W-:-:S04]  /*12cc0*/  @!P5 LOP3.LUT R7, R7, R6, RZ, 0x3c, !PT ;  /* 0x000000060707d212 */ /* 0x001fc800078e3cff */
[----:B------:R-:W-:-:S04]  /*12cd0*/  @!P5 LOP3.LUT R6, R7, R6, RZ, 0x3c, !PT ;  /* 0x000000060706d212 */ /* 0x000fc800078e3cff */
[----:B------:R-:W-:-:S05]  /*12ce0*/  @!P5 LOP3.LUT R7, R7, R6, RZ, 0x3c, !PT ;  /* 0x000000060707d212 */ /* 0x000fca00078e3cff */
[----:B------:R-:W4:Y:S01]  /*12cf0*/  @!P5 LDG.E.U16 R26, desc[UR10][R6.64] ;  /* 0x0000000a061ad981 */ /* 0x000f22000c1e1500 */
[----:B-1----:R-:W-:-:S03]  /*12d00*/  SHF.R.U32.HI R25, RZ, 0x6, R22 ;  /* 0x00000006ff197819 */ /* 0x002fc60000011616 */
        /* <DEDUP_REMOVED lines=11> */
[----:B----4-:R0:W-:Y:S04]  /*12dc0*/  STL [R1+0x214], R26 ;  /* 0x0002141a01007387 */ /* 0x0101e80000100800 */
[----:B0-----:R-:W4:Y:S04]  /*12dd0*/  LDL.LU R26, [R1+0xc4c] ;  /* 0x000c4c00011a7983 */ /* 0x001f280000300800 */
[----:B------:R-:W3:Y:S01]  /*12de0*/  LDL R7, [R1+0x4e8] ;  /* 0x0004e80001077983 */ /* 0x000ee20000100800 */
[----:B------:R-:W-:Y:S01]  /*12df0*/  PRMT R4, RZ, 0x7610, R4 ;  /* 0x00007610ff047816 */ /* 0x000fe20000000004 */
[----:B------:R-:W-:Y:S01]  /*12e00*/  @!P4 IMAD.MOV.U32 R6, RZ, RZ, R27 ;  /* 0x000000ffff06c224 */ /* 0x000fe200078e001b */
[----:B--2---:R-:W-:-:S04]  /*12e10*/  PRMT R28, RZ, 0x7610, R28 ;  /* 0x00007610ff1c7816 */ /* 0x004fc8000000001c */
[----:B---3--:R0:W2:Y:S04]  /*12e20*/  @!P4 LDG.E.U16 R4, desc[UR10][R6.64] ;  /* 0x0000000a0604c981 */ /* 0x0080a8000c1e1500 */
[----:B------:R-:W3:Y:S01]  /*12e30*/  LDL R7, [R1+0x4f0] ;  /* 0x0004f00001077983 */ /* 0x000ee20000100800 */
[----:B0-----:R-:W-:Y:S01]  /*12e40*/  @!P0 IMAD.MOV.U32 R6, RZ, RZ, R29 ;  /* 0x000000ffff068224 */ /* 0x001fe200078e001d */
[----:B------:R-:W0:Y:S04]  /*12e50*/  S2R R27, SR_TID.X ;  /* 0x00000000001b7919 */ /* 0x000e280000002100 */
[----:B---3--:R-:W3:Y:S04]  /*12e60*/  @!P0 LDG.E.U16 R28, desc[UR10][R6.64] ;  /* 0x0000000a061c8981 */ /* 0x008ee8000c1e1500 */
[----:B------:R-:W2:Y:S04]  /*12e70*/  LDL R6, [R1+0x4f8] ;  /* 0x0004f80001067983 */ /* 0x000ea80000100800 */
[----:B------:R-:W2:Y:S01]  /*12e80*/  LDL R7, [R1+0x4fc] ;  /* 0x0004fc0001077983 */ /* 0x000ea20000100800 */
[----:B------:R-:W-:-:S02]  /*12e90*/  PRMT R24, RZ, 0x7610, R24 ;  /* 0x00007610ff187816 */ /* 0x000fc40000000018 */
[----:B------:R-:W-:Y:S02]  /*12ea0*/  PRMT R0, RZ, 0x7610, R0 ;  /* 0x00007610ff007816 */ /* 0x000fe40000000000 */
[----:B0-----:R-:W-:-:S04]  /*12eb0*/  SHF.R.U32.HI R27, RZ, 0x6, R27 ;  /* 0x00000006ff1b7819 */ /* 0x001fc8000001161b */
[----:B------:R-:W-:-:S04]  /*12ec0*/  SGXT.U32 R27, R27, 0x1 ;  /* 0x000000011b1b781a */ /* 0x000fc80000000000 */
[----:B------:R-:W-:-:S04]  /*12ed0*/  LOP3.LUT R27, R27, 0x88, RZ, 0xfc, !PT ;  /* 0x000000881b1b7812 */ /* 0x000fc800078efcff */
[----:B------:R-:W-:Y:S01]  /*12ee0*/  ISETP.GE.AND P5, PT, R27, UR5, PT ;  /* 0x000000051b007c0c */ /* 0x000fe2000bfa6270 */
[----:B---3--:R0:W-:Y:S01]  /*12ef0*/  STL [R1+0x210], R28 ;  /* 0x0002101c01007387 */ /* 0x0081e20000100800 */
[-C--:B--2---:R-:W-:Y:S01]  /*12f00*/  @!P1 LOP3.LUT R7, R7, R6.reuse, RZ, 0x3c, !PT ;  /* 0x0000000607079212 */ /* 0x084fe200078e3cff */
[----:B0-----:R-:W0:Y:S03]  /*12f10*/  S2R R28, SR_TID.X ;  /* 0x00000000001c7919 */ /* 0x001e260000002100 */
[----:B------:R-:W-:-:S04]  /*12f20*/  @!P1 LOP3.LUT R6, R7, R6, RZ, 0x3c, !PT ;  /* 0x0000000607069212 */ /* 0x000fc800078e3cff */
[----:B------:R-:W-:-:S05]  /*12f30*/  @!P1 LOP3.LUT R7, R7, R6, RZ, 0x3c, !PT ;  /* 0x0000000607079212 */ /* 0x000fca00078e3cff */
[----:B------:R1:W2:Y:S02]  /*12f40*/  @!P1 LDG.E.U16 R24, desc[UR10][R6.64] ;  /* 0x0000000a06189981 */ /* 0x0002a4000c1e1500 */
[----:B-1----:R-:W-:Y:S02]  /*12f50*/  @!P3 IMAD.MOV.U32 R6, RZ, RZ, R21 ;  /* 0x000000ffff06b224 */ /* 0x002fe400078e0015 */
[----:B------:R-:W-:-:S05]  /*12f60*/  @!P3 IMAD.MOV.U32 R7, RZ, RZ, R22 ;  /* 0x000000ffff07b224 */ /* 0x000fca00078e0016 */
[----:B------:R-:W3:Y:S01]  /*12f70*/  @!P3 LDG.E.U16 R0, desc[UR10][R6.64] ;  /* 0x0000000a0600b981 */ /* 0x000ee2000c1e1500 */
[--C-:B0-----:R-:W-:Y:S02]  /*12f80*/  SHF.R.U32.HI R27, RZ, 0x6, R28.reuse ;  /* 0x00000006ff1b7819 */ /* 0x101fe4000001161c */
[----:B------:R-:W-:Y:S02]  /*12f90*/  SHF.R.U32.HI R29, RZ, 0x6, R28 ;  /* 0x00000006ff1d7819 */ /* 0x000fe4000001161c */
[----:B------:R-:W-:Y:S01]  /*12fa0*/  SGXT.U32 R27, R27, 0x1 ;  /* 0x000000011b1b781a */ /* 0x000fe20000000000 */
[----:B------:R-:W2:Y:S01]  /*12fb0*/  LDL R28, [R1+0x510] ;  /* 0x00051000011c7983 */ /* 0x000ea20000100800 */
[----:B------:R-:W-:Y:S02]  /*12fc0*/  SGXT.U32 R29, R29, 0x1 ;  /* 0x000000011d1d781a */ /* 0x000fe40000000000 */
[----:B------:R-:W-:Y:S02]  /*12fd0*/  LOP3.LUT R27, R27, 0x8a, RZ, 0xfc, !PT ;  /* 0x0000008a1b1b7812 */ /* 0x000fe400078efcff */
[----:B------:R-:W-:-:S02]  /*12fe0*/  LOP3.LUT R29, R29, 0x8c, RZ, 0xfc, !PT ;  /* 0x0000008c1d1d7812 */ /* 0x000fc400078efcff */
[----:B------:R-:W-:Y:S02]  /*12ff0*/  ISETP.GE.AND P4, PT, R27, UR5, PT ;  /* 0x000000051b007c0c */ /* 0x000fe4000bf86270 */
[----:B------:R-:W4:Y:S01]  /*13000*/  LDL R27, [R1+0x514] ;  /* 0x00051400011b7983 */ /* 0x000f220000100800 */
[----:B------:R-:W-:-:S03]  /*13010*/  ISETP.GE.AND P0, PT, R29, UR5, PT ;  /* 0x000000051d007c0c */ /* 0x000fc6000bf06270 */
[----:B------:R-:W4:Y:S04]  /*13020*/  LDL.LU R29, [R1+0xc48] ;  /* 0x000c4800011d7983 */ /* 0x000f280000300800 */
[----:B------:R-:W4:Y:S04]  /*13030*/  LDL R6, [R1+0x500] ;  /* 0x0005000001067983 */ /* 0x000f280000100800 */
[----:B------:R-:W4:Y:S04]  /*13040*/  LDL R7, [R1+0x504] ;  /* 0x0005040001077983 */ /* 0x000f280000100800 */
[----:B---3--:R0:W-:Y:S04]  /*13050*/  STL [R1+0x208], R0 ;  /* 0x0002080001007387 */ /* 0x0081e80000100800 */
[----:B------:R-:W3:Y:S04]  /*13060*/  LDL R22, [R1+0x518] ;  /* 0x0005180001167983 */ /* 0x000ee80000100800 */
[----:B------:R-:W3:Y:S01]  /*13070*/  LDL R21, [R1+0x51c] ;  /* 0x00051c0001157983 */ /* 0x000ee20000100800 */
[----:B0-----:R-:W0:Y:S03]  /*13080*/  S2R R0, SR_TID.X ;  /* 0x0000000000007919 */ /* 0x001e260000002100 */
[----:B--2---:R0:W-:Y:S01]  /*13090*/  STL [R1+0x20c], R24 ;  /* 0x00020c1801007387 */ /* 0x0041e20000100800 */
[----:B----4-:R-:W-:-:S02]  /*130a0*/  PRMT R29, RZ, 0x7610, R29 ;  /* 0x00007610ff1d7816 */ /* 0x010fc4000000001d */
[----:B------:R-:W-:-:S04]  /*130b0*/  @!P5 LOP3.LUT R7, R7, R6, RZ, 0x3c, !PT ;  /* 0x000000060707d212 */ /* 0x000fc800078e3cff */
[----:B------:R-:W-:Y:S02]  /*130c0*/  @!P5 LOP3.LUT R6, R7, R6, RZ, 0x3c, !PT ;  /* 0x000000060706d212 */ /* 0x000fe400078e3cff */
[--C-:B0-----:R-:W-:Y:S02]  /*130d0*/  SHF.R.U32.HI R24, RZ, 0x6, R0.reuse ;  /* 0x00000006ff187819 */ /* 0x101fe40000011600 */
[----:B------:R-:W-:Y:S02]  /*130e0*/  SHF.R.U32.HI R0, RZ, 0x6, R0 ;  /* 0x00000006ff007819 */ /* 0x000fe40000011600 */
[----:B------:R-:W-:Y:S02]  /*130f0*/  SGXT.U32 R24, R24, 0x1 ;  /* 0x000000011818781a */ /* 0x000fe40000000000 */
[----:B------:R-:W-:Y:S02]  /*13100*/  SGXT.U32 R0, R0, 0x1 ;  /* 0x000000010000781a */ /* 0x000fe40000000000 */
[----:B------:R-:W-:-:S02]  /*13110*/  LOP3.LUT R24, R24, 0x90, RZ, 0xfc, !PT ;  /* 0x0000009018187812 */ /* 0x000fc400078efcff */
[----:B------:R-:W-:Y:S02]  /*13120*/  LOP3.LUT R0, R0, 0x8e, RZ, 0xfc, !PT ;  /* 0x0000008e00007812 */ /* 0x000fe400078efcff */
[----:B------:R-:W-:Y:S02]  /*13130*/  @!P5 LOP3.LUT R7, R7, R6, RZ, 0x3c, !PT ;  /* 0x000000060707d212 */ /* 0x000fe400078e3cff */
[----:B------:R-:W-:Y:S02]  /*13140*/  ISETP.GE.AND P1, PT, R0, UR5, PT ;  /* 0x0000000500007c0c */ /* 0x000fe4000bf26270 */
[----:B------:R-:W2:Y:S01]  /*13150*/  LDL.LU R0, [R1+0xc44] ;  /* 0x000c440001007983 */ /* 0x000ea20000300800 */
[----:B------:R-:W-:-:S03]  /*13160*/  ISETP.GE.AND P3, PT, R24, UR5, PT ;  /* 0x0000000518007c0c */ /* 0x000fc6000bf66270 */
[----:B------:R-:W4:Y:S04]  /*13170*/  LDL.LU R24, [R1+0xc40] ;  /* 0x000c400001187983 */ /* 0x000f280000300800 */
[----:B------:R0:W2:Y:S04]  /*13180*/  @!P5 LDG.E.U16 R29, desc[UR10][R6.64] ;  /* 0x0000000a061dd981 */ /* 0x0000a8000c1e1500 */
[----:B------:R-:W0:Y:S04]  /*13190*/  LDL R6, [R1+0x508] ;  /* 0x0005080001067983 */ /* 0x000e280000100800 */
[----:B------:R-:W0:Y:S01]  /*131a0*/  LDL R7, [R1+0x50c] ;  /* 0x00050c0001077983 */ /* 0x000e220000100800 */
[----:B------:R-:W-:-:S02]  /*131b0*/  PRMT R25, RZ, 0x7610, R25 ;  /* 0x00007610ff197816 */ /* 0x000fc40000000019 */
[----:B------:R-:W-:Y:S02]  /*131c0*/  PRMT R26, RZ, 0x7610, R26 ;  /* 0x00007610ff1a7816 */ /* 0x000fe4000000001a */
[----:B0-----:R-:W-:-:S04]  /*131d0*/  @!P4 LOP3.LUT R7, R7, R6, RZ, 0x3c, !PT ;  /* 0x000000060707c212 */ /* 0x001fc800078e3cff */
[----:B------:R-:W-:-:S04]  /*131e0*/  @!P4 LOP3.LUT R6, R7, R6, RZ, 0x3c, !PT ;  /* 0x000000060706c212 */ /* 0x000fc800078e3cff */
[----:B------:R-:W-:-:S05]  /*131f0*/  @!P4 LOP3.LUT R7, R7, R6, RZ, 0x3c, !PT ;  /* 0x000000060707c212 */ /* 0x000fca00078e3cff */
[----:B------:R0:W2:Y:S02]  /*13200*/  @!P4 LDG.E.U16 R25, desc[UR10][R6.64] ;  /* 0x0000000a0619c981 */ /* 0x0000a4000c1e1500 */
[----:B0-----:R-:W-:Y:S02]  /*13210*/  @!P0 IMAD.MOV.U32 R6, RZ, RZ, R27 ;  /* 0x000000ffff068224 */ /* 0x001fe400078e001b */
[----:B------:R-:W-:-:S05]  /*13220*/  @!P0 IMAD.MOV.U32 R7, RZ, RZ, R28 ;  /* 0x000000ffff078224 */ /* 0x000fca00078e001c */
[----:B------:R-:W3:Y:S01]  /*13230*/  @!P0 LDG.E.U16 R26, desc[UR10][R6.64] ;  /* 0x0000000a061a8981 */ /* 0x000ee2000c1e1500 */
[----:B------:R-:W0:Y:S02]  /*13240*/  S2R R28, SR_TID.X ;  /* 0x00000000001c7919 */ /* 0x000e240000002100 */
[--C-:B0-----:R-:W-:Y:S01]  /*13250*/  SHF.R.U32.HI R27, RZ, 0x6, R28.reuse ;  /* 0x00000006ff1b7819 */ /* 0x101fe2000001161c */
[----:B--2---:R0:W-:Y:S04]  /*13260*/  STL [R1+0x204], R25 ;  /* 0x0002041901007387 */ /* 0x0041e80000100800 */
[----:B0-----:R-:W2:Y:S04]  /*13270*/  LDL.LU R25, [R1+0xc3c] ;  /* 0x000c3c0001197983 */ /* 0x001ea80000300800 */
[----:B------:R-:W4:Y:S04]  /*13280*/  LDL R6, [R1+0x37c] ;  /* 0x00037c0001067983 */ /* 0x000f280000100800 */
[----:B------:R-:W4:Y:S04]  /*13290*/  LDL R7, [R1+0x380] ;  /* 0x0003800001077983 */ /* 0x000f280000100800 */
[----:B---3--:R0:W-:Y:S02]  /*132a0*/  STL [R1+0x200], R26 ;  /* 0x0002001a01007387 */ /* 0x0081e40000100800 */
[----:B0-----:R-:W-:-:S02]  /*132b0*/  SHF.R.U32.HI R26, RZ, 0x6, R28 ;  /* 0x00000006ff1a7819 */ /* 0x001fc4000001161c */
[----:B------:R-:W-:-:S04]  /*132c0*/  SHF.R.U32.HI R28, RZ, 0x6, R28 ;  /* 0x00000006ff1c7819 */ /* 0x000fc8000001161c */
[----:B------:R-:W-:-:S04]  /*132d0*/  SGXT.U32 R28, R28, 0x1 ;  /* 0x000000011c1c781a */ /* 0x000fc80000000000 */
[----:B------:R-:W-:-:S04]  /*132e0*/  LOP3.LUT R28, R28, 0x92, RZ, 0xfc, !PT ;  /* 0x000000921c1c7812 */ /* 0x000fc800078efcff */
[----:B------:R-:W-:Y:S02]  /*132f0*/  ISETP.GE.AND P5, PT, R28, UR5, PT ;  /* 0x000000051c007c0c */ /* 0x000fe4000bfa6270 */
[----:B------:R-:W3:Y:S01]  /*13300*/  LDL.LU R28, [R1+0xc38] ;  /* 0x000c3800011c7983 */ /* 0x000ee20000300800 */
[----:B------:R-:W-:-:S04]  /*13310*/  SGXT.U32 R27, R27, 0x1 ;  /* 0x000000011b1b781a */ /* 0x000fc80000000000 */
[----:B------:R-:W-:-:S04]  /*13320*/  LOP3.LUT R27, R27, 0x94, RZ, 0xfc, !PT ;  /* 0x000000941b1b7812 */ /* 0x000fc800078efcff */
[----:B------:R-:W-:Y:S02]  /*13330*/  ISETP.GE.AND P4, PT, R27, UR5, PT ;  /* 0x000000051b007c0c */ /* 0x000fe4000bf86270 */
[----:B------:R-:W3:Y:S01]  /*13340*/  LDL.LU R27, [R1+0xc34] ;  /* 0x000c3400011b7983 */ /* 0x000ee20000300800 */
[----:B--2---:R-:W-:Y:S02]  /*13350*/  PRMT R25, RZ, 0x7610, R25 ;  /* 0x00007610ff197816 */ /* 0x004fe40000000019 */
[----:B----4-:R-:W-:-:S04]  /*13360*/  @!P1 LOP3.LUT R7, R7, R6, RZ, 0x3c, !PT ;  /* 0x0000000607079212 */ /* 0x010fc800078e3cff */
[----:B------:R-:W-:-:S04]  /*13370*/  @!P1 LOP3.LUT R6, R7, R6, RZ, 0x3c, !PT ;  /* 0x0000000607069212 */ /* 0x000fc800078e3cff */
[----:B------:R-:W-:-:S05]  /*13380*/  @!P1 LOP3.LUT R7, R7, R6, RZ, 0x3c, !PT ;  /* 0x0000000607079212 */ /* 0x000fca00078e3cff */
[----:B------:R0:W2:Y:S02]  /*13390*/  @!P1 LDG.E.U16 R25, desc[UR10][R6.64] ;  /* 0x0000000a06199981 */ /* 0x0000a4000c1e1500 */
[----:B0-----:R-:W-:Y:S02]  /*133a0*/  @!P3 IMAD.MOV.U32 R6, RZ, RZ, R21 ;  /* 0x000000ffff06b224 */ /* 0x001fe400078e0015 */
[----:B------:R-:W-:Y:S01]  /*133b0*/  @!P3 IMAD.MOV.U32 R7, RZ, RZ, R22 ;  /* 0x000000ffff07b224 */ /* 0x000fe200078e0016 */
[----:B---3--:R-:W-:-:S06]  /*133c0*/  PRMT R28, RZ, 0x7610, R28 ;  /* 0x00007610ff1c7816 */ /* 0x008fcc000000001c */
[----:B------:R0:W3:Y:S04]  /*133d0*/  @!P3 LDG.E.U16 R28, desc[UR10][R6.64] ;  /* 0x0000000a061cb981 */ /* 0x0000e8000c1e1500 */
[----:B------:R-:W0:Y:S04]  /*133e0*/  LDL R6, [R1+0x520] ;  /* 0x0005200001067983 */ /* 0x000e280000100800 */
[----:B------:R-:W0:Y:S01]  /*133f0*/  LDL R7, [R1+0x524] ;  /* 0x0005240001077983 */ /* 0x000e220000100800 */
[----:B------:R-:W-:Y:S01]  /*13400*/  PRMT R27, RZ, 0x7610, R27 ;  /* 0x00007610ff1b7816 */ /* 0x000fe2000000001b */
[----:B------:R-:W1:Y:S01]  /*13410*/  S2R R22, SR_TID.X ;  /* 0x0000000000167919 */ /* 0x000e620000002100 */
[----:B------:R-:W-:-:S04]  /*13420*/  SGXT.U32 R26, R26, 0x1 ;  /* 0x000000011a1a781a */ /* 0x000fc80000000000 */
[----:B------:R-:W-:Y:S02]  /*13430*/  LOP3.LUT R26, R26, 0x96, RZ, 0xfc, !PT ;  /* 0x000000961a1a7812 */ /* 0x000fe400078efcff */
[----:B0-----:R-:W-:-:S04]  /*13440*/  @!P5 LOP3.LUT R7, R7, R6, RZ, 0x3c, !PT ;  /* 0x000000060707d212 */ /* 0x001fc800078e3cff */
[----:B------:R-:W-:-:S04]  /*13450*/  @!P5 LOP3.LUT R6, R7, R6, RZ, 0x3c, !PT ;  /* 0x000000060706d212 */ /* 0x000fc800078e3cff */
[----:B------:R-:W-:-:S05]  /*13460*/  @!P5 LOP3.LUT R7, R7, R6, RZ, 0x3c, !PT ;  /* 0x000000060707d212 */ /* 0x000fca00078e3cff */
[----:B------:R-:W4:Y:S01]  /*13470*/  @!P5 LDG.E.U16 R27, desc[UR10][R6.64] ;  /* 0x0000000a061bd981 */ /* 0x000f22000c1e1500 */
[----:B------:R-:W-:Y:S02]  /*13480*/  ISETP.GE.AND P0, PT, R26, UR5, PT ;  /* 0x000000051a007c0c */ /* 0x000fe4000bf06270 */
[--C-:B-1----:R-:W-:Y:S01]  /*13490*/  SHF.R.U32.HI R21, RZ, 0x6, R22.reuse ;  /* 0x00000006ff157819 */ /* 0x102fe20000011616 */
[----:B------:R-:W3:Y:S04]  /*134a0*/  LDL R26, [R1+0x388] ;  /* 0x00038800011a7983 */ /* 0x000ee80000100800 */
[----:B--2---:R0:W-:Y:S01]  /*134b0*/  STL [R1+0x1fc], R25 ;  /* 0x0001fc1901007387 */ /* 0x0041e20000100800 */
[----:B------:R-:W-:Y:S02]  /*134c0*/  SGXT.U32 R21, R21, 0x1 ;  /* 0x000000011515781a */ /* 0x000fe40000000000 */
[----:B0-----:R-:W-:-:S02]  /*134d0*/  SHF.R.U32.HI R25, RZ, 0x6, R22 ;  /* 0x00000006ff197819 */ /* 0x001fc40000011616 */
[----:B------:R-:W-:Y:S01]  /*134e0*/  LOP3.LUT R21, R21, 0x98, RZ, 0xfc, !PT ;  /* 0x0000009815157812 */ /* 0x000fe200078efcff */
[----:B------:R-:W2:Y:S01]  /*134f0*/  LDL R22, [R1+0x538] ;  /* 0x0005380001167983 */ /* 0x000ea20000100800 */
[----:B------:R-:W-:-:S04]  /*13500*/  SGXT.U32 R25, R25, 0x1 ;  /* 0x000000011919781a */ /* 0x000fc80000000000 */
[----:B------:R-:W-:Y:S02]  /*13510*/  LOP3.LUT R25, R25, 0x9a, RZ, 0xfc, !PT ;  /* 0x0000009a19197812 */ /* 0x000fe400078efcff */
[----:B------:R-:W-:Y:S02]  /*13520*/  ISETP.GE.AND P1, PT, R21, UR5, PT ;  /* 0x0000000515007c0c */ /* 0x000fe4000bf26270 */
[----:B------:R-:W2:Y:S01]  /*13530*/  LDL R21, [R1+0x53c] ;  /* 0x00053c0001157983 */ /* 0x000ea20000100800 */
[----:B------:R-:W-:-:S03]  /*13540*/  ISETP.GE.AND P3, PT, R25, UR5, PT ;  /* 0x0000000519007c0c */ /* 0x000fc6000bf66270 */
[----:B------:R-:W2:Y:S04]  /*13550*/  LDL.LU R25, [R1+0xc30] ;  /* 0x000c300001197983 */ /* 0x000ea80000300800 */
[----:B----4-:R0:W-:Y:S04]  /*13560*/  STL [R1+0x1f8], R27 ;  /* 0x0001f81b01007387 */ /* 0x0101e80000100800 */
[----:B0-----:R-:W4:Y:S04]  /*13570*/  LDL.LU R27, [R1+0xc2c] ;  /* 0x000c2c00011b7983 */ /* 0x001f280000300800 */
[----:B------:R-:W2:Y:S04]  /*13580*/  LDL R6, [R1+0x528] ;  /* 0x0005280001067983 */ /* 0x000ea80000100800 */
[----:B------:R-:W2:Y:S01]  /*13590*/  LDL R7, [R1+0x52c] ;  /* 0x00052c0001077983 */ /* 0x000ea20000100800 */
[----:B------:R-:W-:-:S02]  /*135a0*/  PRMT R20, RZ, 0x7610, R20 ;  /* 0x00007610ff147816 */ /* 0x000fc40000000014 */
[----:B--2---:R-:W-:-:S04]  /*135b0*/  @!P4 LOP3.LUT R7, R7, R6, RZ, 0x3c, !PT ;  /* 0x000000060707c212 */ /* 0x004fc800078e3cff */
[----:B------:R-:W-:-:S04]  /*135c0*/  @!P4 LOP3.LUT R6, R7, R6, RZ, 0x3c, !PT ;  /* 0x000000060706c212 */ /* 0x000fc800078e3cff */
[----:B------:R-:W-:-:S05]  /*135d0*/  @!P4 LOP3.LUT R7, R7, R6, RZ, 0x3c, !PT ;  /* 0x000000060707c212 */ /* 0x000fca00078e3cff */
[----:B------:R3:W2:Y:S04]  /*135e0*/  @!P4 LDG.E.U16 R20, desc[UR10][R6.64] ;  /* 0x0000000a0614c981 */ /* 0x0006a8000c1e1500 */
[----:B------:R-:W2:Y:S01]  /*135f0*/  LDL R7, [R1+0x384] ;  /* 0x0003840001077983 */ /* 0x000ea20000100800 */
[----:B------:R-:W-:Y:S01]  /*13600*/  PRMT R23, RZ, 0x7610, R23 ;  /* 0x00007610ff177816 */ /* 0x000fe20000000017 */
[----:B---3--:R-:W-:-:S05]  /*13610*/  @!P0 IMAD.MOV.U32 R6, RZ, RZ, R26 ;  /* 0x000000ffff068224 */ /* 0x008fca00078e001a */
[----:B--2---:R-:W2:Y:S04]  /*13620*/  @!P0 LDG.E.U16 R23, desc[UR10][R6.64] ;  /* 0x0000000a06178981 */ /* 0x004ea8000c1e1500 */
[----:B------:R0:W-:Y:S04]  /*13630*/  STL [R1+0x1f4], R20 ;  /* 0x0001f41401007387 */ /* 0x0001e80000100800 */
[----:B------:R-:W3:Y:S04]  /*13640*/  LDL R6, [R1+0x530] ;  /* 0x0005300001067983 */ /* 0x000ee80000100800 */
[----:B------:R-:W3:Y:S01]  /*13650*/  LDL R7, [R1+0x534] ;  /* 0x0005340001077983 */ /* 0x000ee20000100800 */
[----:B0-----:R-:W0:Y:S01]  /*13660*/  S2R R20, SR_TID.X ;  /* 0x0000000000147919 */ /* 0x001e220000002100 */
[----:B----4-:R-:W-:-:S02]  /*13670*/  PRMT R27, RZ, 0x7610, R27 ;  /* 0x00007610ff1b7816 */ /* 0x010fc4000000001b */
[----:B------:R-:W-:Y:S02]  /*13680*/  PRMT R0, RZ, 0x7610, R0 ;  /* 0x00007610ff007816 */ /* 0x000fe40000000000 */
[----:B0-----:R-:W-:-:S04]  /*13690*/  SHF.R.U32.HI R20, RZ, 0x6, R20 ;  /* 0x00000006ff147819 */ /* 0x001fc80000011614 */
[----:B------:R-:W-:-:S04]  /*136a0*/  SGXT.U32 R20, R20, 0x1 ;  /* 0x000000011414781a */ /* 0x000fc80000000000 */
[----:B------:R-:W-:-:S04]  /*136b0*/  LOP3.LUT R20, R20, 0x9c, RZ, 0xfc, !PT ;  /* 0x0000009c14147812 */ /* 0x000fc800078efcff */
[----:B------:R-:W-:Y:S01]  /*136c0*/  ISETP.GE.AND P5, PT, R20, UR5, PT ;  /* 0x0000000514007c0c */ /* 0x000fe2000bfa6270 */
[----:B--2---:R0:W-:Y:S02]  /*136d0*/  STL [R1+0x1f0], R23 ;  /* 0x0001f01701007387 */ /* 0x0041e40000100800 */
[----:B0-----:R-:W0:Y:S01]  /*136e0*/  S2R R23, SR_TID.X ;  /* 0x0000000000177919 */ /* 0x001e220000002100 */
[----:B---3--:R-:W-:-:S04]  /*136f0*/  @!P1 LOP3.LUT R7, R7, R6, RZ, 0x3c, !PT ;  /* 0x0000000607079212 */ /* 0x008fc800078e3cff */
[----:B------:R-:W-:-:S04]  /*13700*/  @!P1 LOP3.LUT R6, R7, R6, RZ, 0x3c, !PT ;  /* 0x0000000607069212 */ /* 0x000fc800078e3cff */
[----:B------:R-:W-:-:S05]  /*13710*/  @!P1 LOP3.LUT R7, R7, R6, RZ, 0x3c, !PT ;  /* 0x0000000607079212 */ /* 0x000fca00078e3cff */
[----:B------:R1:W2:Y:S01]  /*13720*/  @!P1 LDG.E.U16 R27, desc[UR10][R6.64] ;  /* 0x0000000a061b9981 */ /* 0x0002a2000c1e1500 */
[--C-:B0-----:R-:W-:Y:S02]  /*13730*/  SHF.R.U32.HI R20, RZ, 0x6, R23.reuse ;  /* 0x00000006ff147819 */ /* 0x101fe40000011617 */
[----:B------:R-:W-:Y:S02]  /*13740*/  SHF.R.U32.HI R26, RZ, 0x6, R23 ;  /* 0x00000006ff1a7819 */ /* 0x000fe40000011617 */
[----:B------:R-:W-:Y:S01]  /*13750*/  SGXT.U32 R20, R20, 0x1 ;  /* 0x000000011414781a */ /* 0x000fe20000000000 */
[----:B-1----:R-:W-:Y:S01]  /*13760*/  @!P3 IMAD.MOV.U32 R6, RZ, RZ, R21 ;  /* 0x000000ffff06b224 */ /* 0x002fe200078e0015 */
[----:B------:R-:W-:Y:S01]  /*13770*/  SGXT.U32 R26, R26, 0x1 ;  /* 0x000000011a1a781a */ /* 0x000fe20000000000 */
[----:B------:R-:W-:Y:S01]  /*13780*/  @!P3 IMAD.MOV.U32 R7, RZ, RZ, R22 ;  /* 0x000000ffff07b224 */ /* 0x000fe200078e0016 */
[----:B------:R-:W-:Y:S01]  /*13790*/  LOP3.LUT R20, R20, 0x9e, RZ, 0xfc, !PT ;  /* 0x0000009e14147812 */ /* 0x000fe200078efcff */
[----:B------:R-:W3:Y:S01]  /*137a0*/  LDL R23, [R1+0x548] ;  /* 0x0005480001177983 */ /* 0x000ee20000100800 */
[----:B------:R-:W-:-:S02]  /*137b0*/  LOP3.LUT R26, R26, 0xa0, RZ, 0xfc, !PT ;  /* 0x000000a01a1a7812 */ /* 0x000fc400078efcff */
[----:B------:R-:W-:Y:S01]  /*137c0*/  ISETP.GE.AND P4, PT, R20, UR5, PT ;  /* 0x0000000514007c0c */ /* 0x000fe2000bf86270 */
[----:B------:R0:W4:Y:S01]  /*137d0*/  @!P3 LDG.E.U16 R0, desc[UR10][R6.64] ;  /* 0x0000000a0600b981 */ /* 0x000122000c1e1500 */
[----:B------:R-:W-:-:S03]  /*137e0*/  ISETP.GE.AND P0, PT, R26, UR5, PT ;  /* 0x000000051a007c0c */ /* 0x000fc6000bf06270 */
[----:B------:R-:W2:Y:S04]  /*137f0*/  LDL R20, [R1+0x54c] ;  /* 0x00054c0001147983 */ /* 0x000ea80000100800 */
[----:B------:R-:W2:Y:S04]  /*13800*/  LDL.LU R26, [R1+0xc28] ;  /* 0x000c2800011a7983 */ /* 0x000ea80000300800 */
        /* <DEDUP_REMOVED lines=8> */
[----:B-1----:R-:W-:-:S03]  /*13890*/  SHF.R.U32.HI R22, RZ, 0x6, R21 ;  /* 0x00000006ff167819 */ /* 0x002fc60000011615 */
        /* <DEDUP_REMOVED lines=22> */
[----:B---3--:R-:W-:-:S05]  /*13a00*/  @!P0 IMAD.MOV.U32 R7, RZ, RZ, R23 ;  /* 0x000000ffff078224 */ /* 0x008fca00078e0017 */
[----:B------:R0:W3:Y:S04]  /*13a10*/  @!P0 LDG.E.U16 R26, desc[UR10][R6.64] ;  /* 0x0000000a061a8981 */ /* 0x0000e8000c1e1500 */
[----:B--2---:R1:W-:Y:S04]  /*13a20*/  STL [R1+0x1e4], R24 ;  /* 0x0001e41801007387 */ /* 0x0043e80000100800 */
[----:B------:R-:W0:Y:S04]  /*13a30*/  LDL R6, [R1+0x550] ;  /* 0x0005500001067983 */ /* 0x000e280000100800 */
[----:B------:R-:W0:Y:S01]  /*13a40*/  LDL R7, [R1+0x554] ;  /* 0x0005540001077983 */ /* 0x000e220000100800 */
[----:B-1----:R-:W1:Y:S01]  /*13a50*/  S2R R24, SR_TID.X ;  /* 0x0000000000187919 */ /* 0x002e620000002100 */
[----:B------:R-:W-:-:S02]  /*13a60*/  PRMT R22, RZ, 0x7610, R22 ;  /* 0x00007610ff167816 */ /* 0x000fc40000000016 */
[----:B------:R-:W-:Y:S02]  /*13a70*/  PRMT R25, RZ, 0x7610, R25 ;  /* 0x00007610ff197816 */ /* 0x000fe40000000019 */
[--C-:B-1----:R-:W-:Y:S02]  /*13a80*/  SHF.R.U32.HI R20, RZ, 0x6, R24.reuse ;  /* 0x00000006ff147819 */ /* 0x102fe40000011618 */
[--C-:B------:R-:W-:Y:S02]  /*13a90*/  SHF.R.U32.HI R23, RZ, 0x6, R24.reuse ;  /* 0x00000006ff177819 */ /* 0x100fe40000011618 */
[----:B------:R-:W-:-:S04]  /*13aa0*/  SHF.R.U32.HI R24, RZ, 0x6, R24 ;  /* 0x00000006ff187819 */ /* 0x000fc80000011618 */
[----:B------:R-:W-:-:S04]  /*13ab0*/  SGXT.U32 R24, R24, 0x1 ;  /* 0x000000011818781a */ /* 0x000fc80000000000 */
[----:B------:R-:W-:-:S04]  /*13ac0*/  LOP3.LUT R24, R24, 0xb0, RZ, 0xfc, !PT ;  /* 0x000000b018187812 */ /* 0x000fc800078efcff */
[----:B------:R-:W-:Y:S02]  /*13ad0*/  ISETP.GE.AND P5, PT, R24, UR5, PT ;  /* 0x0000000518007c0c */ /* 0x000fe4000bfa6270 */
        /* <DEDUP_REMOVED lines=10> */
[----:B------:R-:W1:Y:S01]  /*13b80*/  S2R R0, SR_TID.X ;  /* 0x0000000000007919 */ /* 0x000e620000002100 */
[----:B------:R-:W-:-:S02]  /*13b90*/  SGXT.U32 R20, R20, 0x1 ;  /* 0x000000011414781a */ /* 0x000fc40000000000 */
[----:B------:R-:W-:Y:S02]  /*13ba0*/  SGXT.U32 R23, R23, 0x1 ;  /* 0x000000011717781a */ /* 0x000fe40000000000 */
[----:B------:R-:W-:Y:S02]  /*13bb0*/  LOP3.LUT R20, R20, 0xa6, RZ, 0xfc, !PT ;  /* 0x000000a614147812 */ /* 0x000fe400078efcff */
[----:B------:R-:W-:Y:S02]  /*13bc0*/  LOP3.LUT R23, R23, 0xa4, RZ, 0xfc, !PT ;  /* 0x000000a417177812 */ /* 0x000fe400078efcff */
[----:B--2---:R-:W-:Y:S02]  /*13bd0*/  PRMT R24, RZ, 0x7610, R24 ;  /* 0x00007610ff187816 */ /* 0x004fe40000000018 */
[----:B------:R-:W-:Y:S02]  /*13be0*/  ISETP.GE.AND P4, PT, R23, UR5, PT ;  /* 0x0000000517007c0c */ /* 0x000fe4000bf86270 */
[----:B------:R-:W-:Y:S01]  /*13bf0*/  ISETP.GE.AND P0, PT, R20, UR5, PT ;  /* 0x0000000514007c0c */ /* 0x000fe2000bf06270 */
[----:B------:R-:W2:Y:S04]  /*13c00*/  LDL R23, [R1+0x394] ;  /* 0x0003940001177983 */ /* 0x000ea80000100800 */
[----:B------:R-:W2:Y:S01]  /*13c10*/  LDL R20, [R1+0x398] ;  /* 0x0003980001147983 */ /* 0x000ea20000100800 */
[----:B-1----:R-:W-:-:S02]  /*13c20*/  SHF.R.U32.HI R21, RZ, 0x6, R0 ;  /* 0x00000006ff157819 */ /* 0x002fc40000011600 */
[----:B------:R-:W-:Y:S02]  /*13c30*/  SHF.R.U32.HI R0, RZ, 0x6, R0 ;  /* 0x00000006ff007819 */ /* 0x000fe40000011600 */
[----:B------:R-:W-:Y:S02]  /*13c40*/  SGXT.U32 R21, R21, 0x1 ;  /* 0x000000011515781a */ /* 0x000fe40000000000 */
[----:B------:R-:W-:Y:S02]  /*13c50*/  SGXT.U32 R0, R0, 0x1 ;  /* 0x000000010000781a */ /* 0x000fe40000000000 */
[----:B------:R-:W-:Y:S02]  /*13c60*/  LOP3.LUT R21, R21, 0xaa, RZ, 0xfc, !PT ;  /* 0x000000aa15157812 */ /* 0x000fe400078efcff */
[----:B------:R-:W-:Y:S02]  /*13c70*/  LOP3.LUT R0, R0, 0xac, RZ, 0xfc, !PT ;  /* 0x000000ac00007812 */ /* 0x000fe400078efcff */
[----:B------:R-:W-:-:S02]  /*13c80*/  ISETP.GE.AND P1, PT, R21, UR5, PT ;  /* 0x0000000515007c0c */ /* 0x000fc4000bf26270 */
[----:B------:R-:W-:Y:S01]  /*13c90*/  ISETP.GE.AND P3, PT, R0, UR5, PT ;  /* 0x0000000500007c0c */ /* 0x000fe2000bf66270 */
[----:B---3--:R1:W-:Y:S04]  /*13ca0*/  STL [R1+0x1e0], R22 ;  /* 0x0001e01601007387 */ /* 0x0083e80000100800 */
[----:B------:R-:W3:Y:S04]  /*13cb0*/  LDL R21, [R1+0x574] ;  /* 0x0005740001157983 */ /* 0x000ee80000100800 */
[----:B-1----:R-:W2:Y:S04]  /*13cc0*/  LDL R22, [R1+0x570] ;  /* 0x0005700001167983 */ /* 0x002ea80000100800 */
[----:B------:R-:W2:Y:S01]  /*13cd0*/  LDL.LU R0, [R1+0xc18] ;  /* 0x000c180001007983 */ /* 0x000ea20000300800 */
[----:B0-----:R-:W-:-:S04]  /*13ce0*/  @!P5 LOP3.LUT R7, R7, R6, RZ, 0x3c, !PT ;  /* 0x000000060707d212 */ /* 0x001fc800078e3cff */
[----:B------:R-:W-:-:S04]  /*13cf0*/  @!P5 LOP3.LUT R6, R7, R6, RZ, 0x3c, !PT ;  /* 0x000000060706d212 */ /* 0x000fc800078e3cff */
[----:B------:R-:W-:-:S05]  /*13d00*/  @!P5 LOP3.LUT R7, R7, R6, RZ, 0x3c, !PT ;  /* 0x000000060707d212 */ /* 0x000fca00078e3cff */
[----:B------:R0:W2:Y:S04]  /*13d10*/  @!P5 LDG.E.U16 R24, desc[UR10][R6.64] ;  /* 0x0000000a0618d981 */ /* 0x0000a8000c1e1500 */
[----:B------:R-:W0:Y:S04]  /*13d20*/  LDL R6, [R1+0x558] ;  /* 0x0005580001067983 */ /* 0x000e280000100800 */
[----:B------:R-:W0:Y:S01]  /*13d30*/  LDL R7, [R1+0x55c] ;  /* 0x00055c0001077983 */ /* 0x000e220000100800 */
[----:B------:R-:W-:Y:S02]  /*13d40*/  PRMT R2, RZ, 0x7610, R2 ;  /* 0x00007610ff027816 */ /* 0x000fe40000000002 */
[----:B------:R-:W-:-:S02]  /*13d50*/  PRMT R3, RZ, 0x7610, R3 ;  /* 0x00007610ff037816 */ /* 0x000fc40000000003 */
[----:B0-----:R-:W-:-:S04]  /*13d60*/  @!P4 LOP3.LUT R7, R7, R6, RZ, 0x3c, !PT ;  /* 0x000000060707c212 */ /* 0x001fc800078e3cff */
[----:B------:R-:W-:-:S04]  /*13d70*/  @!P4 LOP3.LUT R6, R7, R6, RZ, 0x3c, !PT ;  /* 0x000000060706c212 */ /* 0x000fc800078e3cff */
[----:B------:R-:W-:-:S05]  /*13d80*/  @!P4 LOP3.LUT R7, R7, R6, RZ, 0x3c, !PT ;  /* 0x000000060707c212 */ /* 0x000fca00078e3cff */
[----:B------:R2:W3:Y:S02]  /*13d90*/  @!P4 LDG.E.U16 R2, desc[UR10][R6.64] ;  /* 0x0000000a0602c981 */ /* 0x0004e4000c1e1500 */
[----:B--2---:R-:W-:Y:S02]  /*13da0*/  @!P0 IMAD.MOV.U32 R6, RZ, RZ, R20 ;  /* 0x000000ffff068224 */ /* 0x004fe400078e0014 */
[----:B------:R-:W-:-:S05]  /*13db0*/  @!P0 IMAD.MOV.U32 R7, RZ, RZ, R23 ;  /* 0x000000ffff078224 */ /* 0x000fca00078e0017 */
[----:B------:R-:W2:Y:S04]  /*13dc0*/  @!P0 LDG.E.U16 R3, desc[UR10][R6.64] ;  /* 0x0000000a06038981 */ /* 0x000ea8000c1e1500 */
[----:B---3--:R0:W-:Y:S04]  /*13dd0*/  STL [R1+0x1dc], R2 ;  /* 0x0001dc0201007387 */ /* 0x0081e80000100800 */
[----:B------:R-:W3:Y:S04]  /*13de0*/  LDL R6, [R1+0x568] ;  /* 0x0005680001067983 */ /* 0x000ee80000100800 */
[----:B--2---:R1:W-:Y:S04]  /*13df0*/  STL [R1+0x1d8], R3 ;  /* 0x0001d80301007387 */ /* 0x0043e80000100800 */
[----:B------:R-:W3:Y:S01]  /*13e00*/  LDL R7, [R1+0x56c] ;  /* 0x00056c0001077983 */ /* 0x000ee20000100800 */
[----:B------:R-:W-:-:S02]  /*13e10*/  PRMT R0, RZ, 0x7610, R0 ;  /* 0x00007610ff007816 */ /* 0x000fc40000000000 */
[----:B------:R-:W-:Y:S01]  /*13e20*/  PRMT R18, RZ, 0x7610, R18 ;  /* 0x00007610ff127816 */ /* 0x000fe20000000012 */
[----:B0-----:R-:W1:Y:S01]  /*13e30*/  S2R R2, SR_TID.X ;  /* 0x0000000000027919 */ /* 0x001e620000002100 */
[----:B---3--:R-:W-:-:S04]  /*13e40*/  @!P1 LOP3.LUT R7, R7, R6, RZ, 0x3c, !PT ;  /* 0x0000000607079212 */ /* 0x008fc800078e3cff */
[----:B------:R-:W-:-:S04]  /*13e50*/  @!P1 LOP3.LUT R6, R7, R6, RZ, 0x3c, !PT ;  /* 0x0000000607069212 */ /* 0x000fc800078e3cff */
[----:B------:R-:W-:-:S05]  /*13e60*/  @!P1 LOP3.LUT R7, R7, R6, RZ, 0x3c, !PT ;  /* 0x0000000607079212 */ /* 0x000fca00078e3cff */
[----:B------:R0:W2:Y:S02]  /*13e70*/  @!P1 LDG.E.U16 R0, desc[UR10][R6.64] ;  /* 0x0000000a06009981 */ /* 0x0000a4000c1e1500 */
[----:B0-----:R-:W-:Y:S02]  /*13e80*/  @!P3 IMAD.MOV.U32 R6, RZ, RZ, R21 ;  /* 0x000000ffff06b224 */ /* 0x001fe400078e0015 */
[----:B------:R-:W-:-:S05]  /*13e90*/  @!P3 IMAD.MOV.U32 R7, RZ, RZ, R22 ;  /* 0x000000ffff07b224 */ /* 0x000fca00078e0016 */
[----:B------:R-:W3:Y:S01]  /*13ea0*/  @!P3 LDG.E.U16 R18, desc[UR10][R6.64] ;  /* 0x0000000a0612b981 */ /* 0x000ee2000c1e1500 */
[--C-:B-1----:R-:W-:Y:S02]  /*13eb0*/  SHF.R.U32.HI R3, RZ, 0x6, R2.reuse ;  /* 0x00000006ff037819 */ /* 0x102fe40000011602 */
[--C-:B------:R-:W-:Y:S02]  /*13ec0*/  SHF.R.U32.HI R20, RZ, 0x6, R2.reuse ;  /* 0x00000006ff147819 */ /* 0x100fe40000011602 */
[----:B------:R-:W-:Y:S02]  /*13ed0*/  SHF.R.U32.HI R23, RZ, 0x6, R2 ;  /* 0x00000006ff177819 */ /* 0x000fe40000011602 */
[----:B------:R-:W-:Y:S01]  /*13ee0*/  SGXT.U32 R3, R3, 0x1 ;  /* 0x000000010303781a */ /* 0x000fe20000000000 */
[----:B------:R-:W4:Y:S01]  /*13ef0*/  LDL R2, [R1+0x58c] ;  /* 0x00058c0001027983 */ /* 0x000f220000100800 */
[----:B------:R-:W-:Y:S02]  /*13f00*/  SGXT.U32 R20, R20, 0x1 ;  /* 0x000000011414781a */ /* 0x000fe40000000000 */
[----:B------:R-:W-:-:S02]  /*13f10*/  SGXT.U32 R23, R23, 0x1 ;  /* 0x000000011717781a */ /* 0x000fc40000000000 */
[----:B------:R-:W-:Y:S02]  /*13f20*/  LOP3.LUT R3, R3, 0xae, RZ, 0xfc, !PT ;  /* 0x000000ae03037812 */ /* 0x000fe400078efcff */
[----:B------:R-:W-:Y:S02]  /*13f30*/  LOP3.LUT R20, R20, 0xb2, RZ, 0xfc, !PT ;  /* 0x000000b214147812 */ /* 0x000fe400078efcff */
[----:B------:R-:W-:Y:S02]  /*13f40*/  LOP3.LUT R23, R23, 0xb4, RZ, 0xfc, !PT ;  /* 0x000000b417177812 */ /* 0x000fe400078efcff */
[----:B------:R-:W-:Y:S02]  /*13f50*/  ISETP.GE.AND P5, PT, R3, UR5, PT ;  /* 0x0000000503007c0c */ /* 0x000fe4000bfa6270 */
[----:B------:R-:W4:Y:S01]  /*13f60*/  LDL R3, [R1+0x588] ;  /* 0x0005880001037983 */ /* 0x000f220000100800 */
[----:B------:R-:W-:Y:S02]  /*13f70*/  ISETP.GE.AND P4, PT, R20, UR5, PT ;  /* 0x0000000514007c0c */ /* 0x000fe4000bf86270 */
[----:B------:R-:W-:Y:S01]  /*13f80*/  ISETP.GE.AND P0, PT, R23, UR5, PT ;  /* 0x0000000517007c0c */ /* 0x000fe2000bf06270 */
[----:B------:R-:W4:Y:S04]  /*13f90*/  LDL.LU R20, [R1+0xc14] ;  /* 0x000c140001147983 */ /* 0x000f280000300800 */
[----:B------:R-:W4:Y:S04]  /*13fa0*/  LDL.LU R23, [R1+0xc10] ;  /* 0x000c100001177983 */ /* 0x000f280000300800 */
[----:B--2---:R0:W-:Y:S04]  /*13fb0*/  STL [R1+0x1d4], R0 ;  /* 0x0001d40001007387 */ /* 0x0041e80000100800 */
[----:B0-----:R-:W2:Y:S04]  /*13fc0*/  LDL.LU R0, [R1+0xc0c] ;  /* 0x000c0c0001007983 */ /* 0x001ea80000300800 */
[----:B------:R-:W2:Y:S04]  /*13fd0*/  LDL R6, [R1+0x39c] ;  /* 0x00039c0001067983 */ /* 0x000ea80000100800 */
[----:B---3--:R0:W-:Y:S04]  /*13fe0*/  STL [R1+0x1d0], R18 ;  /* 0x0001d01201007387 */ /* 0x0081e80000100800 */
[----:B------:R-:W2:Y:S04]  /*13ff0*/  LDL R7, [R1+0x3a0] ;  /* 0x0003a00001077983 */ /* 0x000ea80000100800 */
[----:B------:R-:W3:Y:S01]  /*14000*/  LDL R22, [R1+0x594] ;  /* 0x0005940001167983 */ /* 0x000ee20000100800 */
[----:B----4-:R-:W-:Y:S01]  /*14010*/  PRMT R23, RZ, 0x7610, R23 ;  /* 0x00007610ff177816 */ /* 0x010fe20000000017 */
[----:B0-----:R-:W0:Y:S01]  /*14020*/  S2R R18, SR_TID.X ;  /* 0x0000000000127919 */ /* 0x001e220000002100 */
[----:B--2---:R-:W-:-:S04]  /*14030*/  @!P5 LOP3.LUT R7, R7, R6, RZ, 0x3c, !PT ;  /* 0x000000060707d212 */ /* 0x004fc800078e3cff */
[----:B------:R-:W-:-:S04]  /*14040*/  @!P5 LOP3.LUT R6, R7, R6, RZ, 0x3c, !PT ;  /* 0x000000060706d212 */ /* 0x000fc800078e3cff */
[----:B------:R-:W-:-:S05]  /*14050*/  @!P5 LOP3.LUT R7, R7, R6, RZ, 0x3c, !PT ;  /* 0x000000060707d212 */ /* 0x000fca00078e3cff */
[----:B------:R-:W2:Y:S01]  /*14060*/  @!P5 LDG.E.U16 R23, desc[UR10][R6.64] ;  /* 0x0000000a0617d981 */ /* 0x000ea2000c1e1500 */
[--C-:B0-----:R-:W-:Y:S02]  /*14070*/  SHF.R.U32.HI R21, RZ, 0x6, R18.reuse ;  /* 0x00000006ff157819 */ /* 0x101fe40000011612 */
[----:B------:R-:W-:Y:S02]  /*14080*/  SHF.R.U32.HI R18, RZ, 0x6, R18 ;  /* 0x00000006ff127819 */ /* 0x000fe40000011612 */
[----:B------:R-:W-:Y:S02]  /*14090*/  SGXT.U32 R21, R21, 0x1 ;  /* 0x000000011515781a */ /* 0x000fe40000000000 */
[----:B------:R-:W-:Y:S02]  /*140a0*/  SGXT.U32 R18, R18, 0x1 ;  /* 0x000000011212781a */ /* 0x000fe40000000000 */
[----:B------:R-:W-:Y:S02]  /*140b0*/  LOP3.LUT R21, R21, 0xb8, RZ, 0xfc, !PT ;  /* 0x000000b815157812 */ /* 0x000fe400078efcff */
[----:B------:R-:W-:-:S02]  /*140c0*/  LOP3.LUT R18, R18, 0xb6, RZ, 0xfc, !PT ;  /* 0x000000b612127812 */ /* 0x000fc400078efcff */
[----:B------:R-:W-:Y:S02]  /*140d0*/  ISETP.GE.AND P3, PT, R21, UR5, PT ;  /* 0x0000000515007c0c */ /* 0x000fe4000bf66270 */
        /* <DEDUP_REMOVED lines=23> */
[----:B------:R-:W3:Y:S01]  /*14250*/  @!P1 LDG.E.U16 R23, desc[UR10][R6.64] ;  /* 0x0000000a06179981 */ /* 0x000ee2000c1e1500 */
[----:B-1----:R-:W-:-:S03]  /*14260*/  SHF.R.U32.HI R2, RZ, 0x6, R3 ;  /* 0x00000006ff027819 */ /* 0x002fc60000011603 */
[----:B--2---:R0:W-:Y:S04]  /*14270*/  STL [R1+0x1c4], R0 ;  /* 0x0001c40001007387 */ /* 0x0041e80000100800 */
[----:B0-----:R-:W2:Y:S04]  /*14280*/  LDL R0, [R1+0x5a4] ;  /* 0x0005a40001007983 */ /* 0x001ea80000100800 */
[----:B------:R0:W-:Y:S01]  /*14290*/  STL [R1+0x1c8], R20 ;  /* 0x0001c81401007387 */ /* 0x0001e20000100800 */
[----:B------:R-:W-:Y:S02]  /*142a0*/  SGXT.U32 R2, R2, 0x1 ;  /* 0x000000010202781a */ /* 0x000fe40000000000 */
[----:B0-----:R-:W-:-:S02]  /*142b0*/  SHF.R.U32.HI R20, RZ, 0x6, R3 ;  /* 0x00000006ff147819 */ /* 0x001fc40000011603 */
[----:B------:R-:W-:Y:S02]  /*142c0*/  SHF.R.U32.HI R3, RZ, 0x6, R3 ;  /* 0x00000006ff037819 */ /* 0x000fe40000011603 */
[----:B------:R-:W-:Y:S02]  /*142d0*/  SGXT.U32 R20, R20, 0x1 ;  /* 0x000000011414781a */ /* 0x000fe40000000000 */
[----:B------:R-:W-:Y:S02]  /*142e0*/  SGXT.U32 R3, R3, 0x1 ;  /* 0x000000010303781a */ /* 0x000fe40000000000 */
[----:B------:R-:W-:Y:S02]  /*142f0*/  LOP3.LUT R20, R20, 0xbc, RZ, 0xfc, !PT ;  /* 0x000000bc14147812 */ /* 0x000fe400078efcff */
[----:B------:R-:W-:Y:S02]  /*14300*/  LOP3.LUT R3, R3, 0xba, RZ, 0xfc, !PT ;  /* 0x000000ba03037812 */ /* 0x000fe400078efcff */
[----:B------:R-:W-:-:S02]  /*14310*/  LOP3.LUT R2, R2, 0xbe, RZ, 0xfc, !PT ;  /* 0x000000be02027812 */ /* 0x000fc400078efcff */
[----:B------:R-:W-:Y:S02]  /*14320*/  ISETP.GE.AND P5, PT, R3, UR5, PT ;  /* 0x0000000503007c0c */ /* 0x000fe4000bfa6270 */
[----:B------:R-:W2:Y:S01]  /*14330*/  LDL.LU R3, [R1+0xbfc] ;  /* 0x000bfc0001037983 */ /* 0x000ea20000300800 */
[----:B------:R-:W-:Y:S02]  /*14340*/  ISETP.GE.AND P4, PT, R20, UR5, PT ;  /* 0x0000000514007c0c */ /* 0x000fe4000bf86270 */
[----:B------:R-:W-:Y:S01]  /*14350*/  ISETP.GE.AND P0, PT, R2, UR5, PT ;  /* 0x0000000502007c0c */ /* 0x000fe2000bf06270 */
[----:B------:R-:W4:Y:S04]  /*14360*/  LDL.LU R20, [R1+0xbf8] ;  /* 0x000bf80001147983 */ /* 0x000f280000300800 */
[----:B------:R-:W4:Y:S04]  /*14370*/  LDL.LU R2, [R1+0xbf4] ;  /* 0x000bf40001027983 */ /* 0x000f280000300800 */
[----:B---3--:R0:W-:Y:S04]  /*14380*/  STL [R1+0x1c0], R23 ;  /* 0x0001c01701007387 */ /* 0x0081e80000100800 */
[----:B0-----:R-:W3:Y:S04]  /*14390*/  LDL.LU R23, [R1+0xbf0] ;  /* 0x000bf00001177983 */ /* 0x001ee80000300800 */
[----:B------:R-:W3:Y:S01]  /*143a0*/  LDL R7, [R1+0x590] ;  /* 0x0005900001077983 */ /* 0x000ee20000100800 */
[----:B------:R-:W-:Y:S01]  /*143b0*/  @!P3 IMAD.MOV.U32 R6, RZ, RZ, R22 ;  /* 0x000000ffff06b224 */ /* 0x000fe200078e0016 */
[----:B--2---:R-:W-:-:S06]  /*143c0*/  PRMT R3, RZ, 0x7610, R3 ;  /* 0x00007610ff037816 */ /* 0x004fcc0000000003 */
[----:B---3--:R0:W2:Y:S04]  /*143d0*/  @!P3 LDG.E.U16 R3, desc[UR10][R6.64] ;  /* 0x0000000a0603b981 */ /* 0x0080a8000c1e1500 */
[----:B------:R-:W0:Y:S04]  /*143e0*/  LDL R6, [R1+0x598] ;  /* 0x0005980001067983 */ /* 0x000e280000100800 */
[----:B------:R-:W0:Y:S01]  /*143f0*/  LDL R7, [R1+0x59c] ;  /* 0x00059c0001077983 */ /* 0x000e220000100800 */
[----:B----4-:R-:W-:Y:S01]  /*14400*/  PRMT R2, RZ, 0x7610, R2 ;  /* 0x00007610ff027816 */ /* 0x010fe20000000002 */
[----:B------:R-:W1:Y:S01]  /*14410*/  S2R R22, SR_TID.X ;  /* 0x0000000000167919 */ /* 0x000e620000002100 */
[----:B0-----:R-:W-:-:S04]  /*14420*/  @!P5 LOP3.LUT R7, R7, R6, RZ, 0x3c, !PT ;  /* 0x000000060707d212 */ /* 0x001fc800078e3cff */
[----:B------:R-:W-:-:S04]  /*14430*/  @!P5 LOP3.LUT R6, R7, R6, RZ, 0x3c, !PT ;  /* 0x000000060706d212 */ /* 0x000fc800078e3cff */
[----:B------:R-:W-:-:S05]  /*14440*/  @!P5 LOP3.LUT R7, R7, R6, RZ, 0x3c, !PT ;  /* 0x000000060707d212 */ /* 0x000fca00078e3cff */
[----:B------:R-:W3:Y:S04]  /*14450*/  @!P5 LDG.E.U16 R2, desc[UR10][R6.64] ;  /* 0x0000000a0602d981 */ /* 0x000ee8000c1e1500 */
[----:B--2---:R1:W-:Y:S02]  /*14460*/  STL [R1+0x1bc], R3 ;  /* 0x0001bc0301007387 */ /* 0x0043e40000100800 */
[--C-:B-1----:R-:W-:Y:S02]  /*14470*/  SHF.R.U32.HI R3, RZ, 0x6, R22.reuse ;  /* 0x00000006ff037819 */ /* 0x102fe40000011616 */
[----:B------:R-:W-:Y:S02]  /*14480*/  SHF.R.U32.HI R22, RZ, 0x6, R22 ;  /* 0x00000006ff167819 */ /* 0x000fe40000011616 */
[----:B------:R-:W-:-:S02]  /*14490*/  SGXT.U32 R3, R3, 0x1 ;  /* 0x000000010303781a */ /* 0x000fc40000000000 */
[----:B------:R-:W-:Y:S02]  /*144a0*/  SGXT.U32 R22, R22, 0x1 ;  /* 0x000000011616781a */ /* 0x000fe40000000000 */
[----:B------:R-:W-:Y:S02]  /*144b0*/  LOP3.LUT R3, R3, 0xc2, RZ, 0xfc, !PT ;  /* 0x000000c203037812 */ /* 0x000fe400078efcff */
[----:B------:R-:W-:Y:S02]  /*144c0*/  LOP3.LUT R22, R22, 0xc0, RZ, 0xfc, !PT ;  /* 0x000000c016167812 */ /* 0x000fe400078efcff */
[----:B------:R-:W-:Y:S02]  /*144d0*/  ISETP.GE.AND P3, PT, R3, UR5, PT ;  /* 0x0000000503007c0c */ /* 0x000fe4000bf66270 */
[----:B------:R-:W-:Y:S02]  /*144e0*/  ISETP.GE.AND P1, PT, R22, UR5, PT ;  /* 0x0000000516007c0c */ /* 0x000fe4000bf26270 */
[----:B------:R-:W2:Y:S04]  /*144f0*/  LDL.LU R22, [R1+0xbec] ;  /* 0x000bec0001167983 */ /* 0x000ea80000300800 */
[----:B------:R-:W4:Y:S04]  /*14500*/  LDL.LU R3, [R1+0xbe8] ;  /* 0x000be80001037983 */ /* 0x000f280000300800 */
[----:B---3--:R0:W-:Y:S04]  /*14510*/  STL [R1+0x1b8], R2 ;  /* 0x0001b80201007387 */ /* 0x0081e80000100800 */
[----:B0-----:R-:W3:Y:S04]  /*14520*/  LDL.LU R2, [R1+0xbe4] ;  /* 0x000be40001027983 */ /* 0x001ee80000300800 */
[----:B------:R-:W2:Y:S01]  /*14530*/  LDL R7, [R1+0x5a0] ;  /* 0x0005a00001077983 */ /* 0x000ea20000100800 */
[----:B------:R-:W-:Y:S01]  /*14540*/  PRMT R23, RZ, 0x7610, R23 ;  /* 0x00007610ff177816 */ /* 0x000fe20000000017 */
[----:B------:R-:W-:-:S05]  /*14550*/  @!P4 IMAD.MOV.U32 R6, RZ, RZ, R0 ;  /* 0x000000ffff06c224 */ /* 0x000fca00078e0000 */
[----:B--2---:R-:W2:Y:S04]  /*14560*/  @!P4 LDG.E.U16 R23, desc[UR10][R6.64] ;  /* 0x0000000a0617c981 */ /* 0x004ea8000c1e1500 */
        /* <DEDUP_REMOVED lines=8> */
[----:B------:R-:W2:Y:S04]  /*145f0*/  @!P0 LDG.E.U16 R22, desc[UR10][R6.64] ;  /* 0x0000000a06168981 */ /* 0x000ea8000c1e1500 */
        /* <DEDUP_REMOVED lines=17> */
[----:B------:R-:W2:Y:S01]  /*14710*/  @!P3 LDG.E.U16 R22, desc[UR10][R6.64] ;  /* 0x0000000a0616b981 */ /* 0x000ea2000c1e1500 */
[----:B------:R-:W0:Y:S03]  /*14720*/  S2R R0, SR_TID.X ;  /* 0x0000000000007919 */ /* 0x000e260000002100 */
[----:B--2---:R1:W-:Y:S04]  /*14730*/  STL [R1+0x1a8], R22 ;  /* 0x0001a81601007387 */ /* 0x0043e80000100800 */
[----:B-1----:R-:W2:Y:S04]  /*14740*/  LDL.LU R22, [R1+0xbd4] ;  /* 0x000bd40001167983 */ /* 0x002ea80000300800 */
[----:B------:R-:W3:Y:S04]  /*14750*/  LDL R6, [R1+0x5b8] ;  /* 0x0005b80001067983 */ /* 0x000ee80000100800 */
[----:B------:R-:W3:Y:S01]  /*14760*/  LDL R7, [R1+0x5bc] ;  /* 0x0005bc0001077983 */ /* 0x000ee20000100800 */
[----:B0-----:R-:W-:-:S04]  /*14770*/  SHF.R.U32.HI R0, RZ, 0x6, R0 ;  /* 0x00000006ff007819 */ /* 0x001fc80000011600 */
[----:B------:R-:W-:-:S04]  /*14780*/  SGXT.U32 R0, R0, 0x1 ;  /* 0x000000010000781a */ /* 0x000fc80000000000 */
[----:B------:R-:W-:-:S04]  /*14790*/  LOP3.LUT R0, R0, 0xc4, RZ, 0xfc, !PT ;  /* 0x000000c400007812 */ /* 0x000fc800078efcff */
[----:B------:R-:W-:Y:S02]  /*147a0*/  ISETP.GE.AND P0, PT, R0, UR5, PT ;  /* 0x0000000500007c0c */ /* 0x000fe4000bf06270 */
[----:B------:R-:W0:Y:S01]  /*147b0*/  S2R R0, SR_TID.X ;  /* 0x0000000000007919 */ /* 0x000e220000002100 */
[----:B--2---:R-:W-:-:S10]  /*147c0*/  PRMT R22, RZ, 0x7610, R22 ;  /* 0x00007610ff167816 */ /* 0x004fd40000000016 */
[----:B---3--:R-:W-:-:S04]  /*147d0*/  @!P0 LOP3.LUT R7, R7, R6, RZ, 0x3c, !PT ;  /* 0x0000000607078212 */ /* 0x008fc800078e3cff */
[----:B------:R-:W-:-:S04]  /*147e0*/  @!P0 LOP3.LUT R6, R7, R6, RZ, 0x3c, !PT ;  /* 0x0000000607068212 */ /* 0x000fc800078e3cff */
[----:B------:R-:W-:-:S05]  /*147f0*/  @!P0 LOP3.LUT R7, R7, R6, RZ, 0x3c, !PT ;  /* 0x0000000607078212 */ /* 0x000fca00078e3cff */
[----:B------:R-:W2:Y:S01]  /*14800*/  @!P0 LDG.E.U16 R22, desc[UR10][R6.64] ;  /* 0x0000000a06168981 */ /* 0x000ea2000c1e1500 */
[----:B0-----:R-:W-:-:S04]  /*14810*/  SHF.R.U32.HI R0, RZ, 0x6, R0 ;  /* 0x00000006ff007819 */ /* 0x001fc80000011600 */
[----:B------:R-:W-:-:S04]  /*14820*/  SGXT.U32 R0, R0, 0x1 ;  /* 0x000000010000781a */ /* 0x000fc80000000000 */
[----:B------:R-:W-:-:S04]  /*14830*/  LOP3.LUT R0, R0, 0xc6, RZ, 0xfc, !PT ;  /* 0x000000c600007812 */ /* 0x000fc800078efcff */
[----:B------:R-:W-:Y:S02]  /*14840*/  ISETP.GE.AND P1, PT, R0, UR5, PT ;  /* 0x0000000500007c0c */ /* 0x000fe4000bf26270 */
[----:B------:R-:W0:Y:S01]  /*14850*/  S2R R0, SR_TID.X ;  /* 0x0000000000007919 */ /* 0x000e220000002100 */
[----:B--2---:R0:W-:Y:S04]  /*14860*/  STL [R1+0x1a4], R22 ;  /* 0x0001a41601007387 */ /* 0x0041e80000100800 */
[----:B------:R-:W2:Y:S04]  /*14870*/  LDL R6, [R1+0x3b4] ;  /* 0x0003b40001067983 */ /* 0x000ea80000100800 */
[----:B------:R-:W2:Y:S01]  /*14880*/  LDL R7, [R1+0x3b8] ;  /* 0x0003b80001077983 */ /* 0x000ea20000100800 */
[----:B0-----:R-:W-:-:S04]  /*14890*/  SHF.R.U32.HI R22, RZ, 0x6, R0 ;  /* 0x00000006ff167819 */ /* 0x001fc80000011600 */
[----:B------:R-:W-:-:S04]  /*148a0*/  SGXT.U32 R22, R22, 0x1 ;  /* 0x000000011616781a */ /* 0x000fc80000000000 */
[----:B------:R-:W-:-:S04]  /*148b0*/  LOP3.LUT R22, R22, 0xc8, RZ, 0xfc, !PT ;  /* 0x000000c816167812 */ /* 0x000fc800078efcff */
[----:B------:R-:W-:Y:S02]  /*148c0*/  ISETP.GE.AND P0, PT, R22, UR5, PT ;  /* 0x0000000516007c0c */ /* 0x000fe4000bf06270 */
[----:B------:R-:W3:Y:S01]  /*148d0*/  LDL.LU R22, [R1+0xbd0] ;  /* 0x000bd00001167983 */ /* 0x000ee20000300800 */
[----:B--2---:R-:W-:-:S04]  /*148e0*/  @!P1 LOP3.LUT R7, R7, R6, RZ, 0x3c, !PT ;  /* 0x0000000607079212 */ /* 0x004fc800078e3cff */
[----:B------:R-:W-:-:S04]  /*148f0*/  @!P1 LOP3.LUT R6, R7, R6, RZ, 0x3c, !PT ;  /* 0x0000000607069212 */ /* 0x000fc800078e3cff */
[----:B------:R-:W-:Y:S02]  /*14900*/  @!P1 LOP3.LUT R7, R7, R6, RZ, 0x3c, !PT ;  /* 0x0000000607079212 */ /* 0x000fe400078e3cff */
[----:B---3--:R-:W-:-:S06]  /*14910*/  PRMT R22, RZ, 0x7610, R22 ;  /* 0x00007610ff167816 */ /* 0x008fcc0000000016 */
[----:B------:R-:W2:Y:S04]  /*14920*/  @!P1 LDG.E.U16 R22, desc[UR10][R6.64] ;  /* 0x0000000a06169981 */ /* 0x000ea8000c1e1500 */
[----:B--2---:R0:W-:Y:S04]  /*14930*/  STL [R1+0x1a0], R22 ;  /* 0x0001a01601007387 */ /* 0x0041e80000100800 */
[----:B0-----:R-:W2:Y:S04]  /*14940*/  LDL.LU R22, [R1+0xbcc] ;  /* 0x000bcc0001167983 */ /* 0x001ea80000300800 */
[----:B------:R-:W3:Y:S04]  /*14950*/  LDL R6, [R1+0x5c0] ;  /* 0x0005c00001067983 */ /* 0x000ee80000100800 */
[----:B------:R-:W3:Y:S01]  /*14960*/  LDL R7, [R1+0x5c4] ;  /* 0x0005c40001077983 */ /* 0x000ee20000100800 */
[----:B------:R-:W-:-:S04]  /*14970*/  SHF.R.U32.HI R0, RZ, 0x6, R0 ;  /* 0x00000006ff007819 */ /* 0x000fc80000011600 */
[----:B------:R-:W-:-:S04]  /*14980*/  SGXT.U32 R0, R0, 0x1 ;  /* 0x000000010000781a */ /* 0x000fc80000000000 */
[----:B------:R-:W-:-:S04]  /*14990*/  LOP3.LUT R0, R0, 0xca, RZ, 0xfc, !PT ;  /* 0x000000ca00007812 */ /* 0x000fc800078efcff */
[----:B------:R-:W-:Y:S02]  /*149a0*/  ISETP.GE.AND P1, PT, R0, UR5, PT ;  /* 0x0000000500007c0c */ /* 0x000fe4000bf26270 */
[----:B------:R-:W0:Y:S01]  /*149b0*/  S2R R0, SR_TID.X ;  /* 0x0000000000007919 */ /* 0x000e220000002100 */
[----:B--2---:R-:W-:Y:S02]  /*149c0*/  PRMT R22, RZ, 0x7610, R22 ;  /* 0x00007610ff167816 */ /* 0x004fe40000000016 */
[----:B---3--:R-:W-:-:S04]  /*149d0*/  @!P0 LOP3.LUT R7, R7, R6, RZ, 0x3c, !PT ;  /* 0x0000000607078212 */ /* 0x008fc800078e3cff */
[----:B------:R-:W-:-:S04]  /*149e0*/  @!P0 LOP3.LUT R6, R7, R6, RZ, 0x3c, !PT ;  /* 0x0000000607068212 */ /* 0x000fc800078e3cff */
[----:B------:R-:W-:-:S05]  /*149f0*/  @!P0 LOP3.LUT R7, R7, R6, RZ, 0x3c, !PT ;  /* 0x0000000607078212 */ /* 0x000fca00078e3cff */
[----:B------:R-:W2:Y:S04]  /*14a00*/  @!P0 LDG.E.U16 R22, desc[UR10][R6.64] ;  /* 0x0000000a06168981 */ /* 0x000ea8000c1e1500 */
        /* <DEDUP_REMOVED lines=323> */
[----:B------:R-:W2:Y:S01]  /*15e40*/  @!P0 LDG.E.U16 R22, desc[UR10][R6.64] ;  /* 0x0000000a06168981 */ /* 0x000ea2000c1e1500 */
[----:B0-----:R-:W-:-:S04]  /*15e50*/  SHF.R.U32.HI R0, RZ, 0x6, R0 ;  /* 0x00000006ff007819 */ /* 0x001fc80000011600 */
[----:B------:R-:W-:-:S04]  /*15e60*/  SGXT.U32 R0, R0, 0x1 ;  /* 0x000000010000781a */ /* 0x000fc80000000000 */
[----:B------:R-:W-:Y:S01]  /*15e70*/  LOP3.LUT R0, R0, 0xfc, RZ, 0xfc, !PT ;  /* 0x000000fc00007812 */ /* 0x000fe200078efcff */
[----:B------:R-:W3:Y:S04]  /*15e80*/  LDL R6, [R1+0x658] ;  /* 0x0006580001067983 */ /* 0x000ee80000100800 */
[----:B------:R-:W3:Y:S01]  /*15e90*/  LDL R7, [R1+0x65c] ;  /* 0x00065c0001077983 */ /* 0x000ee20000100800 */
[----:B------:R-:W-:-:S03]  /*15ea0*/  ISETP.GE.AND P0, PT, R0, UR5, PT ;  /* 0x0000000500007c0c */ /* 0x000fc6000bf06270 */
[----:B--2---:R-:W-:Y:S04]  /*15eb0*/  STL [R1+0x7c], R22 ;  /* 0x00007c1601007387 */ /* 0x004fe80000100800 */
[----:B------:R-:W2:Y:S01]  /*15ec0*/  LDL.LU R0, [R1+0xb68] ;  /* 0x000b680001007983 */ /* 0x000ea20000300800 */
[----:B---3--:R-:W-:-:S04]  /*15ed0*/  @!P1 LOP3.LUT R7, R7, R6, RZ, 0x3c, !PT ;  /* 0x0000000607079212 */ /* 0x008fc800078e3cff */
[----:B------:R-:W-:-:S04]  /*15ee0*/  @!P1 LOP3.LUT R6, R7, R6, RZ, 0x3c, !PT ;  /* 0x0000000607069212 */ /* 0x000fc800078e3cff */
[----:B------:R-:W-:Y:S02]  /*15ef0*/  @!P1 LOP3.LUT R7, R7, R6, RZ, 0x3c, !PT ;  /* 0x0000000607079212 */ /* 0x000fe400078e3cff */
[----:B--2---:R-:W-:-:S06]  /*15f00*/  PRMT R0, RZ, 0x7610, R0 ;  /* 0x00007610ff007816 */ /* 0x004fcc0000000000 */
[----:B------:R-:W2:Y:S04]  /*15f10*/  @!P1 LDG.E.U16 R0, desc[UR10][R6.64] ;  /* 0x0000000a06009981 */ /* 0x000ea8000c1e1500 */
[----:B--2---:R0:W-:Y:S04]  /*15f20*/  STL [R1+0x78], R0 ;  /* 0x0000780001007387 */ /* 0x0041e80000100800 */
[----:B0-----:R-:W4:Y:S04]  /*15f30*/  LDL.LU R0, [R1+0xb64] ;  /* 0x000b640001007983 */ /* 0x001f280000300800 */
[----:B------:R-:W2:Y:S04]  /*15f40*/  LDL R6, [R1+0x660] ;  /* 0x0006600001067983 */ /* 0x000ea80000100800 */
[----:B------:R-:W2:Y:S01]  /*15f50*/  LDL R7, [R1+0x664] ;  /* 0x0006640001077983 */ /* 0x000ea20000100800 */
[----:B------:R-:W-:Y:S01]  /*15f60*/  PRMT R23, RZ, 0x7610, R23 ;  /* 0x00007610ff177816 */ /* 0x000fe20000000017 */
[----:B------:R-:W0:Y:S01]  /*15f70*/  S2R R22, SR_TID.X ;  /* 0x0000000000167919 */ /* 0x000e220000002100 */
[----:B--2---:R-:W-:-:S04]  /*15f80*/  @!P0 LOP3.LUT R7, R7, R6, RZ, 0x3c, !PT ;  /* 0x0000000607078212 */ /* 0x004fc800078e3cff */
[----:B------:R-:W-:-:S04]  /*15f90*/  @!P0 LOP3.LUT R6, R7, R6, RZ, 0x3c, !PT ;  /* 0x0000000607068212 */ /* 0x000fc800078e3cff */
[----:B------:R-:W-:-:S05]  /*15fa0*/  @!P0 LOP3.LUT R7, R7, R6, RZ, 0x3c, !PT ;  /* 0x0000000607078212 */ /* 0x000fca00078e3cff */
[----:B------:R-:W2:Y:S01]  /*15fb0*/  @!P0 LDG.E.U16 R23, desc[UR10][R6.64] ;  /* 0x0000000a06178981 */ /* 0x000ea2000c1e1500 */
[----:B0-----:R-:W-:-:S04]  /*15fc0*/  SHF.R.U32.HI R22, RZ, 0x6, R22 ;  /* 0x00000006ff167819 */ /* 0x001fc80000011616 */
[----:B------:R-:W-:-:S04]  /*15fd0*/  SGXT.U32 R22, R22, 0x1 ;  /* 0x000000011616781a */ /* 0x000fc80000000000 */
[----:B------:R-:W-:-:S04]  /*15fe0*/  LOP3.LUT R22, R22, 0xfe, RZ, 0xfc, !PT ;  /* 0x000000fe16167812 */ /* 0x000fc800078efcff */
[----:B------:R-:W-:Y:S02]  /*15ff0*/  ISETP.GE.AND P1, PT, R22, UR5, PT ;  /* 0x0000000516007c0c */ /* 0x000fe4000bf26270 */
        /* <DEDUP_REMOVED lines=10> */
[----:B------:R-:W-:Y:S06]  /*160a0*/  BAR.SYNC.DEFER_BLOCKING 0x0 ;  /* 0x0000000000007b1d */ /* 0x000fec0000010000 */
[----:B----4-:R0:W-:Y:S04]  /*160b0*/  STS.U16 [R0+UR9+0x8000], R3 ;  /* 0x0080000300007988 */ /* 0x0101e80008000409 */
[----:B------:R1:W-:Y:S04]  /*160c0*/  STS.U16 [R0+UR9+0x8400], R20 ;  /* 0x0084001400007988 */ /* 0x0003e80008000409 */
[----:B------:R4:W-:Y:S04]  /*160d0*/  STS.U16 [R0+UR9+0x8800], R21 ;  /* 0x0088001500007988 */ /* 0x0009e80008000409 */
[----:B------:R0:W-:Y:S04]  /*160e0*/  STS.U16 [R0+UR9+0x8c00], R18 ;  /* 0x008c001200007988 */ /* 0x0001e80008000409 */
[----:B------:R0:W-:Y:S04]  /*160f0*/  STS.U16 [R0+UR9+0x9000], R19 ;  /* 0x0090001300007988 */ /* 0x0001e80008000409 */
[----:B------:R0:W-:Y:S04]  /*16100*/  STS.U16 [R0+UR9+0x9400], R16 ;  /* 0x0094001000007988 */ /* 0x0001e80008000409 */
[----:B------:R0:W-:Y:S04]  /*16110*/  STS.U16 [R0+UR9+0x9800], R17 ;  /* 0x0098001100007988 */ /* 0x0001e80008000409 */
[----:B--2---:R-:W-:Y:S04]  /*16120*/  STL [R1+0x974], R2 ;  /* 0x0009740201007387 */ /* 0x004fe80000100800 */
[----:B0-----:R-:W2:Y:S04]  /*16130*/  LDL.LU R3, [R1+0xb58] ;  /* 0x000b580001037983 */ /* 0x001ea80000300800 */
[----:B-1----:R-:W2:Y:S04]  /*16140*/  LDL.LU R20, [R1+0xb54] ;  /* 0x000b540001147983 */ /* 0x002ea80000300800 */
[----:B----4-:R-:W4:Y:S04]  /*16150*/  LDL.LU R21, [R1+0xb50] ;  /* 0x000b500001157983 */ /* 0x010f280000300800 */
[----:B------:R-:W4:Y:S04]  /*16160*/  LDL.LU R18, [R1+0xb4c] ;  /* 0x000b4c0001127983 */ /* 0x000f280000300800 */
[----:B------:R-:W4:Y:S04]  /*16170*/  LDL.LU R19, [R1+0xb48] ;  /* 0x000b480001137983 */ /* 0x000f280000300800 */
[----:B------:R-:W4:Y:S04]  /*16180*/  LDL.LU R16, [R1+0xb44] ;  /* 0x000b440001107983 */ /* 0x000f280000300800 */
[----:B------:R-:W4:Y:S04]  /*16190*/  LDL.LU R17, [R1+0xb40] ;  /* 0x000b400001117983 */ /* 0x000f280000300800 */
[----:B------:R0:W-:Y:S02]  /*161a0*/  STS.U16 [R0+UR9+0xbc00], R5 ;  /* 0x00bc000500007988 */ /* 0x0001e40008000409 */
[----:B0-----:R-:W0:Y:S02]  /*161b0*/  LDC R5, c[0x0][0x3ac] ;  /* 0x0000eb00ff057b82 */ /* 0x001e240000000800 */
[----:B------:R1:W-:Y:S04]  /*161c0*/  STS.U16 [R0+UR9+0x9c00], R14 ;  /* 0x009c000e00007988 */ /* 0x0003e80008000409 */
[----:B------:R3:W-:Y:S04]  /*161d0*/  STS.U16 [R0+UR9+0xa000], R15 ;  /* 0x00a0000f00007988 */ /* 0x0007e80008000409 */
[----:B-1----:R-:W4:Y:S04]  /*161e0*/  LDL.LU R14, [R1+0xb3c] ;  /* 0x000b3c00010e7983 */ /* 0x002f280000300800 */
[----:B---3--:R-:W3:Y:S01]  /*161f0*/  LDL.LU R15, [R1+0xb38] ;  /* 0x000b3800010f7983 */ /* 0x008ee20000300800 */
[----:B0-----:R-:W-:-:S02]  /*16200*/  IMAD.SHL.U32 R2, R5, 0x100, RZ ;  /* 0x0000010005027824 */ /* 0x001fc400078e00ff */
[----:B------:R-:W0:Y:S02]  /*16210*/  LDC R5, c[0x0][0x3ac] ;  /* 0x0000eb00ff057b82 */ /* 0x000e240000000800 */
[----:B------:R-:W-:Y:S01]  /*16220*/  IMAD.SHL.U32 R2, R2, 0x2, RZ ;  /* 0x0000000202027824 */ /* 0x000fe200078e00ff */
[----:B------:R1:W-:Y:S04]  /*16230*/  STS.U16 [R0+UR9+0xa400], R12 ;  /* 0x00a4000c00007988 */ /* 0x0003e80008000409 */
[-C--:B------:R-:W-:Y:S01]  /*16240*/  IADD3 R22, P0, PT, R22, R2.reuse, RZ ;  /* 0x0000000216167210 */ /* 0x080fe20007f1e0ff */
[----:B-1----:R-:W3:Y:S04]  /*16250*/  LDL.LU R12, [R1+0xb34] ;  /* 0x000b3400010c7983 */ /* 0x002ee80000300800 */
[----:B------:R1:W-:Y:S04]  /*16260*/  STS.U16 [R0+UR9+0xa800], R13 ;  /* 0x00a8000d00007988 */ /* 0x0003e80008000409 */
[----:B------:R1:W-:Y:S04]  /*16270*/  STS.U16 [R0+UR9+0xac00], R10 ;  /* 0x00ac000a00007988 */ /* 0x0003e80008000409 */
[----:B------:R1:W-:Y:S04]  /*16280*/  STS.U16 [R0+UR9+0xb000], R11 ;  /* 0x00b0000b00007988 */ /* 0x0003e80008000409 */
[----:B-1----:R-:W3:Y:S04]  /*16290*/  LDL.LU R13, [R1+0xb30] ;  /* 0x000b3000010d7983 */ /* 0x002ee80000300800 */
[----:B------:R-:W3:Y:S04]  /*162a0*/  LDL.LU R10, [R1+0xb2c] ;  /* 0x000b2c00010a7983 */ /* 0x000ee80000300800 */
[----:B------:R-:W3:Y:S04]  /*162b0*/  LDL.LU R11, [R1+0xb28] ;  /* 0x000b2800010b7983 */ /* 0x000ee80000300800 */
[----:B------:R1:W-:Y:S04]  /*162c0*/  STS.U16 [R0+UR9+0xb400], R8 ;  /* 0x00b4000800007988 */ /* 0x0003e80008000409 */
[----:B------:R0:W-:Y:S04]  /*162d0*/  STS.U16 [R0+UR9+0xb800], R9 ;  /* 0x00b8000900007988 */ /* 0x0001e80008000409 */
[----:B-1----:R-:W3:Y:S04]  /*162e0*/  LDL.LU R8, [R1+0xb24] ;  /* 0x000b240001087983 */ /* 0x002ee80000300800 */
[----:B0-----:R-:W3:Y:S04]  /*162f0*/  LDL.LU R9, [R1+0xb20] ;  /* 0x000b200001097983 */ /* 0x001ee80000300800 */
[----:B------:R-:W-:Y:S04]  /*16300*/  STL [R1+0x9c8], R0 ;  /* 0x0009c80001007387 */ /* 0x000fe80000100800 */
[----:B------:R-:W-:Y:S04]  /*16310*/  STL [R1+0x9e8], R0 ;  /* 0x0009e80001007387 */ /* 0x000fe80000100800 */
[----:B------:R-:W-:Y:S04]  /*16320*/  STL [R1+0xa28], R0 ;  /* 0x000a280001007387 */ /* 0x000fe80000100800 */
[----:B------:R-:W-:Y:S04]  /*16330*/  STL [R1+0xa68], R0 ;  /* 0x000a680001007387 */ /* 0x000fe80000100800 */
[----:B------:R-:W-:Y:S04]  /*16340*/  STL [R1+0xaa8], R0 ;  /* 0x000aa80001007387 */ /* 0x000fe80000100800 */
[----:B------:R-:W-:Y:S04]  /*16350*/  STL [R1+0xae8], R0 ;  /* 0x000ae80001007387 */ /* 0x000fe80000100800 */
[----:B------:R0:W-:Y:S01]  /*16360*/  STS.U16 [R0+UR9+0xc000], R4 ;  /* 0x00c0000400007988 */ /* 0x0001e20008000409 */
[----:B--2---:R-:W-:Y:S01]  /*16370*/  IMAD.X R23, R23, 0x1, R3, P0 ;  /* 0x0000000117177824 */ /* 0x004fe200000e0603 */
[----:B------:R-:W-:-:S05]  /*16380*/  IADD3 R20, P0, PT, R20, R2, RZ ;  /* 0x0000000214147210 */ /* 0x000fca0007f1e0ff */
[----:B----4-:R-:W-:Y:S01]  /*16390*/  IMAD.X R21, R21, 0x1, R3, P0 ;  /* 0x0000000115157824 */ /* 0x010fe200000e0603 */
[----:B------:R-:W-:-:S05]  /*163a0*/  IADD3 R6, P0, PT, R18, R2, RZ ;  /* 0x0000000212067210 */ /* 0x000fca0007f1e0ff */
[----:B------:R-:W-:Y:S02]  /*163b0*/  IMAD.X R18, R19, 0x1, R3, P0 ;  /* 0x0000000113127824 */ /* 0x000fe400000e0603 */
[----:B------:R-:W-:-:S04]  /*163c0*/  IMAD.SHL.U32 R19, R5, 0x100, RZ ;  /* 0x0000010005137824 */ /* 0x000fc800078e00ff */
[----:B------:R-:W-:Y:S01]  /*163d0*/  IMAD.SHL.U32 R19, R19, 0x2, RZ ;  /* 0x0000000213137824 */ /* 0x000fe200078e00ff */
[----:B------:R1:W-:Y:S04]  /*163e0*/  STL.64 [R1+0xaf0], R22 ;  /* 0x000af01601007387 */ /* 0x0003e80000100a00 */
[----:B------:R-:W-:Y:S01]  /*163f0*/  IADD3 R7, P0, PT, R16, R19, RZ ;  /* 0x0000001310077210 */ /* 0x000fe20007f1e0ff */
[----:B------:R2:W-:Y:S04]  /*16400*/  STL.64 [R1+0xaf8], R20 ;  /* 0x000af81401007387 */ /* 0x0005e80000100a00 */
[----:B0-----:R-:W4:Y:S01]  /*16410*/  LDL.LU.64 R4, [R1+0xb8] ;  /* 0x0000b80001047983 */ /* 0x001f220000300a00 */
[----:B------:R-:W-:-:S03]  /*16420*/  IMAD.X R16, R17, 0x1, R3, P0 ;  /* 0x0000000111107824 */ /* 0x000fc600000e0603 */
[----:B-1----:R-:W4:Y:S04]  /*16430*/  LDL.LU.64 R22, [R1+0xd0] ;  /* 0x0000d00001167983 */ /* 0x002f280000300a00 */
[----:B--2---:R-:W2:Y:S04]  /*16440*/  LDL.LU.64 R20, [R1+0xd8] ;  /* 0x0000d80001147983 */ /* 0x004ea80000300a00 */
[----:B------:R0:W-:Y:S04]  /*16450*/  STL.64 [R1+0xb00], R6 ;  /* 0x000b000601007387 */ /* 0x0001e80000100a00 */
[----:B0-----:R-:W2:Y:S04]  /*16460*/  LDL.LU.64 R6, [R1+0xb0] ;  /* 0x0000b00001067983 */ /* 0x001ea80000300a00 */
[----:B------:R0:W-:Y:S04]  /*16470*/  STL [R1+0xb08], R16 ;  /* 0x000b081001007387 */ /* 0x0001e80000100800 */
[----:B0-----:R-:W2:Y:S04]  /*16480*/  LDL.LU.64 R16, [R1+0xa8] ;  /* 0x0000a80001107983 */ /* 0x001ea80000300a00 */
[----:B------:R0:W-:Y:S04]  /*16490*/  STS.U16 [R0+UR9+0xd800], R24 ;  /* 0x00d8001800007988 */ /* 0x0001e80008000409 */
[----:B------:R1:W-:Y:S01]  /*164a0*/  STS.U16 [R0+UR9+0xd400], R25 ;  /* 0x00d4001900007988 */ /* 0x0003e20008000409 */
[----:B0-----:R-:W-:-:S05]  /*164b0*/  IADD3 R24, P0, PT, R14, R19, RZ ;  /* 0x000000130e187210 */ /* 0x001fca0007f1e0ff */
[----:B---3--:R-:W-:Y:S01]  /*164c0*/  IMAD.X R14, R15, 0x1, R3, P0 ;  /* 0x000000010f0e7824 */ /* 0x008fe200000e0603 */
[----:B-1----:R-:W-:-:S04]  /*164d0*/  IADD3 R25, P0, PT, R12, R19, RZ ;  /* 0x000000130c197210 */ /* 0x002fc80007f1e0ff */
[----:B------:R-:W-:Y:S04]  /*164e0*/  STL [R1+0xb0c], R14 ;  /* 0x000b0c0e01007387 */ /* 0x000fe80000100800 */
[----:B------:R0:W-:Y:S04]  /*164f0*/  STL.64 [R1+0xb10], R24 ;  /* 0x000b101801007387 */ /* 0x0001e80000100a00 */
[----:B0-----:R-:W3:Y:S01]  /*16500*/  LDL.LU.64 R24, [R1+0xc8] ;  /* 0x0000c80001187983 */ /* 0x001ee20000300a00 */
[----:B------:R-:W-:-:S03]  /*16510*/  IMAD.X R12, R13, 0x1, R3, P0 ;  /* 0x000000010d0c7824 */ /* 0x000fc600000e0603 */
[----:B------:R0:W-:Y:S04]  /*16520*/  STS.U16 [R0+UR9+0xd000], R26 ;  /* 0x00d0001a00007988 */ /* 0x0001e80008000409 */
[----:B------:R1:W-:Y:S01]  /*16530*/  STS.U16 [R0+UR9+0xcc00], R27 ;  /* 0x00cc001b00007988 */ /* 0x0003e20008000409 */
[----:B0-----:R-:W-:-:S05]  /*16540*/  IADD3 R26, P0, PT, R10, R19, RZ ;  /* 0x000000130a1a7210 */ /* 0x001fca0007f1e0ff */
[--C-:B------:R-:W-:Y:S01]  /*16550*/  IMAD.X R10, R11, 0x1, R3.reuse, P0 ;  /* 0x000000010b0a7824 */ /* 0x100fe200000e0603 */
[----:B-1----:R-:W-:Y:S01]  /*16560*/  IADD3 R27, P0, PT, R8, R19, RZ ;  /* 0x00000013081b7210 */ /* 0x002fe20007f1e0ff */
[----:B------:R-:W-:Y:S04]  /*16570*/  STL [R1+0xb18], R12 ;  /* 0x000b180c01007387 */ /* 0x000fe80000100800 */
[----:B------:R2:W-:Y:S01]  /*16580*/  STS.U16 [R0+UR9+0xc400], R29 ;  /* 0x00c4001d00007988 */ /* 0x0005e20008000409 */
[----:B------:R-:W-:-:S03]  /*16590*/  IMAD.X R8, R9, 0x1, R3, P0 ;  /* 0x0000000109087824 */ /* 0x000fc600000e0603 */
[----:B------:R-:W-:Y:S04]  /*165a0*/  STL [R1+0xb1c], R10 ;  /* 0x000b1c0a01007387 */ /* 0x000fe80000100800 */
[----:B------:R-:W3:Y:S04]  /*165b0*/  LDL.LU.64 R14, [R1+0xe0] ;  /* 0x0000e000010e7983 */ /* 0x000ee80000300a00 */
[----:B------:R0:W-:Y:S01]  /*165c0*/  STS.U16 [R0+UR9+0xc800], R28 ;  /* 0x00c8001c00007988 */ /* 0x0001e20008000409 */
[----:B--2---:R-:W-:-:S05]  /*165d0*/  IADD3 R29, P0, PT, R16, R19, RZ ;  /* 0x00000013101d7210 */ /* 0x004fca0007f1e0ff */
[----:B0-----:R-:W-:Y:S01]  /*165e0*/  IMAD.X R28, R17, 0x1, R3, P0 ;  /* 0x00000001111c7824 */ /* 0x001fe200000e0603 */
[----:B------:R-:W-:-:S05]  /*165f0*/  IADD3 R0, P0, PT, R6, R19, RZ ;  /* 0x0000001306007210 */ /* 0x000fca0007f1e0ff */
[----:B------:R-:W-:Y:S02]  /*16600*/  IMAD.X R2, R7, 0x1, R3, P0 ;  /* 0x0000000107027824 */ /* 0x000fe400000e0603 */
[----:B------:R-:W2:Y:S04]  /*16610*/  LDL.LU.64 R6, [R1+0xe8] ;  /* 0x0000e80001067983 */ /* 0x000ea80000300a00 */
[----:B------:R4:W-:Y:S04]  /*16620*/  STL [R1+0x4], R0 ;  /* 0x0000040001007387 */ /* 0x0009e80000100800 */
[----:B------:R0:W-:Y:S04]  /*16630*/  STL [R1], R2 ;  /* 0x0000000201007387 */ /* 0x0001e80000100800 */
[----:B------:R-:W2:Y:S01]  /*16640*/  LDL.LU.64 R16, [R1+0xc0] ;  /* 0x0000c00001107983 */ /* 0x000ea20000300a00 */
[----:B----4-:R-:W-:-:S05]  /*16650*/  IADD3 R0, P0, PT, R4, R19, RZ ;  /* 0x0000001304007210 */ /* 0x010fca0007f1e0ff */
[----:B0-----:R-:W-:Y:S01]  /*16660*/  IMAD.X R2, R5, 0x1, R3, P0 ;  /* 0x0000000105027824 */ /* 0x001fe200000e0603 */
[----:B------:R3:W-:Y:S04]  /*16670*/  STL [R1+0xc], R0 ;  /* 0x00000c0001007387 */ /* 0x0007e80000100800 */
[----:B------:R-:W-:Y:S04]  /*16680*/  STL [R1+0x8], R2 ;  /* 0x0000080201007387 */ /* 0x000fe80000100800 */
[----:B------:R-:W4:Y:S01]  /*16690*/  LDL.LU.64 R4, [R1+0xf0] ;  /* 0x0000f00001047983 */ /* 0x000f220000300a00 */
[----:B---3--:R-:W-:-:S05]  /*166a0*/  IADD3 R0, P0, PT, R24, R19, RZ ;  /* 0x0000001318007210 */ /* 0x008fca0007f1e0ff */
[----:B------:R-:W-:Y:S01]  /*166b0*/  IMAD.X R9, R25, 0x1, R3, P0 ;  /* 0x0000000119097824 */ /* 0x000fe200000e0603 */
[----:B------:R0:W-:Y:S04]  /*166c0*/  STL [R1+0x14], R0 ;  /* 0x0000140001007387 */ /* 0x0001e80000100800 */
[----:B------:R-:W-:Y:S04]  /*166d0*/  STL [R1+0x10], R9 ;  /* 0x0000100901007387 */ /* 0x000fe80000100800 */
[----:B------:R-:W3:Y:S01]  /*166e0*/  LDL.LU.64 R12, [R1+0xf8] ;  /* 0x0000f800010c7983 */ /* 0x000ee20000300a00 */
[----:B0-----:R-:W-:-:S05]  /*166f0*/  IADD3 R0, P0, PT, R22, R19, RZ ;  /* 0x0000001316007210 */ /* 0x001fca0007f1e0ff */
[----:B------:R-:W-:Y:S01]  /*16700*/  IMAD.X R2, R23, 0x1, R3, P0 ;  /* 0x0000000117027824 */ /* 0x000fe200000e0603 */
[----:B------:R0:W-:Y:S04]  /*16710*/  STL [R1+0x1c], R0 ;  /* 0x00001c0001007387 */ /* 0x0001e80000100800 */
[----:B------:R1:W-:Y:S04]  /*16720*/  STL [R1+0x18], R2 ;  /* 0x0000180201007387 */ /* 0x0003e80000100800 */
[----:B------:R-:W3:Y:S01]  /*16730*/  LDL.LU.64 R10, [R1+0x100] ;  /* 0x00010000010a7983 */ /* 0x000ee20000300a00 */
[----:B0-----:R-:W-:-:S05]  /*16740*/  IADD3 R0, P0, PT, R20, R19, RZ ;  /* 0x0000001314007210 */ /* 0x001fca0007f1e0ff */
[--C-:B------:R-:W-:Y:S01]  /*16750*/  IMAD.X R9, R21, 0x1, R3.reuse, P0 ;  /* 0x0000000115097824 */ /* 0x100fe200000e0603 */
[----:B-1----:R-:W-:Y:S01]  /*16760*/  IADD3 R2, P0, PT, R14, R19, RZ ;  /* 0x000000130e027210 */ /* 0x002fe20007f1e0ff */
[----:B------:R0:W-:Y:S04]  /*16770*/  STL [R1+0x24], R0 ;  /* 0x0000240001007387 */ /* 0x0001e80000100800 */
[----:B------:R-:W-:Y:S01]  /*16780*/  STL [R1+0x20], R9 ;  /* 0x0000200901007387 */ /* 0x000fe20000100800 */
[----:B0-----:R-:W-:-:S03]  /*16790*/  IMAD.X R0, R15, 0x1, R3, P0 ;  /* 0x000000010f007824 */ /* 0x001fc600000e0603 */
[----:B------:R-:W3:Y:S04]  /*167a0*/  LDL.LU.64 R14, [R1+0x108] ;  /* 0x00010800010e7983 */ /* 0x000ee80000300a00 */
[----:B------:R2:W-:Y:S04]  /*167b0*/  STL [R1+0xe0], R2 ;  /* 0x0000e00201007387 */ /* 0x0005e80000100800 */
[----:B------:R0:W-:Y:S01]  /*167c0*/  STL [R1+0x28], R0 ;  /* 0x0000280001007387 */ /* 0x0001e20000100800 */
[----:B--2---:R-:W-:-:S05]  /*167d0*/  IADD3 R2, P0, PT, R6, R19, RZ ;  /* 0x0000001306027210 */ /* 0x004fca0007f1e0ff */
[----:B0-----:R-:W-:Y:S02]  /*167e0*/  IMAD.X R0, R7, 0x1, R3, P0 ;  /* 0x0000000107007824 */ /* 0x001fe400000e0603 */
[----:B------:R-:W2:Y:S01]  /*167f0*/  LDL.LU.64 R6, [R1+0x110] ;  /* 0x0001100001067983 */ /* 0x000ea20000300a00 */
[----:B------:R-:W-:-:S03]  /*16800*/  IADD3 R9, P0, PT, R16, R19, RZ ;  /* 0x0000001310097210 */ /* 0x000fc60007f1e0ff */
[----:B------:R-:W-:Y:S04]  /*16810*/  STL [R1+0xe8], R2 ;  /* 0x0000e80201007387 */ /* 0x000fe80000100800 */
[----:B------:R0:W-:Y:S04]  /*16820*/  STL [R1+0x2c], R0 ;  /* 0x00002c0001007387 */ /* 0x0001e80000100800 */
[----:B------:R-:W-:Y:S04]  /*16830*/  STL [R1+0xc0], R9 ;  /* 0x0000c00901007387 */ /* 0x000fe80000100800 */
[----:B------:R-:W2:Y:S01]  /*16840*/  LDL.LU.64 R20, [R1+0x118] ;  /* 0x0001180001147983 */ /* 0x000ea20000300a00 */
[----:B0-----:R-:W-:Y:S01]  /*16850*/  IMAD.X R0, R17, 0x1, R3, P0 ;  /* 0x0000000111007824 */ /* 0x001fe200000e0603 */
[----:B----4-:R-:W-:-:S04]  /*16860*/  IADD3 R2, P0, PT, R4, R19, RZ ;  /* 0x0000001304027210 */ /* 0x010fc80007f1e0ff */
[----:B------:R0:W-:Y:S04]  /*16870*/  STL [R1+0x30], R0 ;  /* 0x0000300001007387 */ /* 0x0001e80000100800 */
[----:B------:R1:W-:Y:S04]  /*16880*/  STL [R1+0xf0], R2 ;  /* 0x0000f00201007387 */ /* 0x0003e80000100800 */
[----:B------:R-:W4:Y:S01]  /*16890*/  LDL.LU.64 R22, [R1+0x120] ;  /* 0x0001200001167983 */ /* 0x000f220000300a00 */
[----:B0-----:R-:W-:Y:S01]  /*168a0*/  IMAD.X R0, R5, 0x1, R3, P0 ;  /* 0x0000000105007824 */ /* 0x001fe200000e0603 */
[----:B---3--:R-:W-:-:S05]  /*168b0*/  IADD3 R4, P0, PT, R12, R19, RZ ;  /* 0x000000130c047210 */ /* 0x008fca0007f1e0ff */
[----:B------:R-:W-:Y:S01]  /*168c0*/  IMAD.X R5, R13, 0x1, R3, P0 ;  /* 0x000000010d057824 */ /* 0x000fe200000e0603 */
[----:B------:R0:W-:Y:S01]  /*168d0*/  STL [R1+0x34], R0 ;  /* 0x0000340001007387 */ /* 0x0001e20000100800 */
[----:B-1----:R-:W-:-:S05]  /*168e0*/  IADD3 R2, P0, PT, R10, R19, RZ ;  /* 0x000000130a027210 */ /* 0x002fca0007f1e0ff */
[----:B0-----:R-:W-:Y:S02]  /*168f0*/  IMAD.X R0, R11, 0x1, R3, P0 ;  /* 0x000000010b007824 */ /* 0x001fe400000e0603 */
[----:B------:R-:W3:Y:S04]  /*16900*/  LDL.LU.64 R10, [R1+0x128] ;  /* 0x00012800010a7983 */ /* 0x000ee80000300a00 */
[----:B------:R0:W-:Y:S04]  /*16910*/  STL [R1+0x100], R2 ;  /* 0x0001000201007387 */ /* 0x0001e80000100800 */
[----:B------:R-:W3:Y:S04]  /*16920*/  LDL.LU.64 R12, [R1+0x130] ;  /* 0x00013000010c7983 */ /* 0x000ee80000300a00 */
[----:B------:R2:W-:Y:S01]  /*16930*/  STL [R1+0x3c], R0 ;  /* 0x00003c0001007387 */ /* 0x0005e20000100800 */
[----:B0-----:R-:W-:-:S03]  /*16940*/  IADD3 R2, P0, PT, R14, R19, RZ ;  /* 0x000000130e027210 */ /* 0x001fc60007f1e0ff */
[----:B------:R-:W3:Y:S02]  /*16950*/  LDL.LU.64 R24, [R1+0x138] ;  /* 0x0001380001187983 */ /* 0x000ee40000300a00 */
[----:B------:R-:W-:-:S05]  /*16960*/  IMAD.X R9, R15, 0x1, R3, P0 ;  /* 0x000000010f097824 */ /* 0x000fca00000e0603 */
[----:B------:R-:W-:Y:S04]  /*16970*/  STL [R1+0x40], R9 ;  /* 0x0000400901007387 */ /* 0x000fe80000100800 */
[----:B------:R-:W3:Y:S01]  /*16980*/  LDL.LU.64 R14, [R1+0x140] ;  /* 0x00014000010e7983 */ /* 0x000ee20000300a00 */
[----:B--2---:R-:W-:-:S05]  /*16990*/  IADD3 R0, P0, PT, R6, R19, RZ ;  /* 0x0000001306007210 */ /* 0x004fca0007f1e0ff */
[----:B------:R0:W-:Y:S01]  /*169a0*/  STL [R1+0x110], R0 ;  /* 0x0001100001007387 */ /* 0x0001e20000100800 */
[----:B------:R-:W-:-:S03]  /*169b0*/  IMAD.X R6, R7, 0x1, R3, P0 ;  /* 0x0000000107067824 */ /* 0x000fc600000e0603 */
[----:B------:R-:W2:Y:S04]  /*169c0*/  LDL.LU.64 R16, [R1+0x148] ;  /* 0x0001480001107983 */ /* 0x000ea80000300a00 */
[----:B------:R1:W-:Y:S01]  /*169d0*/  STL [R1+0x44], R6 ;  /* 0x0000440601007387 */ /* 0x0003e20000100800 */
[----:B0-----:R-:W-:-:S03]  /*169e0*/  IADD3 R0, P0, PT, R20, R19, RZ ;  /* 0x0000001314007210 */ /* 0x001fc60007f1e0ff */
[----:B-1----:R-:W2:Y:S02]  /*169f0*/  LDL.LU.64 R6, [R1+0x150] ;  /* 0x0001500001067983 */ /* 0x002ea40000300a00 */
[----:B------:R-:W-:Y:S02]  /*16a00*/  IMAD.X R9, R21, 0x1, R3, P0 ;  /* 0x0000000115097824 */ /* 0x000fe400000e0603 */
[----:B------:R4:W-:Y:S04]  /*16a10*/  STL [R1+0x118], R0 ;  /* 0x0001180001007387 */ /* 0x0009e80000100800 */
[----:B------:R-:W2:Y:S01]  /*16a20*/  LDL.LU.64 R20, [R1+0x158] ;  /* 0x0001580001147983 */ /* 0x000ea20000300a00 */
[----:B----4-:R-:W-:-:S03]  /*16a30*/  IADD3 R0, P0, PT, R22, R19, RZ ;  /* 0x0000001316007210 */ /* 0x010fc60007f1e0ff */
[----:B------:R0:W-:Y:S04]  /*16a40*/  STL [R1+0x48], R9 ;  /* 0x0000480901007387 */ /* 0x0001e80000100800 */
[----:B------:R3:W-:Y:S01]  /*16a50*/  STL [R1+0x120], R0 ;  /* 0x0001200001007387 */ /* 0x0007e20000100800 */
[----:B0-----:R-:W-:-:S03]  /*16a60*/  IMAD.X R9, R23, 0x1, R3, P0 ;  /* 0x0000000117097824 */ /* 0x001fc600000e0603 */
[----:B------:R-:W4:Y:S04]  /*16a70*/  LDL.LU.64 R22, [R1+0x160] ;  /* 0x0001600001167983 */ /* 0x000f280000300a00 */
[----:B------:R0:W-:Y:S01]  /*16a80*/  STL [R1+0x4c], R9 ;  /* 0x00004c0901007387 */ /* 0x0001e20000100800 */
[----:B---3--:R-:W-:-:S03]  /*16a90*/  IADD3 R0, P0, PT, R10, R19, RZ ;  /* 0x000000130a007210 */ /* 0x008fc60007f1e0ff */
[----:B------:R-:W3:Y:S02]  /*16aa0*/  LDL.LU R10, [R1+0xb1c] ;  /* 0x000b1c00010a7983 */ /* 0x000ee40000300800 */
[----:B0-----:R-:W-:Y:S02]  /*16ab0*/  IMAD.X R9, R11, 0x1, R3, P0 ;  /* 0x000000010b097824 */ /* 0x001fe400000e0603 */
[----:B------:R0:W-:Y:S04]  /*16ac0*/  STL [R1+0x128], R0 ;  /* 0x0001280001007387 */ /* 0x0001e80000100800 */
[----:B------:R-:W-:Y:S01]  /*16ad0*/  STL [R1+0x50], R9 ;  /* 0x0000500901007387 */ /* 0x000fe20000100800 */
[----:B0-----:R-:W-:-:S03]  /*16ae0*/  IADD3 R0, P0, PT, R12, R19, RZ ;  /* 0x000000130c007210 */ /* 0x001fc60007f1e0ff */
[----:B------:R-:W3:Y:S02]  /*16af0*/  LDL.LU R12, [R1+0xb18] ;  /* 0x000b1800010c7983 */ /* 0x000ee40000300800 */
[----:B------:R-:W-:Y:S02]  /*16b00*/  IMAD.X R11, R13, 0x1, R3, P0 ;  /* 0x000000010d0b7824 */ /* 0x000fe400000e0603 */
[----:B------:R0:W-:Y:S04]  /*16b10*/  STL [R1+0x130], R0 ;  /* 0x0001300001007387 */ /* 0x0001e80000100800 */
[----:B------:R-:W-:Y:S01]  /*16b20*/  STL [R1+0x54], R11 ;  /* 0x0000540b01007387 */ /* 0x000fe20000100800 */
[----:B0-----:R-:W-:-:S05]  /*16b30*/  IADD3 R0, P0, PT, R24, R19, RZ ;  /* 0x0000001318007210 */ /* 0x001fca0007f1e0ff */
[----:B------:R-:W-:Y:S02]  /*16b40*/  IMAD.X R9, R25, 0x1, R3, P0 ;  /* 0x0000000119097824 */ /* 0x000fe400000e0603 */
[----:B------:R-:W3:Y:S04]  /*16b50*/  LDL.LU.64 R24, [R1+0xb10] ;  /* 0x000b100001187983 */ /* 0x000ee80000300a00 */
[----:B------:R0:W-:Y:S04]  /*16b60*/  STL [R1+0x138], R0 ;  /* 0x0001380001007387 */ /* 0x0001e80000100800 */
[----:B------:R-:W-:Y:S01]  /*16b70*/  STL [R1+0x58], R9 ;  /* 0x0000580901007387 */ /* 0x000fe20000100800 */
[----:B0-----:R-:W-:-:S03]  /*16b80*/  IADD3 R0, P0, PT, R14, R19, RZ ;  /* 0x000000130e007210 */ /* 0x001fc60007f1e0ff */
[----:B------:R-:W3:Y:S02]  /*16b90*/  LDL.LU R14, [R1+0xb0c] ;  /* 0x000b0c00010e7983 */ /* 0x000ee40000300800 */
[----:B------:R-:W-:Y:S02]  /*16ba0*/  IMAD.X R11, R15, 0x1, R3, P0 ;  /* 0x000000010f0b7824 */ /* 0x000fe400000e0603 */
[----:B------:R2:W-:Y:S04]  /*16bb0*/  STL [R1+0x140], R0 ;  /* 0x0001400001007387 */ /* 0x0005e80000100800 */
[----:B------:R-:W-:Y:S01]  /*16bc0*/  STL [R1+0x5c], R11 ;  /* 0x00005c0b01007387 */ /* 0x000fe20000100800 */
[----:B--2---:R-:W-:-:S03]  /*16bd0*/  IADD3 R0, P0, PT, R16, R19, RZ ;  /* 0x0000001310007210 */ /* 0x004fc60007f1e0ff */
[----:B------:R-:W2:Y:S02]  /*16be0*/  LDL.LU R16, [R1+0xb08] ;  /* 0x000b080001107983 */ /* 0x000ea40000300800 */
[----:B------:R-:W-:Y:S02]  /*16bf0*/  IMAD.X R9, R17, 0x1, R3, P0 ;  /* 0x0000000111097824 */ /* 0x000fe400000e0603 */
[----:B------:R0:W-:Y:S02]  /*16c00*/  STL [R1+0x148], R0 ;  /* 0x0001480001007387 */ /* 0x0001e40000100800 */
[----:B0-----:R-:W-:-:S05]  /*16c10*/  IADD3 R0, P0, PT, R6, R19, RZ ;  /* 0x0000001306007210 */ /* 0x001fca0007f1e0ff */
[----:B------:R-:W-:Y:S04]  /*16c20*/  STL [R1+0xaec], R0 ;  /* 0x000aec0001007387 */ /* 0x000fe80000100800 */
[----:B------:R0:W-:Y:S02]  /*16c30*/  STL [R1+0x60], R9 ;  /* 0x0000600901007387 */ /* 0x0001e40000100800 */
[--C-:B0-----:R-:W-:Y:S01]  /*16c40*/  IMAD.X R9, R7, 0x1, R3.reuse, P0 ;  /* 0x0000000107097824 */ /* 0x101fe200000e0603 */
[-C--:B------:R-:W-:Y:S01]  /*16c50*/  IADD3 R0, P0, PT, R20, R19.reuse, RZ ;  /* 0x0000001314007210 */ /* 0x080fe20007f1e0ff */
[----:B------:R-:W2:Y:S04]  /*16c60*/  LDL.LU.64 R6, [R1+0xb00] ;  /* 0x000b000001067983 */ /* 0x000ea80000300a00 */
[----:B------:R-:W-:Y:S01]  /*16c70*/  IMAD.X R11, R21, 0x1, R3, P0 ;  /* 0x00000001150b7824 */ /* 0x000fe200000e0603 */
[----:B------:R-:W-:Y:S04]  /*16c80*/  STL [R1+0x64], R9 ;  /* 0x0000640901007387 */ /* 0x000fe80000100800 */
[----:B------:R-:W3:Y:S04]  /*16c90*/  LDL.LU.64 R20, [R1+0xaf8] ;  /* 0x000af80001147983 */ /* 0x000ee80000300a00 */
[----:B------:R4:W-:Y:S04]  /*16ca0*/  STL [R1+0x158], R0 ;  /* 0x0001580001007387 */ /* 0x0009e80000100800 */
[----:B------:R-:W-:Y:S01]  /*16cb0*/  STL [R1+0x68], R11 ;  /* 0x0000680b01007387 */ /* 0x000fe20000100800 */
[----:B----4-:R-:W-:-:S05]  /*16cc0*/  IADD3 R0, P0, PT, R22, R19, RZ ;  /* 0x0000001316007210 */ /* 0x010fca0007f1e0ff */
[----:B------:R-:W-:Y:S02]  /*16cd0*/  IMAD.X R9, R23, 0x1, R3, P0 ;  /* 0x0000000117097824 */ /* 0x000fe400000e0603 */
[----:B------:R-:W4:Y:S04]  /*16ce0*/  LDL.LU.64 R22, [R1+0xaf0] ;  /* 0x000af00001167983 */ /* 0x000f280000300a00 */
[----:B------:R0:W-:Y:S01]  /*16cf0*/  STL [R1+0x160], R0 ;  /* 0x0001600001007387 */ /* 0x0001e20000100800 */
[----:B------:R-:W-:-:S03]  /*16d00*/  IMAD.MOV.U32 R19, RZ, RZ, R18 ;  /* 0x000000ffff137224 */ /* 0x000fc600078e0012 */
[----:B0-----:R-:W3:Y:S04]  /*16d10*/  LDL.LU R0, [R1+0x4] ;  /* 0x0000040001007983 */ /* 0x001ee80000300800 */
[----:B------:R-:W-:Y:S04]  /*16d20*/  STL [R1+0x914], R3 ;  /* 0x0009140301007387 */ /* 0x000fe80000100800 */
[----:B------:R-:W-:Y:S04]  /*16d30*/  STL [R1+0x6c], R9 ;  /* 0x00006c0901007387 */ /* 0x000fe80000100800 */
[----:B------:R0:W-:Y:S04]  /*16d40*/  STL [R1+0x9b8], R3 ;  /* 0x0009b80301007387 */ /* 0x0001e80000100800 */
[----:B0-----:R-:W3:Y:S01]  /*16d50*/  LDL.LU R3, [R1+0x24] ;  /* 0x0000240001037983 */ /* 0x001ee20000300800 */
[----:B--2---:R-:W-:-:S03]  /*16d60*/  IMAD.MOV.U32 R18, RZ, RZ, R6 ;  /* 0x000000ffff127224 */ /* 0x004fc600078e0006 */
[----:B----4-:R0:W-:Y:S04]  /*16d70*/  STL.64 [R1+0x9a0], R22 ;  /* 0x0009a01601007387 */ /* 0x0101e80000100a00 */
[----:B0-----:R-:W2:Y:S04]  /*16d80*/  LDL.LU R22, [R1+0x10] ;  /* 0x0000100001167983 */ /* 0x001ea80000300800 */
[----:B------:R-:W4:Y:S04]  /*16d90*/  LDL.LU R23, [R1+0x14] ;  /* 0x0000140001177983 */ /* 0x000f280000300800 */
[----:B---3--:R0:W-:Y:S04]  /*16da0*/  STL.64 [R1+0x9b0], R20 ;  /* 0x0009b01401007387 */ /* 0x0081e80000100a00 */
[----:B0-----:R-:W3:Y:S04]  /*16db0*/  LDL.LU R20, [R1+0x1c] ;  /* 0x00001c0001147983 */ /* 0x001ee80000300800 */
[----:B------:R-:W2:Y:S04]  /*16dc0*/  LDL.LU R21, [R1+0x20] ;  /* 0x0000200001157983 */ /* 0x000ea80000300800 */
[----:B------:R0:W-:Y:S04]  /*16dd0*/  STL.64 [R1+0x9c0], R18 ;  /* 0x0009c01201007387 */ /* 0x0001e80000100a00 */
[----:B0-----:R-:W2:Y:S01]  /*16de0*/  LDL.LU R19, [R1] ;  /* 0x0000000001137983 */ /* 0x001ea20000300800 */
[----:B------:R-:W-:-:S02]  /*16df0*/  IMAD.MOV.U32 R17, RZ, RZ, R16 ;  /* 0x000000ffff117224 */ /* 0x000fc400078e0010 */
[----:B------:R-:W-:Y:S01]  /*16e00*/  IMAD.MOV.U32 R16, RZ, RZ, R7 ;  /* 0x000000ffff107224 */ /* 0x000fe200078e0007 */
[----:B------:R-:W3:Y:S01]  /*16e10*/  LDL.LU R18, [R1+0xe8] ;  /* 0x0000e80001127983 */ /* 0x000ee20000300800 */
[----:B------:R-:W-:Y:S02]  /*16e20*/  IMAD.MOV.U32 R15, RZ, RZ, R14 ;  /* 0x000000ffff0f7224 */ /* 0x000fe400078e000e */
[----:B------:R-:W-:Y:S01]  /*16e30*/  IMAD.MOV.U32 R14, RZ, RZ, R24 ;  /* 0x000000ffff0e7224 */ /* 0x000fe200078e0018 */
[----:B------:R-:W-:Y:S04]  /*16e40*/  STL.64 [R1+0x9f0], R6 ;  /* 0x0009f00601007387 */ /* 0x000fe80000100a00 */
[----:B------:R0:W-:Y:S01]  /*16e50*/  STL.64 [R1+0x9d0], R16 ;  /* 0x0009d01001007387 */ /* 0x0001e20000100a00 */
[----:B------:R-:W-:-:S02]  /*16e60*/  IMAD.MOV.U32 R13, RZ, RZ, R12 ;  /* 0x000000ffff0d7224 */ /* 0x000fc400078e000c */
[----:B------:R-:W-:Y:S01]  /*16e70*/  IMAD.MOV.U32 R12, RZ, RZ, R25 ;  /* 0x000000ffff0c7224 */ /* 0x000fe200078e0019 */
[----:B0-----:R-:W3:Y:S04]  /*16e80*/  LDL.LU R16, [R1+0xe0] ;  /* 0x0000e00001107983 */ /* 0x001ee80000300800 */
[----:B------:R-:W3:Y:S04]  /*16e90*/  LDL.LU R17, [R1+0x2c] ;  /* 0x00002c0001117983 */ /* 0x000ee80000300800 */
[----:B------:R0:W-:Y:S04]  /*16ea0*/  STL.64 [R1+0x9e0], R14 ;  /* 0x0009e00e01007387 */ /* 0x0001e80000100a00 */
[----:B0-----:R-:W3:Y:S04]  /*16eb0*/  LDL.LU R14, [R1+0x18] ;  /* 0x00001800010e7983 */ /* 0x001ee80000300800 */
[----:B------:R-:W3:Y:S04]  /*16ec0*/  LDL.LU R15, [R1+0x28] ;  /* 0x00002800010f7983 */ /* 0x000ee80000300800 */
[----:B------:R-:W-:Y:S04]  /*16ed0*/  STL [R1+0x9d8], R24 ;  /* 0x0009d81801007387 */ /* 0x000fe80000100800 */
[----:B------:R-:W-:Y:S04]  /*16ee0*/  STL [R1+0x9f8], R24 ;  /* 0x0009f81801007387 */ /* 0x000fe80000100800 */
[----:B------:R-:W-:Y:S04]  /*16ef0*/  STL [R1+0xa08], R25 ;  /* 0x000a081901007387 */ /* 0x000fe80000100800 */
[----:B------:R0:W-:Y:S04]  /*16f00*/  STL.64 [R1+0xa30], R24 ;  /* 0x000a301801007387 */ /* 0x0001e80000100a00 */
[----:B0-----:R-:W3:Y:S04]  /*16f10*/  LDL.LU R24, [R1+0x8] ;  /* 0x0000080001187983 */ /* 0x001ee80000300800 */
[----:B------:R-:W3:Y:S01]  /*16f20*/  LDL.LU R25, [R1+0xc] ;  /* 0x00000c0001197983 */ /* 0x000ee20000300800 */
[----:B------:R-:W-:-:S02]  /*16f30*/  IMAD.MOV.U32 R11, RZ, RZ, R10 ;  /* 0x000000ffff0b7224 */ /* 0x000fc400078e000a */
[----:B------:R-:W-:Y:S01]  /*16f40*/  IMAD.MOV.U32 R10, RZ, RZ, R26 ;  /* 0x000000ffff0a7224 */ /* 0x000fe200078e001a */
[----:B------:R0:W-:Y:S01]  /*16f50*/  STL.64 [R1+0xa00], R12 ;  /* 0x000a000c01007387 */ /* 0x0001e20000100a00 */
[----:B------:R-:W-:Y:S02]  /*16f60*/  IMAD.MOV.U32 R9, RZ, RZ, R8 ;  /* 0x000000ffff097224 */ /* 0x000fe400078e0008 */
[----:B------:R-:W-:Y:S01]  /*16f70*/  IMAD.MOV.U32 R8, RZ, RZ, R27 ;  /* 0x000000ffff087224 */ /* 0x000fe200078e001b */
[----:B------:R-:W-:Y:S04]  /*16f80*/  STL [R1+0xa18], R26 ;  /* 0x000a181a01007387 */ /* 0x000fe80000100800 */
[----:B------:R-:W-:Y:S04]  /*16f90*/  STL [R1+0xa38], R26 ;  /* 0x000a381a01007387 */ /* 0x000fe80000100800 */
[----:B------:R-:W-:Y:S04]  /*16fa0*/  STL.64 [R1+0xa10], R10 ;  /* 0x000a100a01007387 */ /* 0x000fe80000100a00 */
[----:B------:R-:W-:Y:S01]  /*16fb0*/  STL [R1+0xa48], R27 ;  /* 0x000a481b01007387 */ /* 0x000fe20000100800 */
[----:B0-----:R-:W-:-:S03]  /*16fc0*/  IMAD.MOV.U32 R12, RZ, RZ, R0 ;  /* 0x000000ffff0c7224 */ /* 0x001fc600078e0000 */
[----:B------:R-:W-:Y:S04]  /*16fd0*/  STL.64 [R1+0xa70], R26 ;  /* 0x000a701a01007387 */ /* 0x000fe80000100a00 */
[----:B------:R-:W-:Y:S04]  /*16fe0*/  STL.64 [R1+0xa20], R8 ;  /* 0x000a200801007387 */ /* 0x000fe80000100a00 */
[----:B------:R0:W-:Y:S01]  /*16ff0*/  STL.64 [R1+0xa40], R28 ;  /* 0x000a401c01007387 */ /* 0x0001e20000100a00 */
[----:B--2---:R-:W-:-:S03]  /*17000*/  IMAD.MOV.U32 R13, RZ, RZ, R19 ;  /* 0x000000ffff0d7224 */ /* 0x004fc600078e0013 */
[----:B------:R-:W2:Y:S04]  /*17010*/  LDL.LU R19, [R1+0x30] ;  /* 0x0000300001137983 */ /* 0x000ea80000300800 */
[----:B------:R-:W2:Y:S01]  /*17020*/  LDL.LU R0, [R1+0xc0] ;  /* 0x0000c00001007983 */ /* 0x000ea20000300800 */
[----:B------:R-:W-:Y:S02]  /*17030*/  IMAD.MOV.U32 R6, RZ, RZ, R29 ;  /* 0x000000ffff067224 */ /* 0x000fe400078e001d */
[----:B------:R-:W-:Y:S02]  /*17040*/  IMAD.MOV.U32 R7, RZ, RZ, R28 ;  /* 0x000000ffff077224 */ /* 0x000fe400078e001c */
[----:B0-----:R-:W-:Y:S02]  /*17050*/  IMAD.MOV.U32 R29, RZ, RZ, R22 ;  /* 0x000000ffff1d7224 */ /* 0x001fe400078e0016 */
[----:B----4-:R-:W-:Y:S01]  /*17060*/  IMAD.MOV.U32 R28, RZ, RZ, R23 ;  /* 0x000000ffff1c7224 */ /* 0x010fe200078e0017 */
[----:B------:R-:W4:Y:S04]  /*17070*/  LDL.LU R22, [R1+0x34] ;  /* 0x0000340001167983 */ /* 0x000f280000300800 */
[----:B------:R-:W4:Y:S04]  /*17080*/  LDL.LU R23, [R1+0xf0] ;  /* 0x0000f00001177983 */ /* 0x000f280000300800 */
[----:B------:R-:W-:Y:S04]  /*17090*/  STL.64 [R1+0xa8], R6 ;  /* 0x0000a80601007387 */ /* 0x000fe80000100a00 */
[----:B------:R0:W-:Y:S04]  /*170a0*/  STL.64 [R1+0xa50], R6 ;  /* 0x000a500601007387 */ /* 0x0001e80000100a00 */
[----:B------:R-:W-:Y:S04]  /*170b0*/  STL.64 [R1+0xb0], R12 ;  /* 0x0000b00c01007387 */ /* 0x000fe80000100a00 */
[----:B------:R-:W-:Y:S04]  /*170c0*/  STL [R1+0xa78], R12 ;  /* 0x000a780c01007387 */ /* 0x000fe80000100800 */
[----:B------:R-:W-:Y:S04]  /*170d0*/  STL [R1+0xa58], R13 ;  /* 0x000a580d01007387 */ /* 0x000fe80000100800 */
[----:B------:R-:W-:Y:S01]  /*170e0*/  STL [R1+0xa88], R13 ;  /* 0x000a880d01007387 */ /* 0x000fe20000100800 */
[----:B---3--:R-:W-:-:S03]  /*170f0*/  IMAD.MOV.U32 R26, RZ, RZ, R20 ;  /* 0x000000ffff1a7224 */ /* 0x008fc600078e0014 */
[----:B------:R1:W-:Y:S01]  /*17100*/  STL.64 [R1+0xab0], R12 ;  /* 0x000ab00c01007387 */ /* 0x0003e20000100a00 */
[----:B------:R-:W-:Y:S02]  /*17110*/  IMAD.MOV.U32 R27, RZ, RZ, R14 ;  /* 0x000000ffff1b7224 */ /* 0x000fe400078e000e */
[----:B0-----:R-:W-:Y:S02]  /*17120*/  IMAD.MOV.U32 R6, RZ, RZ, R18 ;  /* 0x000000ffff067224 */ /* 0x001fe400078e0012 */
[----:B------:R-:W-:Y:S02]  /*17130*/  IMAD.MOV.U32 R7, RZ, RZ, R17 ;  /* 0x000000ffff077224 */ /* 0x000fe400078e0011 */
[----:B-1----:R-:W-:Y:S02]  /*17140*/  IMAD.MOV.U32 R12, RZ, RZ, R16 ;  /* 0x000000ffff0c7224 */ /* 0x002fe400078e0010 */
[----:B------:R-:W-:Y:S01]  /*17150*/  IMAD.MOV.U32 R13, RZ, RZ, R15 ;  /* 0x000000ffff0d7224 */ /* 0x000fe200078e000f */
[----:B------:R-:W-:-:S04]  /*17160*/  LOP3.LUT R25, R25, R24, RZ, 0x3c, !PT ;  /* 0x0000001819197212 */ /* 0x000fc800078e3cff */
[----:B------:R-:W-:-:S04]  /*17170*/  LOP3.LUT R24, R25, R24, RZ, 0x3c, !PT ;  /* 0x0000001819187212 */ /* 0x000fc800078e3cff */
[----:B------:R-:W-:-:S05]  /*17180*/  LOP3.LUT R25, R25, R24, RZ, 0x3c, !PT ;  /* 0x0000001819197212 */ /* 0x000fca00078e3cff */
[----:B------:R-:W-:Y:S04]  /*17190*/  STL.64 [R1+0xb8], R24 ;  /* 0x0000b81801007387 */ /* 0x000fe80000100a00 */
[----:B------:R-:W-:Y:S04]  /*171a0*/  STL.64 [R1+0xa60], R24 ;  /* 0x000a601801007387 */ /* 0x000fe80000100a00 */
[----:B------:R-:W-:Y:S04]  /*171b0*/  STL.64 [R1+0xc8], R28 ;  /* 0x0000c81c01007387 */ /* 0x000fe80000100a00 */
[----:B------:R0:W-:Y:S04]  /*171c0*/  STL.64 [R1+0xa80], R28 ;  /* 0x000a801c01007387 */ /* 0x0001e80000100a00 */
[----:B------:R-:W3:Y:S01]  /*171d0*/  LDL.LU R20, [R1+0x3c] ;  /* 0x00003c0001147983 */ /* 0x000ee20000300800 */
[----:B0-----:R-:W-:-:S02]  /*171e0*/  IMAD.MOV.U32 R29, RZ, RZ, R21 ;  /* 0x000000ffff1d7224 */ /* 0x001fc400078e0015 */
[----:B------:R-:W-:Y:S01]  /*171f0*/  IMAD.MOV.U32 R28, RZ, RZ, R3 ;  /* 0x000000ffff1c7224 */ /* 0x000fe200078e0003 */
[----:B------:R-:W3:Y:S04]  /*17200*/  LDL.LU R21, [R1+0x100] ;  /* 0x0001000001157983 */ /* 0x000ee80000300800 */
[----:B------:R-:W3:Y:S04]  /*17210*/  LDL.LU R3, [R1+0x40] ;  /* 0x0000400001037983 */ /* 0x000ee80000300800 */
[----:B------:R-:W-:Y:S04]  /*17220*/  STL.64 [R1+0xd0], R26 ;  /* 0x0000d01a01007387 */ /* 0x000fe80000100a00 */
[----:B------:R-:W-:Y:S04]  /*17230*/  STL.64 [R1+0xa90], R26 ;  /* 0x000a901a01007387 */ /* 0x000fe80000100a00 */
[----:B------:R2:W-:Y:S04]  /*17240*/  STL.64 [R1+0xe8], R6 ;  /* 0x0000e80601007387 */ /* 0x0005e80000100a00 */
[----:B------:R-:W-:Y:S04]  /*17250*/  STL.64 [R1+0xe0], R12 ;  /* 0x0000e00c01007387 */ /* 0x000fe80000100a00 */
[----:B------:R-:W-:Y:S04]  /*17260*/  STL [R1+0xac8], R12 ;  /* 0x000ac80c01007387 */ /* 0x000fe80000100800 */
[----:B------:R-:W-:Y:S04]  /*17270*/  STL [R1+0xab8], R13 ;  /* 0x000ab80d01007387 */ /* 0x000fe80000100800 */
[----:B------:R-:W-:Y:S04]  /*17280*/  STL.64 [R1+0xd8], R28 ;  /* 0x0000d81c01007387 */ /* 0x000fe80000100a00 */
[----:B------:R-:W-:Y:S04]  /*17290*/  STL [R1+0xa98], R29 ;  /* 0x000a981d01007387 */ /* 0x000fe80000100800 */
[----:B------:R-:W-:Y:S01]  /*172a0*/  STL.64 [R1+0xac0], R28 ;  /* 0x000ac01c01007387 */ /* 0x000fe20000100a00 */
[----:B--2---:R-:W-:-:S03]  /*172b0*/  IMAD.MOV.U32 R7, RZ, RZ, R19 ;  /* 0x000000ffff077224 */ /* 0x004fc600078e0013 */
[----:B------:R-:W2:Y:S01]  /*172c0*/  LDL.LU R19, [R1+0x44] ;  /* 0x0000440001137983 */ /* 0x000ea20000300800 */
[----:B------:R-:W-:-:S03]  /*172d0*/  IMAD.MOV.U32 R6, RZ, RZ, R0 ;  /* 0x000000ffff067224 */ /* 0x000fc600078e0000 */
[----:B------:R-:W2:Y:S04]  /*172e0*/  LDL.LU R0, [R1+0x110] ;  /* 0x0001100001007983 */ /* 0x000ea80000300800 */
[----:B------:R0:W-:Y:S04]  /*172f0*/  STL.64 [R1+0xc0], R6 ;  /* 0x0000c00601007387 */ /* 0x0001e80000100a00 */
[----:B------:R-:W2:Y:S04]  /*17300*/  LDL.LU R16, [R1+0x48] ;  /* 0x0000480001107983 */ /* 0x000ea80000300800 */
[----:B------:R-:W2:Y:S04]  /*17310*/  LDL.LU R17, [R1+0x118] ;  /* 0x0001180001117983 */ /* 0x000ea80000300800 */
[----:B------:R-:W2:Y:S04]  /*17320*/  LDL.LU R14, [R1+0x4c] ;  /* 0x00004c00010e7983 */ /* 0x000ea80000300800 */
[----:B------:R-:W2:Y:S04]  /*17330*/  LDL.LU R15, [R1+0x120] ;  /* 0x00012000010f7983 */ /* 0x000ea80000300800 */
[----:B------:R-:W2:Y:S04]  /*17340*/  LDL.LU R10, [R1+0x50] ;  /* 0x00005000010a7983 */ /* 0x000ea80000300800 */
[----:B------:R-:W2:Y:S04]  /*17350*/  LDL.LU R11, [R1+0x128] ;  /* 0x00012800010b7983 */ /* 0x000ea80000300800 */
[----:B------:R-:W2:Y:S04]  /*17360*/  LDL.LU R8, [R1+0x54] ;  /* 0x0000540001087983 */ /* 0x000ea80000300800 */
[----:B------:R-:W2:Y:S04]  /*17370*/  LDL.LU R9, [R1+0x130] ;  /* 0x0001300001097983 */ /* 0x000ea80000300800 */
[----:B0-----:R-:W2:Y:S04]  /*17380*/  LDL.LU R6, [R1+0x58] ;  /* 0x0000580001067983 */ /* 0x001ea80000300800 */
[----:B------:R-:W2:Y:S04]  /*17390*/  LDL.LU R7, [R1+0x138] ;  /* 0x0001380001077983 */ /* 0x000ea80000300800 */
[----:B------:R-:W2:Y:S04]  /*173a0*/  LDL.LU R24, [R1+0x5c] ;  /* 0x00005c0001187983 */ /* 0x000ea80000300800 */
[----:B------:R-:W2:Y:S04]  /*173b0*/  LDL.LU R25, [R1+0x140] ;  /* 0x0001400001197983 */ /* 0x000ea80000300800 */
[----:B------:R-:W2:Y:S04]  /*173c0*/  LDL.LU R26, [R1+0x60] ;  /* 0x00006000011a7983 */ /* 0x000ea80000300800 */
[----:B------:R-:W2:Y:S04]  /*173d0*/  LDL.LU R27, [R1+0x148] ;  /* 0x00014800011b7983 */ /* 0x000ea80000300800 */
[----:B------:R-:W2:Y:S01]  /*173e0*/  LDL.64 R28, [R1+0xe8] ;  /* 0x0000e800011c7983 */ /* 0x000ea20000100a00 */
[----:B----4-:R-:W-:-:S04]  /*173f0*/  LOP3.LUT R23, R23, R22, RZ, 0x3c, !PT ;  /* 0x0000001617177212 */ /* 0x010fc800078e3cff */
[----:B------:R-:W-:-:S04]  /*17400*/  LOP3.LUT R22, R23, R22, RZ, 0x3c, !PT ;  /* 0x0000001617167212 */ /* 0x000fc800078e3cff */
[----:B------:R-:W-:Y:S02]  /*17410*/  LOP3.LUT R23, R23, R22, RZ, 0x3c, !PT ;  /* 0x0000001617177212 */ /* 0x000fe400078e3cff */
[----:B---3--:R-:W-:-:S04]  /*17420*/  LOP3.LUT R21, R21, R20, RZ, 0x3c, !PT ;  /* 0x0000001415157212 */ /* 0x008fc800078e3cff */
[----:B------:R-:W-:-:S04]  /*17430*/  LOP3.LUT R20, R21, R20, RZ, 0x3c, !PT ;  /* 0x0000001415147212 */ /* 0x000fc800078e3cff */
[----:B------:R-:W-:Y:S01]  /*17440*/  LOP3.LUT R21, R21, R20, RZ, 0x3c, !PT ;  /* 0x0000001415157212 */ /* 0x000fe200078e3cff */
[----:B--2---:R0:W-:Y:S04]  /*17450*/  STL.64 [R1+0xad0], R28 ;  /* 0x000ad01c01007387 */ /* 0x0041e80000100a00 */
[----:B0-----:R-:W2:Y:S04]  /*17460*/  LDL.LU R28, [R1+0x68] ;  /* 0x00006800011c7983 */ /* 0x001ea80000300800 */
[----:B------:R-:W2:Y:S04]  /*17470*/  LDL.LU R29, [R1+0x158] ;  /* 0x00015800011d7983 */ /* 0x000ea80000300800 */
[----:B------:R-:W-:Y:S04]  /*17480*/  STL.64 [R1+0xf0], R22 ;  /* 0x0000f01601007387 */ /* 0x000fe80000100a00 */
[----:B------:R0:W-:Y:S04]  /*17490*/  STL.64 [R1+0xaa0], R22 ;  /* 0x000aa01601007387 */ /* 0x0001e80000100a00 */
[----:B0-----:R-:W3:Y:S04]  /*174a0*/  LDL.LU R23, [R1+0x64] ;  /* 0x0000640001177983 */ /* 0x001ee80000300800 */
[----:B------:R-:W-:Y:S04]  /*174b0*/  STL.64 [R1+0xf8], R4 ;  /* 0x0000f80401007387 */ /* 0x000fe80000100a00 */
[----:B------:R-:W-:Y:S04]  /*174c0*/  STL [R1+0xad8], R5 ;  /* 0x000ad80501007387 */ /* 0x000fe80000100800 */
[----:B------:R-:W-:Y:S04]  /*174d0*/  STL.64 [R1+0x100], R20 ;  /* 0x0001001401007387 */ /* 0x000fe80000100a00 */
[----:B------:R0:W-:Y:S04]  /*174e0*/  STL.64 [R1+0xae0], R20 ;  /* 0x000ae01401007387 */ /* 0x0001e80000100a00 */
[----:B0-----:R-:W4:Y:S04]  /*174f0*/  LDL.LU R20, [R1+0x6c] ;  /* 0x00006c0001147983 */ /* 0x001f280000300800 */
[----:B------:R-:W4:Y:S01]  /*17500*/  LDL.LU R21, [R1+0x160] ;  /* 0x0001600001157983 */ /* 0x000f220000300800 */
[----:B------:R-:W-:-:S02]  /*17510*/  IMAD.MOV.U32 R18, RZ, RZ, R0 ;  /* 0x000000ffff127224 */ /* 0x000fc400078e0000 */
[----:B------:R-:W0:Y:S01]  /*17520*/  S2R R0, SR_TID.X ;  /* 0x0000000000007919 */ /* 0x000e220000002100 */
[----:B------:R-:W-:Y:S02]  /*17530*/  LOP3.LUT R17, R17, R16, RZ, 0x3c, !PT ;  /* 0x0000001011117212 */ /* 0x000fe400078e3cff */
[----:B------:R-:W-:Y:S02]  /*17540*/  LOP3.LUT R15, R15, R14, RZ, 0x3c, !PT ;  /* 0x0000000e0f0f7212 */ /* 0x000fe400078e3cff */
[----:B------:R-:W-:Y:S02]  /*17550*/  LOP3.LUT R11, R11, R10, RZ, 0x3c, !PT ;  /* 0x0000000a0b0b7212 */ /* 0x000fe400078e3cff */
[----:B------:R-:W-:Y:S02]  /*17560*/  LOP3.LUT R16, R17, R16, RZ, 0x3c, !PT ;  /* 0x0000001011107212 */ /* 0x000fe400078e3cff */
[----:B------:R-:W-:Y:S02]  /*17570*/  LOP3.LUT R14, R15, R14, RZ, 0x3c, !PT ;  /* 0x0000000e0f0e7212 */ /* 0x000fe400078e3cff */
[----:B------:R-:W-:-:S02]  /*17580*/  LOP3.LUT R10, R11, R10, RZ, 0x3c, !PT ;  /* 0x0000000a0b0a7212 */ /* 0x000fc400078e3cff */
[----:B------:R-:W-:Y:S02]  /*17590*/  LOP3.LUT R17, R17, R16, RZ, 0x3c, !PT ;  /* 0x0000001011117212 */ /* 0x000fe400078e3cff */
[----:B------:R-:W-:Y:S01]  /*175a0*/  LOP3.LUT R15, R15, R14, RZ, 0x3c, !PT ;  /* 0x0000000e0f0f7212 */ /* 0x000fe200078e3cff */
[----:B------:R-:W-:Y:S01]  /*175b0*/  STL.64 [R1+0x108], R2 ;  /* 0x0001080201007387 */ /* 0x000fe20000100a00 */
[----:B------:R-:W-:-:S03]  /*175c0*/  LOP3.LUT R11, R11, R10, RZ, 0x3c, !PT ;  /* 0x0000000a0b0b7212 */ /* 0x000fc600078e3cff */
[----:B------:R-:W-:Y:S04]  /*175d0*/  STL.64 [R1+0x110], R18 ;  /* 0x0001101201007387 */ /* 0x000fe80000100a00 */
[----:B------:R-:W-:Y:S01]  /*175e0*/  STL.64 [R1+0x118], R16 ;  /* 0x0001181001007387 */ /* 0x000fe20000100a00 */
[----:B0-----:R-:W-:-:S03]  /*175f0*/  LOP3.LUT R0, R0, 0x7f, RZ, 0xc0, !PT ;  /* 0x0000007f00007812 */ /* 0x001fc600078ec0ff */
[----:B------:R-:W-:Y:S01]  /*17600*/  STL.64 [R1+0x120], R14 ;  /* 0x0001200e01007387 */ /* 0x000fe20000100a00 */
[----:B------:R-:W-:-:S03]  /*17610*/  ISETP.GE.AND P0, PT, R0, UR5, PT ;  /* 0x0000000500007c0c */ /* 0x000fc6000bf06270 */
[----:B------:R-:W-:Y:S01]  /*17620*/  STL.64 [R1+0x128], R10 ;  /* 0x0001280a01007387 */ /* 0x000fe20000100a00 */
[----:B------:R-:W-:-:S03]  /*17630*/  LOP3.LUT R22, R0, 0x80, RZ, 0xfc, !PT ;  /* 0x0000008000167812 */ /* 0x000fc600078efcff */
[----:B------:R-:W3:Y:S01]  /*17640*/  LDL.LU R0, [R1+0xaec] ;  /* 0x000aec0001007983 */ /* 0x000ee20000300800 */
[----:B------:R-:W-:Y:S02]  /*17650*/  PRMT R5, RZ, 0x7610, R5 ;  /* 0x00007610ff057816 */ /* 0x000fe40000000005 */
[----:B----4-:R-:W-:-:S04]  /*17660*/  LOP3.LUT R21, R21, R20, RZ, 0x3c, !PT ;  /* 0x0000001415157212 */ /* 0x010fc800078e3cff */
[----:B------:R-:W-:-:S04]  /*17670*/  LOP3.LUT R20, R21, R20, RZ, 0x3c, !PT ;  /* 0x0000001415147212 */ /* 0x000fc800078e3cff */
[----:B------:R-:W-:-:S05]  /*17680*/  LOP3.LUT R21, R21, R20, RZ, 0x3c, !PT ;  /* 0x0000001415157212 */ /* 0x000fca00078e3cff */
[----:B------:R-:W4:Y:S01]  /*17690*/  @!P0 LDG.E.U16 R5, desc[UR10][R20.64] ;  /* 0x0000000a14058981 */ /* 0x000f22000c1e1500 */
[----:B------:R-:W-:Y:S02]  /*176a0*/  LOP3.LUT R9, R9, R8, RZ, 0x3c, !PT ;  /* 0x0000000809097212 */ /* 0x000fe400078e3cff */
[----:B------:R-:W-:Y:S02]  /*176b0*/  LOP3.LUT R7, R7, R6, RZ, 0x3c, !PT ;  /* 0x0000000607077212 */ /* 0x000fe400078e3cff */
[----:B------:R-:W-:Y:S02]  /*176c0*/  LOP3.LUT R25, R25, R24, RZ, 0x3c, !PT ;  /* 0x0000001819197212 */ /* 0x000fe400078e3cff */
[----:B------:R-:W-:Y:S02]  /*176d0*/  LOP3.LUT R8, R9, R8, RZ, 0x3c, !PT ;  /* 0x0000000809087212 */ /* 0x000fe400078e3cff */
[----:B------:R-:W-:Y:S02]  /*176e0*/  LOP3.LUT R27, R27, R26, RZ, 0x3c, !PT ;  /* 0x0000001a1b1b7212 */ /* 0x000fe400078e3cff */
[----:B------:R-:W-:-:S02]  /*176f0*/  LOP3.LUT R6, R7, R6, RZ, 0x3c, !PT ;  /* 0x0000000607067212 */ /* 0x000fc400078e3cff */
[----:B--2---:R-:W-:Y:S02]  /*17700*/  LOP3.LUT R29, R29, R28, RZ, 0x3c, !PT ;  /* 0x0000001c1d1d7212 */ /* 0x004fe400078e3cff */
[----:B------:R-:W-:Y:S02]  /*17710*/  LOP3.LUT R24, R25, R24, RZ, 0x3c, !PT ;  /* 0x0000001819187212 */ /* 0x000fe400078e3cff */
[----:B------:R-:W-:Y:S02]  /*17720*/  LOP3.LUT R9, R9, R8, RZ, 0x3c, !PT ;  /* 0x0000000809097212 */ /* 0x000fe400078e3cff */
[----:B------:R-:W-:Y:S02]  /*17730*/  LOP3.LUT R26, R27, R26, RZ, 0x3c, !PT ;  /* 0x0000001a1b1a7212 */ /* 0x000fe400078e3cff */
[----:B------:R-:W-:Y:S02]  /*17740*/  LOP3.LUT R7, R7, R6, RZ, 0x3c, !PT ;  /* 0x0000000607077212 */ /* 0x000fe400078e3cff */
[----:B------:R-:W-:-:S02]  /*17750*/  ISETP.GE.AND P1, PT, R22, UR5, PT ;  /* 0x0000000516007c0c */ /* 0x000fc4000bf26270 */
[----:B------:R-:W-:Y:S02]  /*17760*/  LOP3.LUT R28, R29, R28, RZ, 0x3c, !PT ;  /* 0x0000001c1d1c7212 */ /* 0x000fe400078e3cff */
[----:B------:R-:W-:Y:S01]  /*17770*/  LOP3.LUT R25, R25, R24, RZ, 0x3c, !PT ;  /* 0x0000001819197212 */ /* 0x000fe200078e3cff */
[----:B------:R-:W-:Y:S01]  /*17780*/  STL.64 [R1+0x130], R8 ;  /* 0x0001300801007387 */ /* 0x000fe20000100a00 */
[----:B------:R-:W-:Y:S02]  /*17790*/  LOP3.LUT R27, R27, R26, RZ, 0x3c, !PT ;  /* 0x0000001a1b1b7212 */ /* 0x000fe400078e3cff */
[----:B------:R-:W-:Y:S01]  /*177a0*/  LOP3.LUT R29, R29, R28, RZ, 0x3c, !PT ;  /* 0x0000001c1d1d7212 */ /* 0x000fe200078e3cff */
[----:B---3--:R-:W-:Y:S01]  /*177b0*/  IMAD.MOV.U32 R22, RZ, RZ, R0 ;  /* 0x000000ffff167224 */ /* 0x008fe200078e0000 */
[----:B------:R-:W-:Y:S01]  /*177c0*/  STL.64 [R1+0x138], R6 ;  /* 0x0001380601007387 */ /* 0x000fe20000100a00 */
[----:B------:R-:W-:-:S03]  /*177d0*/  PRMT R12, RZ, 0x7610, R12 ;  /* 0x00007610ff0c7816 */ /* 0x000fc6000000000c */
[----:B------:R-:W2:Y:S04]  /*177e0*/  LDL.LU R0, [R1+0xae8] ;  /* 0x000ae80001007983 */ /* 0x000ea80000300800 */
[----:B------:R-:W-:Y:S04]  /*177f0*/  STL.64 [R1+0x140], R24 ;  /* 0x0001401801007387 */ /* 0x000fe80000100a00 */
[----:B------:R-:W-:Y:S04]  /*17800*/  STL.64 [R1+0x148], R26 ;  /* 0x0001481a01007387 */ /* 0x000fe80000100a00 */
[----:B------:R-:W-:Y:S04]  /*17810*/  STL.64 [R1+0x150], R22 ;  /* 0x0001501601007387 */ /* 0x000fe80000100a00 */
[----:B------:R-:W-:Y:S04]  /*17820*/  STL.64 [R1+0x158], R28 ;  /* 0x0001581c01007387 */ /* 0x000fe80000100a00 */
[----:B------:R0:W-:Y:S04]  /*17830*/  STL.64 [R1+0x160], R20 ;  /* 0x0001601401007387 */ /* 0x0001e80000100a00 */
[----:B------:R-:W3:Y:S04]  /*17840*/  @!P1 LDG.E.U16 R12, desc[UR10][R28.64] ;  /* 0x0000000a1c0c9981 */ /* 0x000ee8000c1e1500 */
[----:B0-----:R-:W2:Y:S04]  /*17850*/  LDL.LU.64 R20, [R1+0xae0] ;  /* 0x000ae00001147983 */ /* 0x001ea80000300a00 */
[----:B----4-:R0:W-:Y:S04]  /*17860*/  STL [R1+0x5c], R5 ;  /* 0x00005c0501007387 */ /* 0x0101e80000100800 */
[----:B0-----:R-:W4:Y:S04]  /*17870*/  LDL.LU R5, [R1+0xad8] ;  /* 0x000ad80001057983 */ /* 0x001f280000300800 */
[----:B------:R-:W2:Y:S01]  /*17880*/  LDL.LU.64 R28, [R1+0xad0] ;  /* 0x000ad000011c7983 */ /* 0x000ea20000300a00 */
[----:B------:R-:W-:-:S06]  /*17890*/  PRMT R13, RZ, 0x7610, R13 ;  /* 0x00007610ff0d7816 */ /* 0x000fcc000000000d */
[----:B--2---:R-:W2:Y:S04]  /*178a0*/  @!P0 LDG.E.U16 R13, desc[UR10][R28.64] ;  /* 0x0000000a1c0d8981 */ /* 0x004ea8000c1e1500 */
[----:B---3--:R0:W-:Y:S04]  /*178b0*/  STL [R1+0x58], R12 ;  /* 0x0000580c01007387 */ /* 0x0081e80000100800 */
[----:B0-----:R-:W3:Y:S04]  /*178c0*/  LDL.LU R12, [R1+0xac8] ;  /* 0x000ac800010c7983 */ /* 0x001ee80000300800 */
[----:B------:R-:W3:Y:S04]  /*178d0*/  LDL.LU.64 R28, [R1+0xac0] ;  /* 0x000ac000011c7983 */ /* 0x000ee80000300a00 */
[----:B--2---:R0:W-:Y:S04]  /*178e0*/  STL [R1+0x1c], R13 ;  /* 0x00001c0d01007387 */ /* 0x0041e80000100800 */
[----:B0-----:R-:W2:Y:S01]  /*178f0*/  LDL.LU R13, [R1+0xab8] ;  /* 0x000ab800010d7983 */ /* 0x001ea20000300800 */
[----:B------:R-:W-:-:S02]  /*17900*/  PRMT R0, RZ, 0x7610, R0 ;  /* 0x00007610ff007816 */ /* 0x000fc40000000000 */
[----:B---3--:R-:W-:-:S06]  /*17910*/  PRMT R29, RZ, 0x7610, R29 ;  /* 0x00007610ff1d7816 */ /* 0x008fcc000000001d */
[----:B------:R-:W3:Y:S04]  /*17920*/  @!P0 LDG.E.U16 R29, desc[UR10][R22.64] ;  /* 0x0000000a161d8981 */ /* 0x000ee8000c1e1500 */
[----:B--2---:R-:W2:Y:S04]  /*17930*/  @!P1 LDG.E.U16 R0, desc[UR10][R12.64] ;  /* 0x0000000a0c009981 */ /* 0x004ea8000c1e1500 */
[----:B------:R-:W3:Y:S04]  /*17940*/  LDL.LU.64 R12, [R1+0xab0] ;  /* 0x000ab000010c7983 */ /* 0x000ee80000300a00 */
[----:B--2---:R0:W-:Y:S04]  /*17950*/  STL [R1+0x18], R0 ;  /* 0x0000180001007387 */ /* 0x0041e80000100800 */
[----:B0-----:R-:W2:Y:S04]  /*17960*/  LDL.LU R0, [R1+0xaa8] ;  /* 0x000aa80001007983 */ /* 0x001ea80000300800 */
[----:B------:R-:W4:Y:S04]  /*17970*/  LDL.LU.64 R22, [R1+0xaa0] ;  /* 0x000aa00001167983 */ /* 0x000f280000300a00 */
[----:B---3--:R0:W-:Y:S01]  /*17980*/  STL [R1+0x54], R29 ;  /* 0x0000541d01007387 */ /* 0x0081e20000100800 */
[----:B------:R-:W-:-:S06]  /*17990*/  PRMT R13, RZ, 0x7610, R13 ;  /* 0x00007610ff0d7816 */ /* 0x000fcc000000000d */
[----:B------:R-:W3:Y:S04]  /*179a0*/  @!P1 LDG.E.U16 R13, desc[UR10][R26.64] ;  /* 0x0000000a1a0d9981 */ /* 0x000ee8000c1e1500 */
[----:B0-----:R-:W3:Y:S04]  /*179b0*/  LDL.LU R29, [R1+0xa98] ;  /* 0x000a9800011d7983 */ /* 0x001ee80000300800 */
[----:B------:R-:W4:Y:S01]  /*179c0*/  LDL.LU.64 R26, [R1+0xa90] ;  /* 0x000a9000011a7983 */ /* 0x000f220000300a00 */
[----:B------:R-:W-:Y:S02]  /*179d0*/  PRMT R12, RZ, 0x7610, R12 ;  /* 0x00007610ff0c7816 */ /* 0x000fe4000000000c */
[----:B--2---:R-:W-:-:S04]  /*179e0*/  PRMT R0, RZ, 0x7610, R0 ;  /* 0x00007610ff007816 */ /* 0x004fc80000000000 */
[----:B---3--:R-:W2:Y:S04]  /*179f0*/  @!P0 LDG.E.U16 R12, desc[UR10][R28.64] ;  /* 0x0000000a1c0c8981 */ /* 0x008ea8000c1e1500 */
[----:B------:R0:W-:Y:S04]  /*17a00*/  STL [R1+0x50], R13 ;  /* 0x0000500d01007387 */ /* 0x0001e80000100800 */
[----:B----4-:R-:W3:Y:S04]  /*17a10*/  @!P1 LDG.E.U16 R0, desc[UR10][R26.64] ;  /* 0x0000000a1a009981 */ /* 0x010ee8000c1e1500 */
[----:B0-----:R-:W4:Y:S04]  /*17a20*/  LDL.LU R13, [R1+0xa88] ;  /* 0x000a8800010d7983 */ /* 0x001f280000300800 */
[----:B------:R-:W3:Y:S04]  /*17a30*/  LDL.LU.64 R28, [R1+0xa80] ;  /* 0x000a8000011c7983 */ /* 0x000ee80000300a00 */
[----:B--2---:R0:W-:Y:S04]  /*17a40*/  STL [R1+0x14], R12 ;  /* 0x0000140c01007387 */ /* 0x0041e80000100800 */
[----:B0-----:R-:W2:Y:S04]  /*17a50*/  LDL.LU R12, [R1+0xa78] ;  /* 0x000a7800010c7983 */ /* 0x001ea80000300800 */
[----:B------:R-:W2:Y:S01]  /*17a60*/  LDL.LU.64 R26, [R1+0xa70] ;  /* 0x000a7000011a7983 */ /* 0x000ea20000300a00 */
[----:B----4-:R-:W-:-:S03]  /*17a70*/  PRMT R13, RZ, 0x7610, R13 ;  /* 0x00007610ff0d7816 */ /* 0x010fc6000000000d */
[----:B---3--:R0:W-:Y:S04]  /*17a80*/  STL [R1+0x10], R0 ;  /* 0x0000100001007387 */ /* 0x0081e80000100800 */
[----:B------:R-:W3:Y:S04]  /*17a90*/  @!P0 LDG.E.U16 R13, desc[UR10][R24.64] ;  /* 0x0000000a180d8981 */ /* 0x000ee8000c1e1500 */
[----:B0-----:R-:W4:Y:S04]  /*17aa0*/  LDL.LU R0, [R1+0xa68] ;  /* 0x000a680001007983 */ /* 0x001f280000300800 */
[----:B------:R-:W3:Y:S01]  /*17ab0*/  LDL.LU.64 R24, [R1+0xa60] ;  /* 0x000a600001187983 */ /* 0x000ee20000300a00 */
[----:B--2---:R-:W-:-:S02]  /*17ac0*/  PRMT R27, RZ, 0x7610, R27 ;  /* 0x00007610ff1b7816 */ /* 0x004fc4000000001b */
[----:B------:R-:W-:-:S04]  /*17ad0*/  PRMT R26, RZ, 0x7610, R26 ;  /* 0x00007610ff1a7816 */ /* 0x000fc8000000001a */
[----:B------:R-:W2:Y:S04]  /*17ae0*/  @!P1 LDG.E.U16 R27, desc[UR10][R6.64] ;  /* 0x0000000a061b9981 */ /* 0x000ea8000c1e1500 */
[----:B------:R-:W2:Y:S01]  /*17af0*/  @!P0 LDG.E.U16 R26, desc[UR10][R28.64] ;  /* 0x0000000a1c1a8981 */ /* 0x000ea2000c1e1500 */
[----:B----4-:R-:W-:-:S06]  /*17b00*/  PRMT R0, RZ, 0x7610, R0 ;  /* 0x00007610ff007816 */ /* 0x010fcc0000000000 */
[----:B---3--:R-:W3:Y:S04]  /*17b10*/  @!P1 LDG.E.U16 R0, desc[UR10][R24.64] ;  /* 0x0000000a18009981 */ /* 0x008ee8000c1e1500 */
[----:B------:R0:W-:Y:S04]  /*17b20*/  STL [R1+0x4c], R13 ;  /* 0x00004c0d01007387 */ /* 0x0001e80000100800 */
[----:B0-----:R-:W4:Y:S04]  /*17b30*/  LDL.LU R13, [R1+0xa58] ;  /* 0x000a5800010d7983 */ /* 0x001f280000300800 */
[----:B------:R-:W3:Y:S04]  /*17b40*/  LDL.LU.64 R6, [R1+0xa50] ;  /* 0x000a500001067983 */ /* 0x000ee80000300a00 */
[----:B--2---:R0:W-:Y:S04]  /*17b50*/  STL [R1+0x48], R27 ;  /* 0x0000481b01007387 */ /* 0x0041e80000100800 */
[----:B0-----:R-:W2:Y:S04]  /*17b60*/  LDL.LU R27, [R1+0xa48] ;  /* 0x000a4800011b7983 */ /* 0x001ea80000300800 */
[----:B------:R-:W2:Y:S04]  /*17b70*/  LDL.LU.64 R28, [R1+0xa40] ;  /* 0x000a4000011c7983 */ /* 0x000ea80000300a00 */
[----:B------:R0:W-:Y:S04]  /*17b80*/  STL [R1+0xc], R26 ;  /* 0x00000c1a01007387 */ /* 0x0001e80000100800 */
[----:B0-----:R-:W2:Y:S04]  /*17b90*/  LDL.LU R26, [R1+0xa38] ;  /* 0x000a3800011a7983 */ /* 0x001ea80000300800 */
[----:B------:R-:W4:Y:S04]  /*17ba0*/  LDL.LU.64 R24, [R1+0xa30] ;  /* 0x000a300001187983 */ /* 0x000f280000300a00 */
[----:B---3--:R0:W-:Y:S04]  /*17bb0*/  STL [R1+0x8], R0 ;  /* 0x0000080001007387 */ /* 0x0081e80000100800 */
[----:B0-----:R-:W3:Y:S01]  /*17bc0*/  LDL.LU R0, [R1+0xa28] ;  /* 0x000a280001007983 */ /* 0x001ee20000300800 */
[----:B--2---:R-:W-:-:S02]  /*17bd0*/  PRMT R26, RZ, 0x7610, R26 ;  /* 0x00007610ff1a7816 */ /* 0x004fc4000000001a */
[----:B----4-:R-:W-:Y:S02]  /*17be0*/  PRMT R25, RZ, 0x7610, R25 ;  /* 0x00007610ff197816 */ /* 0x010fe40000000019 */
[----:B------:R-:W-:Y:S02]  /*17bf0*/  PRMT R24, RZ, 0x7610, R24 ;  /* 0x00007610ff187816 */ /* 0x000fe40000000018 */
[----:B------:R-:W2:Y:S04]  /*17c00*/  @!P0 LDG.E.U16 R26, desc[UR10][R8.64] ;  /* 0x0000000a081a8981 */ /* 0x000ea8000c1e1500 */
[----:B------:R-:W4:Y:S04]  /*17c10*/  @!P1 LDG.E.U16 R25, desc[UR10][R10.64] ;  /* 0x0000000a0a199981 */ /* 0x000f28000c1e1500 */
[----:B------:R-:W4:Y:S01]  /*17c20*/  @!P0 LDG.E.U16 R24, desc[UR10][R12.64] ;  /* 0x0000000a0c188981 */ /* 0x000f22000c1e1500 */
[----:B---3--:R-:W-:-:S03]  /*17c30*/  PRMT R0, RZ, 0x7610, R0 ;  /* 0x00007610ff007816 */ /* 0x008fc60000000000 */
[----:B------:R-:W3:Y:S04]  /*17c40*/  LDL.LU.64 R8, [R1+0xa20] ;  /* 0x000a200001087983 */ /* 0x000ee80000300a00 */
[----:B------:R-:W3:Y:S04]  /*17c50*/  @!P1 LDG.E.U16 R0, desc[UR10][R6.64] ;  /* 0x0000000a06009981 */ /* 0x000ee8000c1e1500 */
[----:B--2---:R0:W-:Y:S04]  /*17c60*/  STL [R1+0x44], R26 ;  /* 0x0000441a01007387 */ /* 0x0041e80000100800 */
[----:B0-----:R-:W2:Y:S04]  /*17c70*/  LDL.LU R26, [R1+0xa18] ;  /* 0x000a1800011a7983 */ /* 0x001ea80000300800 */
[----:B------:R-:W2:Y:S04]  /*17c80*/  LDL.LU.64 R10, [R1+0xa10] ;  /* 0x000a1000010a7983 */ /* 0x000ea80000300a00 */
[----:B----4-:R0:W-:Y:S04]  /*17c90*/  STL [R1+0x40], R25 ;  /* 0x0000401901007387 */ /* 0x0101e80000100800 */
[----:B0-----:R-:W4:Y:S04]  /*17ca0*/  LDL.LU R25, [R1+0xa08] ;  /* 0x000a080001197983 */ /* 0x001f280000300800 */
[----:B------:R-:W2:Y:S04]  /*17cb0*/  LDL.LU.64 R12, [R1+0xa00] ;  /* 0x000a0000010c7983 */ /* 0x000ea80000300a00 */
[----:B------:R0:W-:Y:S04]  /*17cc0*/  STL [R1+0x4], R24 ;  /* 0x0000041801007387 */ /* 0x0001e80000100800 */
[----:B0-----:R-:W2:Y:S04]  /*17cd0*/  LDL.LU R24, [R1+0x9f8] ;  /* 0x0009f80001187983 */ /* 0x001ea80000300800 */
[----:B------:R-:W4:Y:S04]  /*17ce0*/  LDL.LU.64 R6, [R1+0x9f0] ;  /* 0x0009f00001067983 */ /* 0x000f280000300a00 */
[----:B---3--:R0:W-:Y:S04]  /*17cf0*/  STL [R1], R0 ;  /* 0x0000000001007387 */ /* 0x0081e80000100800 */
[----:B0-----:R-:W3:Y:S01]  /*17d00*/  LDL.LU R0, [R1+0x9e8] ;  /* 0x0009e80001007983 */ /* 0x001ee20000300800 */
[----:B--2---:R-:W-:-:S02]  /*17d10*/  PRMT R24, RZ, 0x7610, R24 ;  /* 0x00007610ff187816 */ /* 0x004fc40000000018 */
[----:B----4-:R-:W-:-:S04]  /*17d20*/  PRMT R6, RZ, 0x7610, R6 ;  /* 0x00007610ff067816 */ /* 0x010fc80000000006 */
[----:B------:R-:W2:Y:S01]  /*17d30*/  @!P0 LDG.E.U16 R24, desc[UR10][R14.64] ;  /* 0x0000000a0e188981 */ /* 0x000ea2000c1e1500 */
[----:B------:R-:W-:-:S03]  /*17d40*/  PRMT R7, RZ, 0x7610, R7 ;  /* 0x00007610ff077816 */ /* 0x000fc60000000007 */
        /* <DEDUP_REMOVED lines=8> */
[----:B---3--:R0:W-:Y:S04]  /*17dd0*/  STL [R1+0x38], R0 ;  /* 0x0000380001007387 */ /* 0x0081e80000100800 */
[----:B0-----:R-:W3:Y:S04]  /*17de0*/  LDL.LU R0, [R1+0x9c8] ;  /* 0x0009c80001007983 */ /* 0x001ee80000300800 */
[----:B----4-:R-:W-:Y:S04]  /*17df0*/  STL [R1+0x928], R6 ;  /* 0x0009280601007387 */ /* 0x010fe80000100800 */
[----:B------:R-:W-:Y:S04]  /*17e00*/  STL [R1+0x91c], R8 ;  /* 0x00091c0801007387 */ /* 0x000fe80000100800 */
[----:B------:R-:W-:Y:S04]  /*17e10*/  STL [R1+0x918], R9 ;  /* 0x0009180901007387 */ /* 0x000fe80000100800 */
[----:B------:R-:W-:Y:S04]  /*17e20*/  STL [R1+0x92c], R7 ;  /* 0x00092c0701007387 */ /* 0x000fe80000100800 */
[----:B------:R-:W-:Y:S04]  /*17e30*/  STL [R1+0x924], R10 ;  /* 0x0009240a01007387 */ /* 0x000fe80000100800 */
[----:B------:R0:W-:Y:S02]  /*17e40*/  STL [R1+0x920], R11 ;  /* 0x0009200b01007387 */ /* 0x0001e40000100800 */
[----:B0-----:R-:W-:-:S06]  /*17e50*/  PRMT R11, RZ, 0x7610, R11 ;  /* 0x00007610ff0b7816 */ /* 0x001fcc000000000b */
[----:B------:R-:W4:Y:S01]  /*17e60*/  @!P0 LDG.E.U16 R11, desc[UR10][R18.64] ;  /* 0x0000000a120b8981 */ /* 0x000f22000c1e1500 */
[----:B------:R-:W-:Y:S02]  /*17e70*/  PRMT R8, RZ, 0x7610, R8 ;  /* 0x00007610ff087816 */ /* 0x000fe40000000008 */
[----:B------:R-:W-:Y:S02]  /*17e80*/  PRMT R25, RZ, 0x7610, R25 ;  /* 0x00007610ff197816 */ /* 0x000fe40000000019 */
[----:B------:R-:W-:Y:S02]  /*17e90*/  PRMT R9, RZ, 0x7610, R9 ;  /* 0x00007610ff097816 */ /* 0x000fe40000000009 */
[----:B------:R-:W3:Y:S04]  /*17ea0*/  @!P1 LDG.E.U16 R8, desc[UR10][R2.64] ;  /* 0x0000000a02089981 */ /* 0x000ee8000c1e1500 */
[----:B------:R-:W3:Y:S04]  /*17eb0*/  LDL.LU.64 R18, [R1+0x9c0] ;  /* 0x0009c00001127983 */ /* 0x000ee80000300a00 */
[----:B------:R-:W3:Y:S04]  /*17ec0*/  @!P1 LDG.E.U16 R25, desc[UR10][R14.64] ;  /* 0x0000000a0e199981 */ /* 0x000ee8000c1e1500 */
[----:B------:R-:W3:Y:S01]  /*17ed0*/  @!P0 LDG.E.U16 R9, desc[UR10][R20.64] ;  /* 0x0000000a14098981 */ /* 0x000ee2000c1e1500 */
[----:B--2---:R-:W-:-:S06]  /*17ee0*/  PRMT R24, RZ, 0x7610, R24 ;  /* 0x00007610ff187816 */ /* 0x004fcc0000000018 */
[----:B------:R-:W2:Y:S04]  /*17ef0*/  @!P0 LDG.E.U16 R24, desc[UR10][R12.64] ;  /* 0x0000000a0c188981 */ /* 0x000ea8000c1e1500 */
[----:B----4-:R-:W-:Y:S04]  /*17f00*/  STL [R1+0x930], R11 ;  /* 0x0009300b01007387 */ /* 0x010fe80000100800 */
[----:B------:R-:W4:Y:S04]  /*17f10*/  LDL.LU R3, [R1+0x9b8] ;  /* 0x0009b80001037983 */ /* 0x000f280000300800 */
[----:B------:R-:W4:Y:S04]  /*17f20*/  LDL.64 R6, [R1+0xc0] ;  /* 0x0000c00001067983 */ /* 0x000f280000100a00 */
[----:B---3--:R-:W-:Y:S01]  /*17f30*/  STL [R1+0x934], R8 ;  /* 0x0009340801007387 */ /* 0x008fe20000100800 */
[----:B------:R-:W-:-:S02]  /*17f40*/  PRMT R26, RZ, 0x7610, R26 ;  /* 0x00007610ff1a7816 */ /* 0x000fc4000000001a */
[----:B------:R-:W-:-:S04]  /*17f50*/  PRMT R27, RZ, 0x7610, R27 ;  /* 0x00007610ff1b7816 */ /* 0x000fc8000000001b */
[----:B------:R-:W3:Y:S04]  /*17f60*/  @!P0 LDG.E.U16 R26, desc[UR10][R16.64] ;  /* 0x0000000a101a8981 */ /* 0x000ee8000c1e1500 */
[----:B------:R-:W3:Y:S04]  /*17f70*/  @!P1 LDG.E.U16 R27, desc[UR10][R18.64] ;  /* 0x0000000a121b9981 */ /* 0x000ee8000c1e1500 */
[----:B--2---:R0:W-:Y:S04]  /*17f80*/  STL [R1+0x940], R24 ;  /* 0x0009401801007387 */ /* 0x0041e80000100800 */
[----:B------:R-:W-:Y:S04]  /*17f90*/  STL [R1+0x93c], R12 ;  /* 0x00093c0c01007387 */ /* 0x000fe80000100800 */
[----:B------:R-:W-:Y:S04]  /*17fa0*/  STL [R1+0x938], R13 ;  /* 0x0009380d01007387 */ /* 0x000fe80000100800 */
[----:B------:R-:W-:Y:S04]  /*17fb0*/  STL [R1+0x94c], R25 ;  /* 0x00094c1901007387 */ /* 0x000fe80000100800 */
[----:B------:R-:W-:Y:S04]  /*17fc0*/  STL [R1+0x948], R14 ;  /* 0x0009480e01007387 */ /* 0x000fe80000100800 */
[----:B------:R-:W-:Y:S04]  /*17fd0*/  STL [R1+0x944], R15 ;  /* 0x0009440f01007387 */ /* 0x000fe80000100800 */
[----:B------:R-:W2:Y:S04]  /*17fe0*/  LDL.LU.64 R20, [R1+0x9b0] ;  /* 0x0009b00001147983 */ /* 0x000ea80000300a00 */
[----:B------:R-:W-:Y:S01]  /*17ff0*/  STL [R1+0x950], R9 ;  /* 0x0009500901007387 */ /* 0x000fe20000100800 */
[----:B----4-:R-:W-:-:S06]  /*18000*/  PRMT R3, RZ, 0x7610, R3 ;  /* 0x00007610ff037816 */ /* 0x010fcc0000000003 */
[----:B------:R-:W4:Y:S04]  /*18010*/  @!P1 LDG.E.U16 R3, desc[UR10][R4.64] ;  /* 0x0000000a04039981 */ /* 0x000f28000c1e1500 */
[----:B------:R-:W2:Y:S04]  /*18020*/  LDL.LU.64 R4, [R1+0x9a8] ;  /* 0x0009a80001047983 */ /* 0x000ea80000300a00 */
[----:B0-----:R-:W2:Y:S04]  /*18030*/  LDL.LU R24, [R1+0x1bc] ;  /* 0x0001bc0001187983 */ /* 0x001ea80000300800 */
[----:B------:R-:W2:Y:S04]  /*18040*/  LDL.LU R2, [R1+0x1ac] ;  /* 0x0001ac0001027983 */ /* 0x000ea80000300800 */
[----:B------:R-:W2:Y:S04]  /*18050*/  LDL.LU R11, [R1+0x19c] ;  /* 0x00019c00010b7983 */ /* 0x000ea80000300800 */
[----:B------:R-:W2:Y:S04]  /*18060*/  LDL.LU R10, [R1+0x18c] ;  /* 0x00018c00010a7983 */ /* 0x000ea80000300800 */
[----:B----4-:R-:W-:Y:S04]  /*18070*/  STL [R1+0x954], R3 ;  /* 0x0009540301007387 */ /* 0x010fe80000100800 */
[----:B---3--:R-:W-:Y:S04]  /*18080*/  STL [R1+0x960], R26 ;  /* 0x0009601a01007387 */ /* 0x008fe80000100800 */
[----:B------:R-:W-:Y:S01]  /*18090*/  STL [R1+0x95c], R16 ;  /* 0x00095c1001007387 */ /* 0x000fe20000100800 */
[----:B--2---:R-:W-:-:S03]  /*180a0*/  PRMT R5, RZ, 0x7610, R5 ;  /* 0x00007610ff057816 */ /* 0x004fc60000000005 */
[----:B------:R-:W-:Y:S04]  /*180b0*/  STL [R1+0x958], R17 ;  /* 0x0009581101007387 */ /* 0x000fe80000100800 */
[----:B------:R-:W-:Y:S04]  /*180c0*/  STL [R1+0x970], R27 ;  /* 0x0009701b01007387 */ /* 0x000fe80000100800 */
[----:B------:R-:W-:Y:S04]  /*180d0*/  STL [R1+0x968], R18 ;  /* 0x0009681201007387 */ /* 0x000fe80000100800 */
[----:B------:R-:W-:Y:S04]  /*180e0*/  STL [R1+0x964], R19 ;  /* 0x0009641301007387 */ /* 0x000fe80000100800 */
[----:B------:R-:W2:Y:S04]  /*180f0*/  @!P0 LDG.E.U16 R5, desc[UR10][R22.64] ;  /* 0x0000000a16058981 */ /* 0x000ea8000c1e1500 */
[----:B------:R-:W3:Y:S01]  /*18100*/  LDL.LU.64 R22, [R1+0x9a0] ;  /* 0x0009a00001167983 */ /* 0x000ee20000300a00 */
[----:B------:R-:W-:-:S02]  /*18110*/  PRMT R4, RZ, 0x7610, R4 ;  /* 0x00007610ff047816 */ /* 0x000fc40000000004 */
[----:B------:R-:W-:Y:S02]  /*18120*/  PRMT R28, RZ, 0x7610, R28 ;  /* 0x00007610ff1c7816 */ /* 0x000fe4000000001c */
[----:B------:R-:W-:Y:S02]  /*18130*/  PRMT R29, RZ, 0x7610, R29 ;  /* 0x00007610ff1d7816 */ /* 0x000fe4000000001d */
[----:B------:R-:W4:Y:S04]  /*18140*/  @!P1 LDG.E.U16 R4, desc[UR10][R6.64] ;  /* 0x0000000a06049981 */ /* 0x000f28000c1e1500 */
[----:B------:R-:W4:Y:S04]  /*18150*/  @!P0 LDG.E.U16 R28, desc[UR10][R20.64] ;  /* 0x0000000a141c8981 */ /* 0x000f28000c1e1500 */
[----:B---3--:R-:W3:Y:S04]  /*18160*/  @!P1 LDG.E.U16 R29, desc[UR10][R22.64] ;  /* 0x0000000a161d9981 */ /* 0x008ee8000c1e1500 */
[----:B--2---:R-:W-:Y:S04]  /*18170*/  STL [R1+0x978], R5 ;  /* 0x0009780501007387 */ /* 0x004fe80000100800 */
[----:B------:R-:W2:Y:S04]  /*18180*/  LDL.LU R8, [R1+0x16c] ;  /* 0x00016c0001087983 */ /* 0x000ea80000300800 */
[----:B------:R-:W2:Y:S04]  /*18190*/  LDL.LU R7, [R1+0x9c] ;  /* 0x00009c0001077983 */ /* 0x000ea80000300800 */
[----:B------:R-:W2:Y:S04]  /*181a0*/  LDL.LU R6, [R1+0x8c] ;  /* 0x00008c0001067983 */ /* 0x000ea80000300800 */
[----:B----4-:R-:W-:Y:S04]  /*181b0*/  STL [R1+0x97c], R4 ;  /* 0x00097c0401007387 */ /* 0x010fe80000100800 */
[----:B------:R-:W-:Y:S04]  /*181c0*/  STL [R1+0x988], R28 ;  /* 0x0009881c01007387 */ /* 0x000fe80000100800 */
[----:B------:R0:W-:Y:S04]  /*181d0*/  STL [R1+0x984], R20 ;  /* 0x0009841401007387 */ /* 0x0001e80000100800 */
[----:B0-----:R-:W4:Y:S04]  /*181e0*/  LDL.LU R20, [R1+0x17c] ;  /* 0x00017c0001147983 */ /* 0x001f280000300800 */
[----:B------:R0:W-:Y:S04]  /*181f0*/  STL [R1+0x980], R21 ;  /* 0x0009801501007387 */ /* 0x0001e80000100800 */
[----:B------:R1:W-:Y:S04]  /*18200*/  STS.U16 [R0+UR9+0xe000], R2 ;  /* 0x00e0000200007988 */ /* 0x0003e80008000409 */
[----:B------:R0:W-:Y:S04]  /*18210*/  STS.U16 [R0+UR9+0xe400], R11 ;  /* 0x00e4000b00007988 */ /* 0x0001e80008000409 */
[----:B------:R0:W-:Y:S04]  /*18220*/  STS.U16 [R0+UR9+0xdc00], R24 ;  /* 0x00dc001800007988 */ /* 0x0001e80008000409 */
[----:B------:R0:W-:Y:S04]  /*18230*/  STS.U16 [R0+UR9+0xe800], R10 ;  /* 0x00e8000a00007988 */ /* 0x0001e80008000409 */
[----:B---3--:R-:W-:Y:S04]  /*18240*/  STL [R1+0x994], R29 ;  /* 0x0009941d01007387 */ /* 0x008fe80000100800 */
[----:B------:R-:W-:Y:S04]  /*18250*/  STL [R1+0x990], R22 ;  /* 0x0009901601007387 */ /* 0x000fe80000100800 */
[----:B------:R-:W-:Y:S04]  /*18260*/  STL [R1+0x98c], R23 ;  /* 0x00098c1701007387 */ /* 0x000fe80000100800 */
[----:B0-----:R-:W3:Y:S04]  /*18270*/  LDL.LU R21, [R1+0x7c] ;  /* 0x00007c0001157983 */ /* 0x001ee80000300800 */
[----:B------:R-:W3:Y:S04]  /*18280*/  LDL.LU R28, [R1+0x6d8] ;  /* 0x0006d800011c7983 */ /* 0x000ee80000300800 */
[----:B------:R-:W3:Y:S04]  /*18290*/  LDL.LU R4, [R1+0x6cc] ;  /* 0x0006cc0001047983 */ /* 0x000ee80000300800 */
[----:B-1----:R-:W3:Y:S04]  /*182a0*/  LDL.LU R2, [R1+0x6ac] ;  /* 0x0006ac0001027983 */ /* 0x002ee80000300800 */
[----:B------:R-:W3:Y:S04]  /*182b0*/  LDL.LU R11, [R1+0x688] ;  /* 0x00068800010b7983 */ /* 0x000ee80000300800 */
        /* <DEDUP_REMOVED lines=16> */
[----:B--2---:R0:W-:Y:S04]  /*183c0*/  STS.U16 [R0+UR9+0xf400], R7 ;  /* 0x00f4000700007988 */ /* 0x0041e80008000409 */
[----:B------:R1:W-:Y:S04]  /*183d0*/  STS.U16 [R0+UR9+0xf000], R8 ;  /* 0x00f0000800007988 */ /* 0x0003e80008000409 */
[----:B0-----:R-:W2:Y:S04]  /*183e0*/  LDL.LU R7, [R1+0x1e0] ;  /* 0x0001e00001077983 */ /* 0x001ea80000300800 */
[----:B------:R0:W-:Y:S04]  /*183f0*/  STS.U16 [R0+UR9+0xf800], R6 ;  /* 0x00f8000600007988 */ /* 0x0001e80008000409 */
[----:B-1----:R-:W2:Y:S04]  /*18400*/  LDL.LU R8, [R1+0x1d4] ;  /* 0x0001d40001087983 */ /* 0x002ea80000300800 */
[----:B0-----:R-:W2:Y:S04]  /*18410*/  LDL.LU R6, [R1+0x1c8] ;  /* 0x0001c80001067983 */ /* 0x001ea80000300800 */
[----:B----4-:R0:W-:Y:S02]  /*18420*/  STS.U16 [R0+UR9+0xec00], R20 ;  /* 0x00ec001400007988 */ /* 0x0101e40008000409 */
[----:B0-----:R-:W-:-:S02]  /*18430*/  LOP3.LUT R20, R0, 0x20, RZ, 0x3c, !PT ;  /* 0x0000002000147812 */ /* 0x001fc400078e3cff */
[----:B---3--:R-:W-:Y:S04]  /*18440*/  STS.U16 [R0+UR9+0xfc00], R21 ;  /* 0x00fc001500007988 */ /* 0x008fe80008000409 */
[----:B------:R-:W-:Y:S04]  /*18450*/  STS.U16 [R20+UR9+0x8100], R28 ;  /* 0x0081001c14007988 */ /* 0x000fe80008000409 */
[----:B------:R-:W-:Y:S04]  /*18460*/  STS.U16 [R20+UR9+0x8500], R4 ;  /* 0x0085000414007988 */ /* 0x000fe80008000409 */
[----:B------:R0:W-:Y:S04]  /*18470*/  STS.U16 [R20+UR9+0x8900], R2 ;  /* 0x0089000214007988 */ /* 0x0001e80008000409 */
[----:B------:R1:W-:Y:S04]  /*18480*/  STS.U16 [R20+UR9+0x8d00], R11 ;  /* 0x008d000b14007988 */ /* 0x0003e80008000409 */
[----:B------:R-:W-:Y:S04]  /*18490*/  STS.U16 [R20+UR9+0x9100], R5 ;  /* 0x0091000514007988 */ /* 0x000fe80008000409 */
[----:B------:R-:W-:Y:S04]  /*184a0*/  STS.U16 [R20+UR9+0x9500], R19 ;  /* 0x0095001314007988 */ /* 0x000fe80008000409 */
[----:B0-----:R-:W3:Y:S04]  /*184b0*/  LDL.LU R2, [R1+0x1b8] ;  /* 0x0001b80001027983 */ /* 0x001ee80000300800 */
        /* <DEDUP_REMOVED lines=9> */
[----:B-1----:R-:W4:Y:S04]  /*18550*/  LDL.LU R11, [R1+0x1a8] ;  /* 0x0001a800010b7983 */ /* 0x002f280000300800 */
[----:B------:R-:W-:Y:S04]  /*18560*/  STS.U16 [R20+UR9+0xbd00], R25 ;  /* 0x00bd001914007988 */ /* 0x000fe80008000409 */
[----:B------:R-:W-:Y:S04]  /*18570*/  STS.U16 [R20+UR9+0xc100], R13 ;  /* 0x00c1000d14007988 */ /* 0x000fe80008000409 */
[----:B------:R-:W4:Y:S04]  /*18580*/  LDL.LU R22, [R1+0x198] ;  /* 0x0001980001167983 */ /* 0x000f280000300800 */
[----:B------:R-:W-:Y:S04]  /*18590*/  STS.U16 [R20+UR9+0xc500], R12 ;  /* 0x00c5000c14007988 */ /* 0x000fe80008000409 */
[----:B------:R-:W4:Y:S04]  /*185a0*/  LDL.LU R29, [R1+0x188] ;  /* 0x00018800011d7983 */ /* 0x000f280000300800 */
[----:B------:R-:W-:Y:S04]  /*185b0*/  STS.U16 [R20+UR9+0xc900], R24 ;  /* 0x00c9001814007988 */ /* 0x000fe80008000409 */
[----:B------:R-:W4:Y:S04]  /*185c0*/  LDL.LU R4, [R1+0x178] ;  /* 0x0001780001047983 */ /* 0x000f280000300800 */
[----:B------:R0:W-:Y:S04]  /*185d0*/  STS.U16 [R20+UR9+0xcd00], R10 ;  /* 0x00cd000a14007988 */ /* 0x0001e80008000409 */
[----:B--2---:R1:W-:Y:S04]  /*185e0*/  STS.U16 [R20+UR9+0xd100], R7 ;  /* 0x00d1000714007988 */ /* 0x0043e80008000409 */
[----:B0-----:R-:W2:Y:S04]  /*185f0*/  LDL.LU R10, [R1+0x168] ;  /* 0x00016800010a7983 */ /* 0x001ea80000300800 */
[----:B-1----:R-:W2:Y:S04]  /*18600*/  LDL.LU R7, [R1+0x98] ;  /* 0x0000980001077983 */ /* 0x002ea80000300800 */
[----:B------:R-:W2:Y:S04]  /*18610*/  LDL.LU R21, [R1+0x88] ;  /* 0x0000880001157983 */ /* 0x000ea80000300800 */
[----:B------:R-:W-:Y:S04]  /*18620*/  STS.U16 [R20+UR9+0xd500], R8 ;  /* 0x00d5000814007988 */ /* 0x000fe80008000409 */
[----:B------:R-:W2:Y:S04]  /*18630*/  LDL.LU R28, [R1+0x78] ;  /* 0x00007800011c7983 */ /* 0x000ea80000300800 */
[----:B------:R0:W-:Y:S04]  /*18640*/  STS.U16 [R20+UR9+0xd900], R6 ;  /* 0x00d9000614007988 */ /* 0x0001e80008000409 */
[----:B------:R-:W2:Y:S04]  /*18650*/  LDL.LU R5, [R1+0x6d4] ;  /* 0x0006d40001057983 */ /* 0x000ea80000300800 */
[----:B0-----:R-:W2:Y:S04]  /*18660*/  LDL.LU R6, [R1+0x6c0] ;  /* 0x0006c00001067983 */ /* 0x001ea80000300800 */
[----:B---3--:R0:W-:Y:S04]  /*18670*/  STS.U16 [R20+UR9+0xdd00], R2 ;  /* 0x00dd000214007988 */ /* 0x0081e80008000409 */
[----:B0-----:R-:W3:Y:S04]  /*18680*/  LDL.LU R2, [R1+0x6a8] ;  /* 0x0006a80001027983 */ /* 0x001ee80000300800 */
[----:B------:R-:W3:Y:S04]  /*18690*/  LDL.LU R19, [R1+0x684] ;  /* 0x0006840001137983 */ /* 0x000ee80000300800 */
[----:B------:R-:W3:Y:S04]  /*186a0*/  LDL.LU R18, [R1+0x29c] ;  /* 0x00029c0001127983 */ /* 0x000ee80000300800 */
[----:B------:R-:W3:Y:S04]  /*186b0*/  LDL.LU R27, [R1+0x290] ;  /* 0x00029000011b7983 */ /* 0x000ee80000300800 */
[----:B------:R-:W3:Y:S04]  /*186c0*/  LDL.LU R17, [R1+0x284] ;  /* 0x0002840001117983 */ /* 0x000ee80000300800 */
[----:B------:R-:W3:Y:S04]  /*186d0*/  LDL.LU R16, [R1+0x278] ;  /* 0x0002780001107983 */ /* 0x000ee80000300800 */
[----:B------:R-:W3:Y:S04]  /*186e0*/  LDL.LU R26, [R1+0x26c] ;  /* 0x00026c00011a7983 */ /* 0x000ee80000300800 */
[----:B------:R-:W3:Y:S04]  /*186f0*/  LDL.LU R3, [R1+0x260] ;  /* 0x0002600001037983 */ /* 0x000ee80000300800 */
[----:B----4-:R-:W-:Y:S04]  /*18700*/  STS.U16 [R20+UR9+0xe100], R11 ;  /* 0x00e1000b14007988 */ /* 0x010fe80008000409 */
[----:B------:R-:W4:Y:S04]  /*18710*/  LDL.LU R9, [R1+0x254] ;  /* 0x0002540001097983 */ /* 0x000f280000300800 */
[----:B------:R-:W4:Y:S04]  /*18720*/  LDL.LU R15, [R1+0x248] ;  /* 0x00024800010f7983 */ /* 0x000f280000300800 */
[----:B------:R-:W-:Y:S04]  /*18730*/  STS.U16 [R20+UR9+0xe500], R22 ;  /* 0x00e5001614007988 */ /* 0x000fe80008000409 */
[----:B------:R-:W4:Y:S04]  /*18740*/  LDL.LU R14, [R1+0x23c] ;  /* 0x00023c00010e7983 */ /* 0x000f280000300800 */
[----:B------:R-:W-:Y:S04]  /*18750*/  STS.U16 [R20+UR9+0xe900], R29 ;  /* 0x00e9001d14007988 */ /* 0x000fe80008000409 */
[----:B------:R-:W4:Y:S04]  /*18760*/  LDL.LU R25, [R1+0x230] ;  /* 0x0002300001197983 */ /* 0x000f280000300800 */
[----:B------:R0:W-:Y:S04]  /*18770*/  STS.U16 [R20+UR9+0xed00], R4 ;  /* 0x00ed000414007988 */ /* 0x0001e80008000409 */
[----:B------:R-:W4:Y:S04]  /*18780*/  LDL.LU R13, [R1+0x224] ;  /* 0x00022400010d7983 */ /* 0x000f280000300800 */
[----:B------:R-:W4:Y:S01]  /*18790*/  LDL.LU R12, [R1+0x218] ;  /* 0x00021800010c7983 */ /* 0x000f220000300800 */
[----:B0-----:R-:W-:-:S03]  /*187a0*/  LOP3.LUT R4, R0, 0x40, RZ, 0x3c, !PT ;  /* 0x0000004000047812 */ /* 0x001fc600078e3cff */
[----:B--2---:R0:W-:Y:S04]  /*187b0*/  STS.U16 [R20+UR9+0xf100], R10 ;  /* 0x00f1000a14007988 */ /* 0x0041e80008000409 */
[----:B------:R-:W2:Y:S04]  /*187c0*/  LDL.LU R24, [R1+0x20c] ;  /* 0x00020c0001187983 */ /* 0x000ea80000300800 */
[----:B------:R1:W-:Y:S04]  /*187d0*/  STS.U16 [R20+UR9+0xf500], R7 ;  /* 0x00f5000714007988 */ /* 0x0003e80008000409 */
[----:B------:R-:W2:Y:S04]  /*187e0*/  LDL.LU R8, [R1+0x200] ;  /* 0x0002000001087983 */ /* 0x000ea80000300800 */
[----:B------:R-:W-:Y:S04]  /*187f0*/  STS.U16 [R20+UR9+0xf900], R21 ;  /* 0x00f9001514007988 */ /* 0x000fe80008000409 */
[----:B------:R-:W2:Y:S04]  /*18800*/  LDL.LU R11, [R1+0x1f4] ;  /* 0x0001f400010b7983 */ /* 0x000ea80000300800 */
[----:B------:R-:W-:Y:S04]  /*18810*/  STS.U16 [R20+UR9+0xfd00], R28 ;  /* 0x00fd001c14007988 */ /* 0x000fe80008000409 */
[----:B0-----:R-:W2:Y:S04]  /*18820*/  LDL.LU R10, [R1+0x1e8] ;  /* 0x0001e800010a7983 */ /* 0x001ea80000300800 */
[----:B------:R-:W-:Y:S04]  /*18830*/  STS.U16 [R4+UR9+0x8200], R5 ;  /* 0x0082000504007988 */ /* 0x000fe80008000409 */
[----:B-1----:R-:W2:Y:S04]  /*18840*/  LDL.LU R7, [R1+0x1dc] ;  /* 0x0001dc0001077983 */ /* 0x002ea80000300800 */
[----:B------:R0:W-:Y:S04]  /*18850*/  STS.U16 [R4+UR9+0x8600], R6 ;  /* 0x0086000604007988 */ /* 0x0001e80008000409 */
[----:B0-----:R-:W2:Y:S04]  /*18860*/  LDL.LU R6, [R1+0x1d0] ;  /* 0x0001d00001067983 */ /* 0x001ea80000300800 */
[----:B---3--:R0:W-:Y:S04]  /*18870*/  STS.U16 [R4+UR9+0x8a00], R2 ;  /* 0x008a000204007988 */ /* 0x0081e80008000409 */
[----:B------:R-:W-:Y:S04]  /*18880*/  STS.U16 [R4+UR9+0x8e00], R19 ;  /* 0x008e001304007988 */ /* 0x000fe80008000409 */
[----:B------:R-:W-:Y:S04]  /*18890*/  STS.U16 [R4+UR9+0x9200], R18 ;  /* 0x0092001204007988 */ /* 0x000fe80008000409 */
[----:B------:R1:W-:Y:S04]  /*188a0*/  STS.U16 [R4+UR9+0x9600], R27 ;  /* 0x0096001b04007988 */ /* 0x0003e80008000409 */
[----:B------:R-:W-:Y:S04]  /*188b0*/  STS.U16 [R4+UR9+0x9a00], R17 ;  /* 0x009a001104007988 */ /* 0x000fe80008000409 */
[----:B------:R-:W-:Y:S04]  /*188c0*/  STS.U16 [R4+UR9+0x9e00], R16 ;  /* 0x009e001004007988 */ /* 0x000fe80008000409 */
[----:B------:R-:W-:Y:S04]  /*188d0*/  STS.U16 [R4+UR9+0xa200], R26 ;  /* 0x00a2001a04007988 */ /* 0x000fe80008000409 */
[----:B0-----:R-:W3:Y:S04]  /*188e0*/  LDL.LU R2, [R1+0x1c4] ;  /* 0x0001c40001027983 */ /* 0x001ee80000300800 */
[----:B------:R-:W-:Y:S04]  /*188f0*/  STS.U16 [R4+UR9+0xa600], R3 ;  /* 0x00a6000304007988 */ /* 0x000fe80008000409 */
[----:B----4-:R-:W-:Y:S04]  /*18900*/  STS.U16 [R4+UR9+0xaa00], R9 ;  /* 0x00aa000904007988 */ /* 0x010fe80008000409 */
[----:B------:R-:W4:Y:S04]  /*18910*/  LDL.LU R23, [R1+0x1b4] ;  /* 0x0001b40001177983 */ /* 0x000f280000300800 */
[----:B------:R-:W-:Y:S04]  /*18920*/  STS.U16 [R4+UR9+0xae00], R15 ;  /* 0x00ae000f04007988 */ /* 0x000fe80008000409 */
        /* <DEDUP_REMOVED lines=8> */
[----:B-1----:R-:W4:Y:S04]  /*189b0*/  LDL.LU R27, [R1+0xa4] ;  /* 0x0000a400011b7983 */ /* 0x002f280000300800 */
[----:B--2---:R-:W-:Y:S04]  /*189c0*/  STS.U16 [R4+UR9+0xc200], R24 ;  /* 0x00c2001804007988 */ /* 0x004fe80008000409 */
[----:B------:R-:W-:Y:S04]  /*189d0*/  STS.U16 [R4+UR9+0xc600], R8 ;  /* 0x00c6000804007988 */ /* 0x000fe80008000409 */
[----:B------:R-:W-:Y:S04]  /*189e0*/  STS.U16 [R4+UR9+0xca00], R11 ;  /* 0x00ca000b04007988 */ /* 0x000fe80008000409 */
[----:B------:R-:W2:Y:S04]  /*189f0*/  LDL.LU R28, [R1+0x94] ;  /* 0x00009400011c7983 */ /* 0x000ea80000300800 */
[----:B------:R-:W-:Y:S04]  /*18a00*/  STS.U16 [R4+UR9+0xce00], R10 ;  /* 0x00ce000a04007988 */ /* 0x000fe80008000409 */
[----:B------:R-:W2:Y:S04]  /*18a10*/  LDL.LU R5, [R1+0x84] ;  /* 0x0000840001057983 */ /* 0x000ea80000300800 */
[----:B------:R0:W-:Y:S04]  /*18a20*/  STS.U16 [R4+UR9+0xd200], R7 ;  /* 0x00d2000704007988 */ /* 0x0001e80008000409 */
[----:B------:R-:W2:Y:S04]  /*18a30*/  LDL.LU R19, [R1+0x74] ;  /* 0x0000740001137983 */ /* 0x000ea80000300800 */
[----:B0-----:R-:W2:Y:S04]  /*18a40*/  LDL.LU R7, [R1+0x6d0] ;  /* 0x0006d00001077983 */ /* 0x001ea80000300800 */
[----:B------:R0:W-:Y:S04]  /*18a50*/  STS.U16 [R4+UR9+0xd600], R6 ;  /* 0x00d6000604007988 */ /* 0x0001e80008000409 */
[----:B0-----:R-:W2:Y:S04]  /*18a60*/  LDL.LU R6, [R1+0x6bc] ;  /* 0x0006bc0001067983 */ /* 0x001ea80000300800 */
        /* <DEDUP_REMOVED lines=15> */
[----:B---3--:R0:W-:Y:S04]  /*18b60*/  STS.U16 [R4+UR9+0xda00], R2 ;  /* 0x00da000204007988 */ /* 0x0081e80008000409 */
[----:B0-----:R-:W3:Y:S04]  /*18b70*/  LDL.LU R2, [R1+0x1fc] ;  /* 0x0001fc0001027983 */ /* 0x001ee80000300800 */
[----:B----4-:R-:W-:Y:S04]  /*18b80*/  STS.U16 [R4+UR9+0xde00], R23 ;  /* 0x00de001704007988 */ /* 0x010fe80008000409 */
[----:B------:R-:W-:Y:S04]  /*18b90*/  STS.U16 [R4+UR9+0xe200], R22 ;  /* 0x00e2001604007988 */ /* 0x000fe80008000409 */
[----:B------:R-:W-:Y:S04]  /*18ba0*/  STS.U16 [R4+UR9+0xe600], R29 ;  /* 0x00e6001d04007988 */ /* 0x000fe80008000409 */
[----:B------:R-:W-:Y:S04]  /*18bb0*/  STS.U16 [R4+UR9+0xea00], R21 ;  /* 0x00ea001504007988 */ /* 0x000fe80008000409 */
[----:B------:R-:W-:Y:S04]  /*18bc0*/  STS.U16 [R4+UR9+0xee00], R20 ;  /* 0x00ee001404007988 */ /* 0x000fe80008000409 */
[----:B------:R0:W-:Y:S04]  /*18bd0*/  STS.U16 [R4+UR9+0xf200], R27 ;  /* 0x00f2001b04007988 */ /* 0x0001e80008000409 */
[----:B------:R-:W-:Y:S01]  /*18be0*/  STL [R1+0x998], R0 ;  /* 0x0009980001007387 */ /* 0x000fe20000100800 */
[----:B0-----:R-:W-:-:S03]  /*18bf0*/  LOP3.LUT R27, R0, 0x60, RZ, 0x3c, !PT ;  /* 0x00000060001b7812 */ /* 0x001fc600078e3cff */
[----:B--2---:R-:W-:Y:S04]  /*18c00*/  STS.U16 [R4+UR9+0xf600], R28 ;  /* 0x00f6001c04007988 */ /* 0x004fe80008000409 */
[----:B------:R-:W-:Y:S04]  /*18c10*/  STS.U16 [R4+UR9+0xfa00], R5 ;  /* 0x00fa000504007988 */ /* 0x000fe80008000409 */
[----:B------:R-:W-:Y:S04]  /*18c20*/  STS.U16 [R4+UR9+0xfe00], R19 ;  /* 0x00fe001304007988 */ /* 0x000fe80008000409 */
[----:B------:R0:W-:Y:S04]  /*18c30*/  STS.U16 [R27+UR9+0x8300], R7 ;  /* 0x008300071b007988 */ /* 0x0001e80008000409 */
[----:B0-----:R-:W2:Y:S04]  /*18c40*/  LDL.LU R7, [R1+0x1f0] ;  /* 0x0001f00001077983 */ /* 0x001ea80000300800 */
[----:B------:R0:W-:Y:S04]  /*18c50*/  STS.U16 [R27+UR9+0x8700], R6 ;  /* 0x008700061b007988 */ /* 0x0001e80008000409 */
[----:B0-----:R-:W4:Y:S04]  /*18c60*/  LDL.LU R6, [R1+0x1e4] ;  /* 0x0001e40001067983 */ /* 0x001f280000300800 */
[----:B------:R-:W2:Y:S04]  /*18c70*/  LDL.LU R0, [R1+0x1cc] ;  /* 0x0001cc0001007983 */ /* 0x000ea80000300800 */
[----:B------:R-:W-:Y:S04]  /*18c80*/  STS.U16 [R27+UR9+0x8b00], R18 ;  /* 0x008b00121b007988 */ /* 0x000fe80008000409 */
[----:B------:R-:W-:Y:S04]  /*18c90*/  STS.U16 [R27+UR9+0x8f00], R17 ;  /* 0x008f00111b007988 */ /* 0x000fe80008000409 */
[----:B------:R-:W-:Y:S04]  /*18ca0*/  STS.U16 [R27+UR9+0x9300], R16 ;  /* 0x009300101b007988 */ /* 0x000fe80008000409 */
[----:B------:R-:W-:Y:S04]  /*18cb0*/  STS.U16 [R27+UR9+0x9700], R26 ;  /* 0x0097001a1b007988 */ /* 0x000fe80008000409 */
[----:B------:R-:W-:Y:S04]  /*18cc0*/  STS.U16 [R27+UR9+0x9b00], R3 ;  /* 0x009b00031b007988 */ /* 0x000fe80008000409 */
[----:B------:R-:W-:Y:S04]  /*18cd0*/  STS.U16 [R27+UR9+0x9f00], R9 ;  /* 0x009f00091b007988 */ /* 0x000fe80008000409 */
[----:B--2---:R0:W-:Y:S04]  /*18ce0*/  STL [R1+0x99c], R0 ;  /* 0x00099c0001007387 */ /* 0x0041e80000100800 */
[----:B0-----:R-:W2:Y:S04]  /*18cf0*/  LDL.LU R0, [R1+0x1d8] ;  /* 0x0001d80001007983 */ /* 0x001ea80000300800 */
[----:B------:R-:W-:Y:S04]  /*18d00*/  STS.U16 [R27+UR9+0xa300], R15 ;  /* 0x00a3000f1b007988 */ /* 0x000fe80008000409 */
[----:B------:R-:W-:Y:S04]  /*18d10*/  STS.U16 [R27+UR9+0xa700], R14 ;  /* 0x00a7000e1b007988 */ /* 0x000fe80008000409 */
[----:B------:R-:W-:Y:S04]  /*18d20*/  STS.U16 [R27+UR9+0xab00], R25 ;  /* 0x00ab00191b007988 */ /* 0x000fe80008000409 */
[----:B------:R-:W2:Y:S04]  /*18d30*/  LDL.LU R29, [R1+0x1c0] ;  /* 0x0001c000011d7983 */ /* 0x000ea80000300800 */
        /* <DEDUP_REMOVED lines=12> */
[----:B---3--:R0:W-:Y:S04]  /*18e00*/  STS.U16 [R27+UR9+0xc700], R2 ;  /* 0x00c700021b007988 */ /* 0x0081e80008000409 */
[----:B------:R-:W3:Y:S04]  /*18e10*/  LDL.LU R5, [R1+0x90] ;  /* 0x0000900001057983 */ /* 0x000ee80000300800 */
        /* <DEDUP_REMOVED lines=16> */
[----:B------:R0:W-:Y:S04]  /*18f20*/  STS.U16 [R27+UR9+0xcb00], R7 ;  /* 0x00cb00071b007988 */ /* 0x0001e80008000409 */
[----:B------:R-:W3:Y:S04]  /*18f30*/  LDL.LU R11, [R1] ;  /* 0x00000000010b7983 */ /* 0x000ee80000300800 */
[----:B----4-:R1:W-:Y:S04]  /*18f40*/  STS.U16 [R27+UR9+0xcf00], R6 ;  /* 0x00cf00061b007988 */ /* 0x0103e80008000409 */
[----:B0-----:R-:W4:Y:S04]  /*18f50*/  LDL.LU R7, [R1+0x3c] ;  /* 0x00003c0001077983 */ /* 0x001f280000300800 */
[----:B-1----:R-:W3:Y:S04]  /*18f60*/  LDL.LU R6, [R1+0x38] ;  /* 0x0000380001067983 */ /* 0x002ee80000300800 */
[----:B--2---:R0:W-:Y:S04]  /*18f70*/  STS.U16 [R27+UR9+0xd300], R0 ;  /* 0x00d300001b007988 */ /* 0x0041e80008000409 */
[----:B0-----:R-:W2:Y:S04]  /*18f80*/  LDL.LU R0, [R1+0x99c] ;  /* 0x00099c0001007983 */ /* 0x001ea80000300800 */
[----:B--2---:R0:W-:Y:S04]  /*18f90*/  STS.U16 [R27+UR9+0xd700], R0 ;  /* 0x00d700001b007988 */ /* 0x0041e80008000409 */
[----:B------:R1:W-:Y:S04]  /*18fa0*/  STS.U16 [R27+UR9+0xdb00], R29 ;  /* 0x00db001d1b007988 */ /* 0x0003e80008000409 */
[----:B------:R2:W-:Y:S04]  /*18fb0*/  STS.U16 [R27+UR9+0xdf00], R22 ;  /* 0x00df00161b007988 */ /* 0x0005e80008000409 */
[----:B0-----:R0:W5:Y:S04]  /*18fc0*/  LDL.LU R0, [R1+0x998] ;  /* 0x0009980001007983 */ /* 0x0011680000300800 */
[----:B-1----:R-:W4:Y:S04]  /*18fd0*/  LDL.LU R29, [R1+0x994] ;  /* 0x00099400011d7983 */ /* 0x002f280000300800 */
[----:B--2---:R0:W5:Y:S04]  /*18fe0*/  LDL.LU R22, [R1+0x990] ;  /* 0x0009900001167983 */ /* 0x0041680000300800 */
[----:B------:R1:W-:Y:S04]  /*18ff0*/  STS.U16 [R27+UR9+0xe300], R23 ;  /* 0x00e300171b007988 */ /* 0x0003e80008000409 */
[----:B------:R2:W-:Y:S04]  /*19000*/  STS.U16 [R27+UR9+0xe700], R28 ;  /* 0x00e7001c1b007988 */ /* 0x0005e80008000409 */
[----:B------:R0:W-:Y:S04]  /*19010*/  STS.U16 [R27+UR9+0xeb00], R20 ;  /* 0x00eb00141b007988 */ /* 0x0001e80008000409 */
[----:B-1----:R1:W5:Y:S04]  /*19020*/  LDL.LU R23, [R1+0x98c] ;  /* 0x00098c0001177983 */ /* 0x0023680000300800 */
[----:B--2---:R-:W2:Y:S04]  /*19030*/  LDL.LU R28, [R1+0x988] ;  /* 0x00098800011c7983 */ /* 0x004ea80000300800 */
[----:B0-----:R1:W5:Y:S04]  /*19040*/  LDL.LU R20, [R1+0x984] ;  /* 0x0009840001147983 */ /* 0x0013680000300800 */
[----:B------:R0:W-:Y:S04]  /*19050*/  STS.U16 [R27+UR9+0xef00], R21 ;  /* 0x00ef00151b007988 */ /* 0x0001e80008000409 */
[----:B------:R1:W-:Y:S04]  /*19060*/  STS.U16 [R27+UR9+0xf300], R4 ;  /* 0x00f300041b007988 */ /* 0x0003e80008000409 */
[----:B---3--:R3:W-:Y:S04]  /*19070*/  STS.U16 [R27+UR9+0xf700], R5 ;  /* 0x00f700051b007988 */ /* 0x0087e80008000409 */
[----:B0-----:R0:W5:Y:S04]  /*19080*/  LDL.LU R21, [R1+0x980] ;  /* 0x0009800001157983 */ /* 0x0011680000300800 */
[----:B-1----:R-:W2:Y:S04]  /*19090*/  LDL.LU R4, [R1+0x97c] ;  /* 0x00097c0001047983 */ /* 0x002ea80000300800 */
[----:B---3--:R-:W3:Y:S04]  /*190a0*/  LDL.LU R5, [R1+0x978] ;  /* 0x0009780001057983 */ /* 0x008ee80000300800 */
[----:B------:R1:W-:Y:S04]  /*190b0*/  STS.U16 [R27+UR9+0xfb00], R2 ;  /* 0x00fb00021b007988 */ /* 0x0003e80008000409 */
[----:B-1----:R-:W2:Y:S04]  /*190c0*/  LDL.LU R2, [R1+0x974] ;  /* 0x0009740001027983 */ /* 0x002ea80000300800 */
[----:B--2---:R1:W-:Y:S04]  /*190d0*/  STS.U16 [R27+UR9+0xff00], R2 ;  /* 0x00ff00021b007988 */ /* 0x0043e80008000409 */
[----:B-1----:R-:W2:Y:S04]  /*190e0*/  LDL.LU R27, [R1+0x970] ;  /* 0x00097000011b7983 */ /* 0x002ea80000300800 */
[----:B------:R-:W2:Y:S04]  /*190f0*/  LDL.LU R2, [R1+0x96c] ;  /* 0x00096c0001027983 */ /* 0x000ea80000300800 */
[----:B--2---:R1:W-:Y:S04]  /*19100*/  STS.U16 [R2+UR9+0x12000], R3 ;  /* 0x0120000302007988 */ /* 0x0043e80008000409 */
[----:B------:R2:W-:Y:S01]  /*19110*/  STS.U16 [R2+UR9+0x13000], R18 ;  /* 0x0130001202007988 */ /* 0x0005e20008000409 */
[----:B-1----:R-:W-:-:S03]  /*19120*/  LOP3.LUT R3, R2, 0x10, RZ, 0x3c, !PT ;  /* 0x0000001002037812 */ /* 0x002fc600078e3cff */
[----:B------:R-:W-:Y:S04]  /*19130*/  STS.U16 [R2+UR9+0x12400], R19 ;  /* 0x0124001302007988 */ /* 0x000fe80008000409 */
[----:B------:R-:W-:Y:S04]  /*19140*/  STS.U16 [R2+UR9+0x13400], R26 ;  /* 0x0134001a02007988 */ /* 0x000fe80008000409 */
[----:B------:R1:W-:Y:S04]  /*19150*/  STS.U16 [R3+UR9+0x12080], R15 ;  /* 0x0120800f03007988 */ /* 0x0003e80008000409 */
[----:B------:R0:W-:Y:S04]  /*19160*/  STS.U16 [R3+UR9+0x13080], R16 ;  /* 0x0130801003007988 */ /* 0x0001e80008000409 */
[----:B--2---:R2:W5:Y:S01]  /*19170*/  LDL.LU R18, [R1+0x968] ;  /* 0x0009680001127983 */ /* 0x0045620000300800 */
[----:B-1----:R-:W-:-:S03]  /*19180*/  LOP3.LUT R15, R2, 0x20, RZ, 0x3c, !PT ;  /* 0x00000020020f7812 */ /* 0x002fc600078e3cff */
[----:B------:R1:W-:Y:S04]  /*19190*/  STS.U16 [R3+UR9+0x12480], R17 ;  /* 0x0124801103007988 */ /* 0x0003e80008000409 */
[----:B------:R2:W5:Y:S04]  /*191a0*/  LDL.LU R19, [R1+0x964] ;  /* 0x0009640001137983 */ /* 0x0005680000300800 */
[----:B------:R-:W-:Y:S04]  /*191b0*/  STS.U16 [R3+UR9+0x13480], R9 ;  /* 0x0134800903007988 */ /* 0x000fe80008000409 */
[----:B------:R-:W2:Y:S04]  /*191c0*/  LDL.LU R26, [R1+0x960] ;  /* 0x00096000011a7983 */ /* 0x000ea80000300800 */
[----:B------:R3:W-:Y:S04]  /*191d0*/  STS.U16 [R15+UR9+0x12100], R8 ;  /* 0x012100080f007988 */ /* 0x0007e80008000409 */
[----:B0-----:R0:W5:Y:S04]  /*191e0*/  LDL.LU R16, [R1+0x95c] ;  /* 0x00095c0001107983 */ /* 0x0011680000300800 */
[----:B-1----:R0:W5:Y:S01]  /*191f0*/  LDL.LU R17, [R1+0x958] ;  /* 0x0009580001117983 */ /* 0x0021620000300800 */
[----:B---3--:R-:W-:-:S03]  /*19200*/  LOP3.LUT R8, R2, 0x30, RZ, 0x3c, !PT ;  /* 0x0000003002087812 */ /* 0x008fc600078e3cff */
[----:B------:R-:W3:Y:S04]  /*19210*/  LDL.LU R3, [R1+0x954] ;  /* 0x0009540001037983 */ /* 0x000ee80000300800 */
[----:B------:R1:W-:Y:S04]  /*19220*/  STS.U16 [R15+UR9+0x13100], R25 ;  /* 0x013100190f007988 */ /* 0x0003e80008000409 */
[----:B------:R-:W2:Y:S04]  /*19230*/  LDL.LU R9, [R1+0x950] ;  /* 0x0009500001097983 */ /* 0x000ea80000300800 */
[----:B------:R0:W-:Y:S04]  /*19240*/  STS.U16 [R15+UR9+0x12500], R14 ;  /* 0x0125000e0f007988 */ /* 0x0001e80008000409 */
[----:B-1----:R-:W2:Y:S04]  /*19250*/  LDL.LU R25, [R1+0x94c] ;  /* 0x00094c0001197983 */ /* 0x002ea80000300800 */
[----:B------:R1:W-:Y:S04]  /*19260*/  STS.U16 [R15+UR9+0x13500], R24 ;  /* 0x013500180f007988 */ /* 0x0003e80008000409 */
[----:B0-----:R0:W5:Y:S04]  /*19270*/  LDL.LU R14, [R1+0x948] ;  /* 0x00094800010e7983 */ /* 0x0011680000300800 */
[----:B------:R0:W-:Y:S04]  /*19280*/  STS.U16 [R8+UR9+0x12180], R10 ;  /* 0x0121800a08007988 */ /* 0x0001e80008000409 */
[----:B-1----:R1:W5:Y:S04]  /*19290*/  LDL.LU R15, [R1+0x944] ;  /* 0x00094400010f7983 */ /* 0x0023680000300800 */
[----:B------:R-:W2:Y:S01]  /*192a0*/  LDL.LU R24, [R1+0x940] ;  /* 0x0009400001187983 */ /* 0x000ea20000300800 */
[----:B0-----:R-:W-:-:S03]  /*192b0*/  LOP3.LUT R10, R2, 0x40, RZ, 0x3c, !PT ;  /* 0x00000040020a7812 */ /* 0x001fc600078e3cff */
[----:B------:R0:W-:Y:S04]  /*192c0*/  STS.U16 [R8+UR9+0x13180], R12 ;  /* 0x0131800c08007988 */ /* 0x0001e80008000409 */
[----:B------:R1:W-:Y:S04]  /*192d0*/  STS.U16 [R8+UR9+0x12580], R13 ;  /* 0x0125800d08007988 */ /* 0x0003e80008000409 */
[----:B------:R4:W-:Y:S04]  /*192e0*/  STS.U16 [R8+UR9+0x13580], R11 ;  /* 0x0135800b08007988 */ /* 0x0009e80008000409 */
[----:B0-----:R0:W5:Y:S04]  /*192f0*/  LDL.LU R12, [R1+0x93c] ;  /* 0x00093c00010c7983 */ /* 0x0011680000300800 */
[----:B-1----:R0:W5:Y:S04]  /*19300*/  LDL.LU R13, [R1+0x938] ;  /* 0x00093800010d7983 */ /* 0x0021680000300800 */
[----:B----4-:R-:W4:Y:S04]  /*19310*/  LDL.LU R8, [R1+0x934] ;  /* 0x0009340001087983 */ /* 0x010f280000300800 */
[----:B------:R-:W2:Y:S04]  /*19320*/  LDL.LU R11, [R1+0x930] ;  /* 0x00093000010b7983 */ /* 0x000ea80000300800 */
[----:B------:R1:W-:Y:S04]  /*19330*/  STS.U16 [R10+UR9+0x12200], R7 ;  /* 0x012200070a007988 */ /* 0x0003e80008000409 */
[----:B------:R0:W-:Y:S04]  /*19340*/  STS.U16 [R10+UR9+0x13200], R6 ;  /* 0x013200060a007988 */ /* 0x0001e80008000409 */
[----:B-1----:R-:W2:Y:S04]  /*19350*/  LDL.LU R7, [R1+0x92c] ;  /* 0x00092c0001077983 */ /* 0x002ea80000300800 */
[----:B0-----:R-:W2:Y:S04]  /*19360*/  LDL.LU R6, [R1+0x928] ;  /* 0x0009280001067983 */ /* 0x001ea80000300800 */
[----:B--2---:R0:W-:Y:S04]  /*19370*/  STS.U16 [R10+UR9+0x12600], R6 ;  /* 0x012600060a007988 */ /* 0x0041e80008000409 */
[----:B------:R1:W-:Y:S01]  /*19380*/  STS.U16 [R10+UR9+0x13600], R7 ;  /* 0x013600070a007988 */ /* 0x0003e20008000409 */
[----:B0-----:R-:W-:-:S02]  /*19390*/  LOP3.LUT R6, R2, 0x50, RZ, 0x3c, !PT ;  /* 0x0000005002067812 */ /* 0x001fc400078e3cff */
[----:B-1----:R-:W-:-:S03]  /*193a0*/  LOP3.LUT R7, R2, 0x60, RZ, 0x3c, !PT ;  /* 0x0000006002077812 */ /* 0x002fc600078e3cff */
[----:B------:R-:W-:Y:S04]  /*193b0*/  STS.U16 [R6+UR9+0x12280], R11 ;  /* 0x0122800b06007988 */ /* 0x000fe80008000409 */
[----:B----4-:R-:W-:Y:S04]  /*193c0*/  STS.U16 [R6+UR9+0x13280], R8 ;  /* 0x0132800806007988 */ /* 0x010fe80008000409 */
[----:B------:R-:W-:Y:S04]  /*193d0*/  STS.U16 [R6+UR9+0x12680], R24 ;  /* 0x0126801806007988 */ /* 0x000fe80008000409 */
[----:B------:R0:W-:Y:S04]  /*193e0*/  STS.U16 [R6+UR9+0x13680], R25 ;  /* 0x0136801906007988 */ /* 0x0001e80008000409 */
[----:B------:R1:W5:Y:S04]  /*193f0*/  LDL.LU R10, [R1+0x924] ;  /* 0x00092400010a7983 */ /* 0x0003680000300800 */
[----:B------:R2:W-:Y:S01]  /*19400*/  STS.U16 [R7+UR9+0x12300], R9 ;  /* 0x0123000907007988 */ /* 0x0005e20008000409 */
[----:B0-----:R-:W-:-:S03]  /*19410*/  LOP3.LUT R6, R2, 0x70, RZ, 0x3c, !PT ;  /* 0x0000007002067812 */ /* 0x001fc600078e3cff */
[----:B------:R1:W5:Y:S04]  /*19420*/  LDL.LU R11, [R1+0x920] ;  /* 0x00092000010b7983 */ /* 0x0003680000300800 */
[----:B---3--:R0:W-:Y:S04]  /*19430*/  STS.U16 [R7+UR9+0x13300], R3 ;  /* 0x0133000307007988 */ /* 0x0081e80008000409 */
[----:B------:R1:W5:Y:S04]  /*19440*/  LDL.LU R8, [R1+0x91c] ;  /* 0x00091c0001087983 */ /* 0x0003680000300800 */
[----:B------:R-:W-:Y:S04]  /*19450*/  STS.U16 [R7+UR9+0x12700], R26 ;  /* 0x0127001a07007988 */ /* 0x000fe80008000409 */
[----:B--2---:R1:W5:Y:S04]  /*19460*/  LDL.LU R9, [R1+0x918] ;  /* 0x0009180001097983 */ /* 0x0043680000300800 */
[----:B------:R-:W-:Y:S04]  /*19470*/  STS.U16 [R7+UR9+0x13700], R27 ;  /* 0x0137001b07007988 */ /* 0x000fe80008000409 */
[----:B0-----:R1:W5:Y:S04]  /*19480*/  LDL.LU R3, [R1+0x914] ;  /* 0x0009140001037983 */ /* 0x0013680000300800 */
[----:B------:R0:W-:Y:S04]  /*19490*/  STS.U16 [R6+UR9+0x12380], R5 ;  /* 0x0123800506007988 */ /* 0x0001e80008000409 */
[----:B------:R2:W-:Y:S04]  /*194a0*/  STS.U16 [R6+UR9+0x13380], R4 ;  /* 0x0133800406007988 */ /* 0x0005e80008000409 */
[----:B0-----:R1:W5:Y:S04]  /*194b0*/  LDL.LU R5, [R1+0x910] ;  /* 0x0009100001057983 */ /* 0x0013680000300800 */
[----:B--2---:R1:W5:Y:S04]  /*194c0*/  LDL.LU R4, [R1+0x90c] ;  /* 0x00090c0001047983 */ /* 0x0043680000300800 */
[----:B------:R1:W-:Y:S04]  /*194d0*/  STS.U16 [R6+UR9+0x12780], R28 ;  /* 0x0127801c06007988 */ /* 0x0003e80008000409 */
[----:B------:R1:W-:Y:S01]  /*194e0*/  STS.U16 [R6+UR9+0x13780], R29 ;  /* 0x0137801d06007988 */ /* 0x0003e20008000409 */
[----:B------:R0:W-:Y:S06]  /*194f0*/  MEMBAR.ALL.CTA ;  /* 0x0000000000007992 */ /* 0x0001ec0000008000 */
[----:B0-----:R-:W0:Y:S01]  /*19500*/  FENCE.VIEW.ASYNC.S ;  /* 0x00000000000073c6 */ /* 0x001e220000000000 */
[----:B------:R-:W-:-:S04]  /*19510*/  ULEA UR4, UR76, UR9, 0x3 ;  /* 0x000000094c047291 */ /* 0x000fc8000f8e18ff */
[----:B------:R-:W-:Y:S01]  /*19520*/  UIADD3 UR4, UPT, UPT, UR4, 0x14000, URZ ;  /* 0x0001400004047890 */ /* 0x000fe2000fffe0ff */
[----:B0-----:R-:W-:Y:S06]  /*19530*/  BAR.SYNC.DEFER_BLOCKING 0x0 ;  /* 0x0000000000007b1d */ /* 0x001fec0000010000 */
[----:B-1----:R-:W-:Y:S05]  /*19540*/  BRA.U UP1, `(.L_x_9) ;  /* 0x00000001016c7547 */ /* 0x002fea000b800000 */
[----:B------:R-:W-:Y:S01]  /*19550*/  MOV.SPILL R6, UR7 ;  /* 0x0000000700067c02 */ /* 0x000fe20009000f00 */
[----:B------:R-:W-:Y:S01]  /*19560*/  UMOV UR73, 0x40004040 ;  /* 0x4000404000497882 */ /* 0x000fe20000000000 */
[----:B------:R-:W-:Y:S01]  /*19570*/  MOV.SPILL R7, UR6 ;  /* 0x0000000600077c02 */ /* 0x000fe20009000f00 */
[----:B------:R-:W-:Y:S01]  /*19580*/  UMOV UR6, 0x0 ;  /* 0x0000000000067882 */ /* 0x000fe20000000000 */
[----:B------:R-:W-:Y:S01]  /*19590*/  UMOV UR7, 0x4048010 ;  /* 0x0404801000077882 */ /* 0x000fe20000000000 */
[----:B------:R-:W-:Y:S01]  /*195a0*/  UMOV UR75, 0x40004040 ;  /* 0x40004040004b7882 */ /* 0x000fe20000000000 */
[----:B------:R-:W-:Y:S01]  /*195b0*/  UMOV UR5, URZ ;  /* 0x000000ff00057c82 */ /* 0x000fe20008000000 */
[----:B------:R-:W-:Y:S01]  /*195c0*/  UTCHMMA gdesc[UR72], gdesc[UR74], tmem[UR8], tmem[UR6], idesc[UR7], UPT ;  /* 0x00ff064a480075ea */ /* 0x000fe2000b800008 */
        /* <DEDUP_REMOVED lines=14> */
[----:B------:R-:W-:Y:S01]  /*196b0*/  UMOV UR5, UR4 ;  /* 0x0000000400057c82 */ /* 0x000fe20008000000 */
[----:B------:R0:W-:Y:S01]  /*196c0*/  UTCHMMA gdesc[UR68], gdesc[UR70], tmem[UR8], tmem[UR6], idesc[UR7], UPT ;  /* 0x00ff0646440075ea */ /* 0x0001e2000b800008 */
[----:B------:R1:W-:Y:S01]  /*196d0*/  UTCBAR [UR5], URZ ;  /* 0x000000ff050073e9 */ /* 0x0003e200080000ff */
[----:B0-----:R-:W-:-:S02]  /*196e0*/  R2UR.FILL UR7, R6 ;  /* 0x00000000060772ca */ /* 0x001fc400004e0000 */
[----:B------:R-:W-:-:S15]  /*196f0*/  R2UR.FILL UR6, R7 ;  /* 0x00000000070672ca */ /* 0x000fde00004e0000 */
.L_x_9:
[----:B------:R-:W-:Y:S01]  /*19700*/  UIADD3 UR76, UPT, UPT, UR76, 0x1, URZ ;  /* 0x000000014c4c7890 */ /* 0x000fe2000fffe0ff */
[----:B-1----:R-:W-:-:S03]  /*19710*/  UMOV UR5, UR7 ;  /* 0x0000000700057c82 */ /* 0x002fc60008000000 */
[----:B------:R-:W-:-:S04]  /*19720*/  UISETP.GT.AND UP2, UPT, UR76, 0x1, UPT ;  /* 0x000000014c00788c */ /* 0x000fc8000bf44270 */
[----:B------:R-:W-:Y:S02]  /*19730*/  USEL UR73, URZ, 0x1, !UP2 ;  /* 0x00000001ff497887 */ /* 0x000fe4000d000000 */
[----:B------:R-:W-:Y:S02]  /*19740*/  USEL UR76, UR76, URZ, !UP2 ;  /* 0x000000ff4c4c7287 */ /* 0x000fe4000d000000 */
[----:B------:R-:W-:Y:S02]  /*19750*/  UISETP.NE.U32.AND UP2, UPT, UR6, UR77, UPT ;  /* 0x0000004d0600728c */ /* 0x000fe4000bf45070 */
[----:B------:R-:W-:-:S07]  /*19760*/  ULOP3.LUT UR73, UR7, UR73, URZ, 0x3c, !UPT ;  /* 0x0000004907497292 */ /* 0x000fce000f8e3cff */
[----:B------:R-:W-:Y:S01]  /*19770*/  UMOV UR7, UR73 ;  /* 0x0000004900077c82 */ /* 0x000fe20008000000 */
[----:B------:R-:W-:Y:S05]  /*19780*/  BRA.U UP2, `(.L_x_10) ;  /* 0xffffff2902647547 */ /* 0x000fea000b83ffff */
.L_x_7:
[----:B------:R-:W2:Y:S02]  /*19790*/  LDL.LU R6, [R1+0x904] ;  /* 0x0009040001067983 */ /* 0x000ea40000300800 */
[----:B--2---:R-:W-:-:S13]  /*197a0*/  R2UR UR6, R6 ;  /* 0x00000000060672ca */ /* 0x004fda00000e0000 */
[----:B------:R-:W-:-:S09]  /*197b0*/  UISETP.GE.AND UP1, UPT, UR6, 0x100, UPT ;  /* 0x000001000600788c */ /* 0x000fd2000bf26270 */
[----:B------:R-:W-:Y:S05]  /*197c0*/  BRA.U !UP1, `(.L_x_11) ;  /* 0x0000000109107547 */ /* 0x000fea000b800000 */
[----:B------:R-:W-:-:S06]  /*197d0*/  USHF.L.U32 UR5, UR5, 0x1f, URZ ;  /* 0x0000001f05057899 */ /* 0x000fcc00080006ff */
[----:B-----5:R-:W-:-:S04]  /*197e0*/  IMAD.U32 R0, RZ, RZ, UR5 ;  /* 0x00000005ff007e24 */ /* 0x020fc8000f8e00ff */
[----:B------:R-:W0:Y:S02]  /*197f0*/  SYNCS.PHASECHK.TRANS64.TRYWAIT P0, [UR4], R0 ;  /* 0x00000000ff0075a7 */ /* 0x000e240008001104 */
[----:B0-----:R-:W-:Y:S05]  /*19800*/  @!P0 BRA `(.L_x_12) ;  /* 0x0000000800388947 */ /* 0x001fea0003800000 */
.L_x_11:
[----:B------:R-:W2:Y:S01]  /*19810*/  LDL.LU R2, [R1+0x908] ;  /* 0x0009080001027983 */ /* 0x000ea20000300800 */
[----:B------:R-:W0:Y:S03]  /*19820*/  LDCU.128 UR12, c[0x0][0x390] ;  /* 0x00007200ff0c77ac */ /* 0x000e260008000c00 */
[----:B-----5:R-:W3:Y:S01]  /*19830*/  LDL.LU R17, [R1+0x900] ;  /* 0x0009000001117983 */ /* 0x020ee20000300800 */
[----:B------:R-:W1:Y:S03]  /*19840*/  LDCU UR5, c[0x0][0x3b8] ;  /* 0x00007700ff0577ac */ /* 0x000e660008000800 */
[----:B------:R-:W4:Y:S01]  /*19850*/  LDL.LU R20, [R1+0x6dc] ;  /* 0x0006dc0001147983 */ /* 0x000f220000300800 */
[----:B------:R-:W0:Y:S01]  /*19860*/  S2R R16, SR_TID.X ;  /* 0x0000000000107919 */ /* 0x000e220000002100 */
[----:B------:R-:W-:Y:S06]  /*19870*/  BAR.SYNC.DEFER_BLOCKING 0x0 ;  /* 0x0000000000007b1d */ /* 0x000fec0000010000 */
[----:B------:R-:W1:Y:S02]  /*19880*/  @!P2 SYNCS.CCTL.IV [UR9+0x14000] ;  /* 0x01400000ff00a9b1 */ /* 0x000e640008000009 */
[----:B-1----:R-:W-:Y:S01]  /*19890*/  BAR.SYNC.DEFER_BLOCKING 0x0 ;  /* 0x0000000000007b1d */ /* 0x002fe20000010000 */
[----:B0-----:R-:W-:-:S02]  /*198a0*/  IMAD.SHL.U32 R0, R16, 0x20, RZ ;  /* 0x0000002010007824 */ /* 0x001fc400078e00ff */
[----:B------:R-:W-:-:S03]  /*198b0*/  IMAD.SHL.U32 R3, R16, 0x10, RZ ;  /* 0x0000001010037824 */ /* 0x000fc600078e00ff */
[----:B------:R-:W-:Y:S01]  /*198c0*/  LOP3.LUT R0, R0, 0x700, RZ, 0xc0, !PT ;  /* 0x0000070000007812 */ /* 0x000fe200078ec0ff */
[----:B------:R-:W-:Y:S01]  /*198d0*/  IMAD.SHL.U32 R13, R16, 0x4, RZ ;  /* 0x00000004100d7824 */ /* 0x000fe200078e00ff */
[----:B------:R-:W-:Y:S01]  /*198e0*/  SHF.R.S32.HI R12, RZ, 0x2, R16 ;  /* 0x00000002ff0c7819 */ /* 0x000fe20000011410 */
[----:B------:R-:W0:Y:S01]  /*198f0*/  @!P2 SYNCS.CCTL.IV [UR9+0x14008] ;  /* 0x01400800ff00a9b1 */ /* 0x000e220008000009 */
[----:B--2---:R-:W-:-:S13]  /*19900*/  R2UR UR4, R2 ;  /* 0x00000000020472ca */ /* 0x004fda00000e0000 */
[----:B------:R-:W-:Y:S01]  /*19910*/  LDTM.16dp32bit_t0_t15.x8 R4, tmem[UR4] ;  /* 0x00000004000479ee */ /* 0x000fe20008980000 */
[----:B------:R-:W1:Y:S01]  /*19920*/  LDTM.16dp32bit_t16_t31.x8 R4, tmem[UR4+0x8] ;  /* 0x00000804000479ee */ /* 0x000e6200089a0000 */
[----:B------:R-:W-:Y:S01]  /*19930*/  LOP3.LUT R2, R3, 0x30, RZ, 0xc0, !PT ;  /* 0x0000003003027812 */ /* 0x000fe200078ec0ff */
[----:B------:R-:W-:Y:S01]  /*19940*/  NOP ;  /* 0x0000000000007918 */ /* 0x000fe20000000000 */
[----:B------:R-:W-:Y:S01]  /*19950*/  LOP3.LUT R3, R0, 0x70, R3, 0xf8, !PT ;  /* 0x0000007000037812 */ /* 0x000fe200078ef803 */
[----:B------:R-:W-:Y:S01]  /*19960*/  IMAD.SHL.U32 R0, R16, 0x2, RZ ;  /* 0x0000000210007824 */ /* 0x000fe200078e00ff */
[----:B------:R-:W-:Y:S01]  /*19970*/  LOP3.LUT R13, R2, 0x1c0, R13, 0xf8, !PT ;  /* 0x000001c0020d7812 */ /* 0x000fe200078ef80d */
[----:B------:R-:W3:Y:S01]  /*19980*/  LDCU UR4, c[0x0][0x3b4] ;  /* 0x00007680ff0477ac */ /* 0x000ee20008000800 */
[----:B------:R-:W-:Y:S02]  /*19990*/  SGXT R2, R12, 0x1 ;  /* 0x000000010c02781a */ /* 0x000fe40000000200 */
[----:B------:R-:W-:-:S02]  /*199a0*/  LOP3.LUT R0, R3, 0xc0, R0, 0x78, !PT ;  /* 0x000000c003007812 */ /* 0x000fc400078e7800 */
[----:B------:R-:W-:-:S03]  /*199b0*/  LOP3.LUT R2, R13, 0x440, R2, 0x78, !PT ;  /* 0x000004400d027812 */ /* 0x000fc600078e7802 */
[----:B------:R-:W-:Y:S01]  /*199c0*/  VIADD R0, R0, UR9 ;  /* 0x0000000900007c36 */ /* 0x000fe20008000000 */
[----:B-1----:R-:W-:Y:S02]  /*199d0*/  F2FP.F16.F32.PACK_AB R12, R6, R4 ;  /* 0x00000004060c723e */ /* 0x002fe400000000ff */
[----:B------:R-:W-:Y:S02]  /*199e0*/  F2FP.F16.F32.PACK_AB R13, R7, R5 ;  /* 0x00000005070d723e */ /* 0x000fe400000000ff */
[----:B------:R-:W-:Y:S02]  /*199f0*/  F2FP.F16.F32.PACK_AB R14, R10, R8 ;  /* 0x000000080a0e723e */ /* 0x000fe400000000ff */
[----:B------:R-:W-:-:S05]  /*19a00*/  F2FP.F16.F32.PACK_AB R15, R11, R9 ;  /* 0x000000090b0f723e */ /* 0x000fca00000000ff */
[----:B0-----:R0:W-:Y:S01]  /*19a10*/  STSM.16.M88.4 [R0], R12 ;  /* 0x0000000c00007844 */ /* 0x0011e20000000200 */
[----:B------:R-:W-:-:S05]  /*19a20*/  IMAD.SHL.U32 R3, R16, 0x40, RZ ;  /* 0x0000004010037824 */ /* 0x000fca00078e00ff */
[----:B------:R-:W-:-:S04]  /*19a30*/  LOP3.LUT R3, R3, 0x200, RZ, 0xc0, !PT ;  /* 0x0000020003037812 */ /* 0x000fc800078ec0ff */
[----:B------:R-:W-:Y:S01]  /*19a40*/  IADD3 R4, PT, PT, R2, UR9, R3 ;  /* 0x0000000902047c10 */ /* 0x000fe2000fffe003 */
[----:B------:R-:W-:Y:S01]  /*19a50*/  BAR.SYNC.DEFER_BLOCKING 0x0 ;  /* 0x0000000000007b1d */ /* 0x000fe20000010000 */
[----:B------:R-:W-:-:S05]  /*19a60*/  SHF.R.U32.HI R16, RZ, 0x6, R16 ;  /* 0x00000006ff107819 */ /* 0x000fca0000011610 */
[----:B------:R-:W1:Y:S01]  /*19a70*/  LDSM.16.M88.4 R4, [R4] ;  /* 0x000000000404783b */ /* 0x000e620000000200 */
[----:B------:R-:W-:Y:S01]  /*19a80*/  SGXT.U32 R16, R16, 0x1 ;  /* 0x000000011010781a */ /* 0x000fe20000000000 */
[C---:B---3--:R-:W-:Y:S01]  /*19a90*/  IMAD R2, R17.reuse, UR4, RZ ;  /* 0x0000000411027c24 */ /* 0x048fe2000f8e02ff */
[----:B------:R-:W-:Y:S02]  /*19aa0*/  ISETP.GE.AND P0, PT, R17, UR14, PT ;  /* 0x0000000e11007c0c */ /* 0x000fe4000bf06270 */
[C---:B----4-:R-:W-:Y:S02]  /*19ab0*/  LOP3.LUT R8, R20.reuse, R16, RZ, 0xfc, !PT ;  /* 0x0000001014087212 */ /* 0x050fe400078efcff */
[----:B------:R-:W-:Y:S02]  /*19ac0*/  LOP3.LUT R9, R20, 0x2, R16, 0xfe, !PT ;  /* 0x0000000214097812 */ /* 0x000fe400078efe10 */
[C---:B------:R-:W-:Y:S01]  /*19ad0*/  ISETP.LT.AND P1, PT, R8.reuse, UR15, !P0 ;  /* 0x0000000f08007c0c */ /* 0x040fe2000c721270 */
[----:B------:R-:W-:Y:S01]  /*19ae0*/  IMAD R8, R8, UR5, RZ ;  /* 0x0000000508087c24 */ /* 0x000fe2000f8e02ff */
[----:B------:R-:W-:-:S02]  /*19af0*/  LEA R3, P2, R2, UR12, 0x1 ;  /* 0x0000000c02037c11 */ /* 0x000fc4000f8408ff */
[C---:B------:R-:W-:Y:S01]  /*19b00*/  ISETP.LT.AND P4, PT, R9.reuse, UR15, !P0 ;  /* 0x0000000f09007c0c */ /* 0x040fe2000c781270 */
[----:B------:R-:W-:Y:S01]  /*19b10*/  IMAD R9, R9, UR5, RZ ;  /* 0x0000000509097c24 */ /* 0x000fe2000f8e02ff */
[----:B------:R-:W-:Y:S02]  /*19b20*/  LEA.HI.X.SX32 R2, R2, UR13, 0x1, P2 ;  /* 0x0000000d02027c11 */ /* 0x000fe400090f0eff */
[CC--:B0-----:R-:W-:Y:S02]  /*19b30*/  LEA R12, P2, R8.reuse, R3.reuse, 0x1 ;  /* 0x00000003080c7211 */ /* 0x0c1fe400078408ff */
[C---:B------:R-:W-:Y:S02]  /*19b40*/  LEA R10, P3, R9.reuse, R3, 0x1 ;  /* 0x00000003090a7211 */ /* 0x040fe400078608ff */
[-C--:B------:R-:W-:Y:S02]  /*19b50*/  LEA.HI.X.SX32 R13, R8, R2.reuse, 0x1, P2 ;  /* 0x00000002080d7211 */ /* 0x080fe400010f0eff */
[----:B------:R-:W-:-:S02]  /*19b60*/  LEA.HI.X.SX32 R11, R9, R2, 0x1, P3 ;  /* 0x00000002090b7211 */ /* 0x000fc400018f0eff */
[C-C-:B------:R-:W-:Y:S02]  /*19b70*/  LOP3.LUT R15, R20.reuse, 0x6, R16.reuse, 0xfe, !PT ;  /* 0x00000006140f7812 */ /* 0x140fe400078efe10 */
[C-C-:B------:R-:W-:Y:S02]  /*19b80*/  LOP3.LUT R9, R20.reuse, 0x4, R16.reuse, 0xfe, !PT ;  /* 0x0000000414097812 */ /* 0x140fe400078efe10 */
[C-C-:B------:R-:W-:Y:S02]  /*19b90*/  LOP3.LUT R17, R20.reuse, 0x8, R16.reuse, 0xfe, !PT ;  /* 0x0000000814117812 */ /* 0x140fe400078efe10 */
[----:B------:R-:W-:Y:S02]  /*19ba0*/  LOP3.LUT R19, R20, 0xc, R16, 0xfe, !PT ;  /* 0x0000000c14137812 */ /* 0x000fe400078efe10 */
[----:B-1----:R-:W-:Y:S01]  /*19bb0*/  PRMT R14, R4, 0x7632, R14 ;  /* 0x00007632040e7816 */ /* 0x002fe2000000000e */
[----:B------:R-:W-:Y:S01]  /*19bc0*/  @P1 STG.E.U16 desc[UR10][R12.64], R4 ;  /* 0x000000040c001986 */ /* 0x000fe2000c10150a */
[----:B------:R-:W-:-:S03]  /*19bd0*/  ISETP.LT.AND P5, PT, R9, UR15, !P0 ;  /* 0x0000000f09007c0c */ /* 0x000fc6000c7a1270 */
[----:B------:R0:W-:Y:S01]  /*19be0*/  @P4 STG.E.U16 desc[UR10][R10.64], R14 ;  /* 0x0000000e0a004986 */ /* 0x0001e2000c10150a */
[C---:B------:R-:W-:Y:S01]  /*19bf0*/  ISETP.LT.AND P4, PT, R15.reuse, UR15, !P0 ;  /* 0x0000000f0f007c0c */ /* 0x040fe2000c781270 */
[----:B------:R-:W-:Y:S01]  /*19c00*/  IMAD R15, R15, UR5, RZ ;  /* 0x000000050f0f7c24 */ /* 0x000fe2000f8e02ff */
[C-C-:B------:R-:W-:Y:S01]  /*19c10*/  LOP3.LUT R18, R20.reuse, 0xa, R16.reuse, 0xfe, !PT ;  /* 0x0000000a14127812 */ /* 0x140fe200078efe10 */
[----:B------:R-:W-:Y:S01]  /*19c20*/  IMAD R9, R9, UR5, RZ ;  /* 0x0000000509097c24 */ /* 0x000fe2000f8e02ff */
[C---:B------:R-:W-:Y:S01]  /*19c30*/  ISETP.LT.AND P3, PT, R17.reuse, UR15, !P0 ;  /* 0x0000000f11007c0c */ /* 0x040fe2000c761270 */
[----:B------:R-:W-:Y:S01]  /*19c40*/  IMAD R17, R17, UR5, RZ ;  /* 0x0000000511117c24 */ /* 0x000fe2000f8e02ff */
[----:B------:R-:W-:Y:S01]  /*19c50*/  LOP3.LUT R0, R20, 0xe, R16, 0xfe, !PT ;  /* 0x0000000e14007812 */ /* 0x000fe200078efe10 */
[----:B------:R-:W-:Y:S01]  /*19c60*/  IMAD R21, R19, UR5, RZ ;  /* 0x0000000513157c24 */ /* 0x000fe2000f8e02ff */
[-C--:B------:R-:W-:Y:S01]  /*19c70*/  LEA R8, P6, R9, R3.reuse, 0x1 ;  /* 0x0000000309087211 */ /* 0x080fe200078c08ff */
[----:B------:R-:W-:Y:S01]  /*19c80*/  IMAD R20, R18, UR5, RZ ;  /* 0x0000000512147c24 */ /* 0x000fe2000f8e02ff */
[----:B0-----:R-:W-:-:S02]  /*19c90*/  LEA R10, P1, R15, R3, 0x1 ;  /* 0x000000030f0a7211 */ /* 0x001fc400078208ff */
[-C--:B------:R-:W-:Y:S02]  /*19ca0*/  LEA R12, P2, R17, R3.reuse, 0x1 ;  /* 0x00000003110c7211 */ /* 0x080fe400078408ff */
[-C--:B------:R-:W-:Y:S02]  /*19cb0*/  LEA.HI.X.SX32 R11, R15, R2.reuse, 0x1, P1 ;  /* 0x000000020f0b7211 */ /* 0x080fe400008f0eff */
[-C--:B------:R-:W-:Y:S01]  /*19cc0*/  LEA R16, P1, R21, R3.reuse, 0x1 ;  /* 0x0000000315107211 */ /* 0x080fe200078208ff */
[----:B------:R-:W-:Y:S01]  /*19cd0*/  IMAD R4, R0, UR5, RZ ;  /* 0x0000000500047c24 */ /* 0x000fe2000f8e02ff */
[-C--:B------:R-:W-:Y:S02]  /*19ce0*/  LEA.HI.X.SX32 R9, R9, R2.reuse, 0x1, P6 ;  /* 0x0000000209097211 */ /* 0x080fe400030f0eff */
[----:B------:R-:W-:Y:S02]  /*19cf0*/  LEA R14, P6, R20, R3, 0x1 ;  /* 0x00000003140e7211 */ /* 0x000fe400078c08ff */
[----:B------:R-:W-:-:S02]  /*19d00*/  LEA.HI.X.SX32 R13, R17, R2, 0x1, P2 ;  /* 0x00000002110d7211 */ /* 0x000fc400010f0eff */
[----:B------:R-:W-:Y:S02]  /*19d10*/  ISETP.LT.AND P2, PT, R18, UR15, !P0 ;  /* 0x0000000f12007c0c */ /* 0x000fe4000c741270 */
[-C--:B------:R-:W-:Y:S02]  /*19d20*/  LEA.HI.X.SX32 R17, R21, R2.reuse, 0x1, P1 ;  /* 0x0000000215117211 */ /* 0x080fe400008f0eff */
[----:B------:R-:W-:Y:S02]  /*19d30*/  ISETP.LT.AND P1, PT, R19, UR15, !P0 ;  /* 0x0000000f13007c0c */ /* 0x000fe4000c721270 */
[----:B------:R-:W-:Y:S02]  /*19d40*/  LEA.HI.X.SX32 R15, R20, R2, 0x1, P6 ;  /* 0x00000002140f7211 */ /* 0x000fe400030f0eff */
[----:B------:R-:W-:Y:S02]  /*19d50*/  ISETP.LT.AND P0, PT, R0, UR15, !P0 ;  /* 0x0000000f00007c0c */ /* 0x000fe4000c701270 */
[----:B------:R-:W-:-:S02]  /*19d60*/  LEA R18, P6, R4, R3, 0x1 ;  /* 0x0000000304127211 */ /* 0x000fc400078c08ff */
[----:B------:R-:W-:Y:S02]  /*19d70*/  PRMT R0, R5, 0x7632, R0 ;  /* 0x0000763205007816 */ /* 0x000fe40000000000 */
[----:B------:R-:W-:Y:S01]  /*19d80*/  LEA.HI.X.SX32 R19, R4, R2, 0x1, P6 ;  /* 0x0000000204137211 */ /* 0x000fe200030f0eff */
[----:B------:R0:W-:Y:S01]  /*19d90*/  @P5 STG.E.U16 desc[UR10][R8.64], R5 ;  /* 0x0000000508005986 */ /* 0x0001e2000c10150a */
[----:B------:R-:W-:-:S03]  /*19da0*/  PRMT R2, R6, 0x7632, R2 ;  /* 0x0000763206027816 */ /* 0x000fc60000000002 */
[----:B------:R1:W-:Y:S04]  /*19db0*/  @P4 STG.E.U16 desc[UR10][R10.64], R0 ;  /* 0x000000000a004986 */ /* 0x0003e8000c10150a */
[----:B------:R1:W-:Y:S01]  /*19dc0*/  @P3 STG.E.U16 desc[UR10][R12.64], R6 ;  /* 0x000000060c003986 */ /* 0x0003e2000c10150a */
[----:B0-----:R-:W-:-:S03]  /*19dd0*/  PRMT R9, R7, 0x7632, R9 ;  /* 0x0000763207097816 */ /* 0x001fc60000000009 */
[----:B------:R1:W-:Y:S04]  /*19de0*/  @P2 STG.E.U16 desc[UR10][R14.64], R2 ;  /* 0x000000020e002986 */ /* 0x0003e8000c10150a */
[----:B------:R1:W-:Y:S04]  /*19df0*/  @P1 STG.E.U16 desc[UR10][R16.64], R7 ;  /* 0x0000000710001986 */ /* 0x0003e8000c10150a */
[----:B------:R1:W-:Y:S01]  /*19e00*/  @P0 STG.E.U16 desc[UR10][R18.64], R9 ;  /* 0x0000000912000986 */ /* 0x0003e2000c10150a */
[----:B------:R-:W-:Y:S06]  /*19e10*/  BAR.SYNC.DEFER_BLOCKING 0x0 ;  /* 0x0000000000007b1d */ /* 0x000fec0000010000 */
[----:B------:R-:W-:Y:S05]  /*19e20*/  BRA.U UP0, `(.L_x_13) ;  /* 0x00000001009c7547 */ /* 0x000fea000b800000 */
[----:B------:R-:W0:Y:S01]  /*19e30*/  S2UR UR5, SR_CgaCtaId ;  /* 0x00000000000579c3 */ /* 0x000e220000008800 */
[----:B------:R-:W-:Y:S01]  /*19e40*/  NOP ;  /* 0x0000000000007918 */ /* 0x000fe20000000000 */
[----:B------:R-:W-:Y:S01]  /*19e50*/  UMOV UR4, 0x50 ;  /* 0x0000005000047882 */ /* 0x000fe20000000000 */
[----:B-1----:R-:W-:Y:S02]  /*19e60*/  IMAD.U32 R0, RZ, RZ, UR8 ;  /* 0x00000008ff007e24 */ /* 0x002fe4000f8e00ff */
[----:B------:R-:W-:-:S03]  /*19e70*/  IMAD.MOV.U32 R3, RZ, RZ, 0x1 ;  /* 0x00000001ff037424 */ /* 0x000fc600078e00ff */
[----:B------:R-:W-:-:S04]  /*19e80*/  LOP3.LUT R0, R0, 0xffff, RZ, 0xc0, !PT ;  /* 0x0000ffff00007812 */ /* 0x000fc800078ec0ff */
[----:B------:R-:W-:-:S05]  /*19e90*/  SHF.R.U32.HI R0, RZ, 0x5, R0 ;  /* 0x00000005ff007819 */ /* 0x000fca0000011600 */
[----:B------:R-:W-:Y:S01]  /*19ea0*/  VIADD R2, R0, 0x10 ;  /* 0x0000001000027836 */ /* 0x000fe20000000000 */
[----:B------:R-:W-:Y:S01]  /*19eb0*/  SHF.L.U32 R0, R3, R0, RZ ;  /* 0x0000000003007219 */ /* 0x000fe200000006ff */
[----:B0-----:R-:W-:-:S03]  /*19ec0*/  ULEA UR6, UR5, UR4, 0x18 ;  /* 0x0000000405067291 */ /* 0x001fc6000f8ec0ff */
[----:B------:R-:W-:-:S04]  /*19ed0*/  SHF.L.U32 R3, R3, R2, RZ ;  /* 0x0000000203037219 */ /* 0x000fc800000006ff */
[----:B------:R-:W-:Y:S02]  /*19ee0*/  LOP3.LUT R0, R3, R0, RZ, 0xfc, !PT ;  /* 0x0000000003007212 */ /* 0x000fe400078efcff */
[----:B------:R-:W0:Y:S02]  /*19ef0*/  LDS R5, [UR6] ;  /* 0x00000006ff057984 */ /* 0x000e240008000800 */
[C---:B------:R-:W-:Y:S02]  /*19f00*/  LOP3.LUT R2, R0.reuse, 0xffff, RZ, 0xc0, !PT ;  /* 0x0000ffff00027812 */ /* 0x040fe400078ec0ff */
[----:B0-----:R-:W-:-:S04]  /*19f10*/  LOP3.LUT R3, R0, 0xffff, R5, 0x80, !PT ;  /* 0x0000ffff00037812 */ /* 0x001fc800078e8005 */
[----:B------:R-:W-:-:S13]  /*19f20*/  ISETP.NE.AND P0, PT, R3, R2, PT ;  /* 0x000000020300720c */ /* 0x000fda0003f05270 */
[----:B------:R-:W-:Y:S05]  /*19f30*/  @P0 BRA `(.L_x_14) ;  /* 0x0000000000500947 */ /* 0x000fea0003800000 */
[----:B------:R-:W-:Y:S02]  /*19f40*/  SHF.R.U32.HI R5, RZ, 0x10, R5 ;  /* 0x00000010ff057819 */ /* 0x000fe40000011605 */
[----:B------:R-:W-:-:S04]  /*19f50*/  SHF.R.U32.HI R2, RZ, 0x10, R0 ;  /* 0x00000010ff027819 */ /* 0x000fc80000011600 */
[----:B------:R-:W-:-:S04]  /*19f60*/  LOP3.LUT R5, R5, R2, RZ, 0xc0, !PT ;  /* 0x0000000205057212 */ /* 0x000fc800078ec0ff */
[----:B------:R-:W-:-:S13]  /*19f70*/  ISETP.NE.AND P0, PT, R5, R2, PT ;  /* 0x000000020500720c */ /* 0x000fda0003f05270 */
[----:B------:R-:W-:Y:S05]  /*19f80*/  @P0 BRA `(.L_x_15) ;  /* 0x0000000000300947 */ /* 0x000fea0003800000 */
[----:B------:R-:W-:Y:S01]  /*19f90*/  R2UR UR4, R0 ;  /* 0x00000000000472ca */ /* 0x000fe200000e0000 */
[----:B------:R-:W-:Y:S01]  /*19fa0*/  VOTEU.ANY UR5, UPT, PT ;  /* 0x0000000000057886 */ /* 0x000fe200038e0100 */
[----:B------:R-:W0:Y:S01]  /*19fb0*/  S2R R0, SR_LANEID ;  /* 0x0000000000007919 */ /* 0x000e220000000000 */
[----:B------:R-:W-:-:S10]  /*19fc0*/  UFLO.U32 UR5, UR5 ;  /* 0x00000005000572bd */ /* 0x000fd400080e0000 */
[----:B------:R-:W-:-:S06]  /*19fd0*/  ULOP3.LUT UR4, URZ, UR4, URZ, 0x33, !UPT ;  /* 0x00000004ff047292 */ /* 0x000fcc000f8e33ff */
[----:B------:R-:W-:-:S04]  /*19fe0*/  IMAD.U32 R2, RZ, RZ, UR4 ;  /* 0x00000004ff027e24 */ /* 0x000fc8000f8e00ff */
[----:B------:R-:W1:Y:S02]  /*19ff0*/  REDUX UR7, R2 ;  /* 0x00000000020773c4 */ /* 0x000e640000000000 */
[----:B------:R2:W-:Y:S01]  /*1a000*/  UTCATOMSWS.AND URZ, UR4 ;  /* 0x0000000400ff79e3 */ /* 0x0005e20008000000 */
[----:B0-----:R-:W-:Y:S01]  /*1a010*/  ISETP.EQ.U32.AND P0, PT, R0, UR5, PT ;  /* 0x0000000500007c0c */ /* 0x001fe2000bf02070 */
[----:B-1----:R-:W-:-:S12]  /*1a020*/  IMAD.U32 R0, RZ, RZ, UR7 ;  /* 0x00000007ff007e24 */ /* 0x002fd8000f8e00ff */
[----:B------:R2:W-:Y:S01]  /*1a030*/  @P0 ATOMS.AND RZ, [UR6], R0 ;  /* 0x00000000ffff098c */ /* 0x0005e2000a800006 */
[----:B------:R-:W-:Y:S05]  /*1a040*/  BRA `(.L_x_13) ;  /* 0x0000000000147947 */ /* 0x000fea0003800000 */
.L_x_15:
[----:B------:R-:W-:-:S07]  /*1a050*/  MOV R2, 0x1a070 ;  /* 0x0001a07000027802 */ /* 0x000fce0000000f00 */
[----:B------:R-:W-:Y:S05]  /*1a060*/  CALL.REL.NOINC `($__internal_0_$__cuda_sm10x_tcgen05_guardrail_trap_col_being_dealloced_not_returned_by_alloc) ;  /* 0x00000000002c7944 */ /* 0x000fea0003c00000 */
[----:B------:R-:W-:Y:S05]  /*1a070*/  BRA `(.L_x_13) ;  /* 0x0000000000087947 */ /* 0x000fea0003800000 */
.L_x_14:
[----:B------:R-:W-:-:S07]  /*1a080*/  MOV R2, 0x1a0a0 ;  /* 0x0001a0a000027802 */ /* 0x000fce0000000f00 */
[----:B------:R-:W-:Y:S05]  /*1a090*/  CALL.REL.NOINC `($__internal_2_$__cuda_sm10x_tcgen05_guardrail_trap_unallocated_columns_being_dealloced) ;  /* 0x0000000000387944 */ /* 0x000fea0003c00000 */
.L_x_13:
[----:B------:R-:W-:Y:S01]  /*1a0a0*/  NOP ;  /* 0x0000000000007918 */ /* 0x000fe20000000000 */
[----:B--2---:R-:W-:Y:S05]  /*1a0b0*/  EXIT ;  /* 0x000000000000794d */ /* 0x004fea0003800000 */
.L_x_8:
[----:B------:R-:W1:Y:S02]  /*1a0c0*/  SYNCS.PHASECHK.TRANS64.TRYWAIT P4, [UR4], R6 ;  /* 0x00000006ff0075a7 */ /* 0x000e640008081104 */
[----:B-1----:R-:W-:Y:S05]  /*1a0d0*/  @!P4 BRA `(.L_x_8) ;  /* 0xfffffffc00f8c947 */ /* 0x002fea000383ffff */
[----:B------:R-:W-:Y:S05]  /*1a0e0*/  BRA `(.L_x_16) ;  /* 0xffffff5000a47947 */ /* 0x000fea000383ffff */
.L_x_12:
[----:B------:R-:W0:Y:S02]  /*1a0f0*/  SYNCS.PHASECHK.TRANS64.TRYWAIT P0, [UR4], R0 ;  /* 0x00000000ff0075a7 */ /* 0x000e240008001104 */
[----:B0-----:R-:W-:Y:S05]  /*1a100*/  @!P0 BRA `(.L_x_12) ;  /* 0xfffffffc00f88947 */ /* 0x001fea000383ffff */
[----:B------:R-:W-:Y:S05]  /*1a110*/  BRA `(.L_x_11) ;  /* 0xfffffff400bc7947 */ /* 0x000fea000383ffff */
        .weak           $__internal_0_$__cuda_sm10x_tcgen05_guardrail_trap_col_being_dealloced_not_returned_by_alloc
        .type           $__internal_0_$__cuda_sm10x_tcgen05_guardrail_trap_col_being_dealloced_not_returned_by_alloc,@function
        .size           $__internal_0_$__cuda_sm10x_tcgen05_guardrail_trap_col_being_dealloced_not_returned_by_alloc,($__internal_1_$__cuda_sm10x_tcgen05_guardrail_trap_phase_invalid_during_alloc - $__internal_0_$__cuda_sm10x_tcgen05_guardrail_trap_col_being_dealloced_not_returned_by_alloc)
$__internal_0_$__cuda_sm10x_tcgen05_guardrail_trap_col_being_dealloced_not_returned_by_alloc:
[----:B------:R-:W-:Y:S05]  /*1a120*/  BPT.TRAP 0x1 ;  /* 0x000000040000795c */ /* 0x000fea0000300000 */
[----:B------:R-:W-:-:S04]  /*1a130*/  IMAD.MOV.U32 R3, RZ, RZ, 0x0 ;  /* 0x00000000ff037424 */ /* 0x000fc800078e00ff */
[----:B------:R-:W-:Y:S05]  /*1a140*/  RET.REL.NODEC R2 `(matmul_kernel) ;  /* 0xfffffe5c02ac7950 */ /* 0x000fea0003c3ffff */
        .weak           $__internal_1_$__cuda_sm10x_tcgen05_guardrail_trap_phase_invalid_during_alloc
        .type           $__internal_1_$__cuda_sm10x_tcgen05_guardrail_trap_phase_invalid_during_alloc,@function
        .size           $__internal_1_$__cuda_sm10x_tcgen05_guardrail_trap_phase_invalid_during_alloc,($__internal_2_$__cuda_sm10x_tcgen05_guardrail_trap_unallocated_columns_being_dealloced - $__internal_1_$__cuda_sm10x_tcgen05_guardrail_trap_phase_invalid_during_alloc)
$__internal_1_$__cuda_sm10x_tcgen05_guardrail_trap_phase_invalid_during_alloc:
[----:B------:R-:W-:Y:S05]  /*1a150*/  BPT.TRAP 0x1 ;  /* 0x000000040000795c */ /* 0x000fea0000300000 */
[----:B------:R-:W-:-:S04]  /*1a160*/  IMAD.MOV.U32 R3, RZ, RZ, 0x0 ;  /* 0x00000000ff037424 */ /* 0x000fc800078e00ff */
[----:B------:R-:W-:Y:S05]  /*1a170*/  RET.REL.NODEC R2 `(matmul_kernel) ;  /* 0xfffffe5c02a07950 */ /* 0x000fea0003c3ffff */
        .weak           $__internal_2_$__cuda_sm10x_tcgen05_guardrail_trap_unallocated_columns_being_dealloced
        .type           $__internal_2_$__cuda_sm10x_tcgen05_guardrail_trap_unallocated_columns_being_dealloced,@function
        .size           $__internal_2_$__cuda_sm10x_tcgen05_guardrail_trap_unallocated_columns_being_dealloced,(.L_x_20 - $__internal_2_$__cuda_sm10x_tcgen05_guardrail_trap_unallocated_columns_being_dealloced)
$__internal_2_$__cuda_sm10x_tcgen05_guardrail_trap_unallocated_columns_being_dealloced:
[----:B------:R-:W-:Y:S05]  /*1a180*/  BPT.TRAP 0x1 ;  /* 0x000000040000795c */ /* 0x000fea0000300000 */
[----:B------:R-:W-:-:S04]  /*1a190*/  IMAD.MOV.U32 R3, RZ, RZ, 0x0 ;  /* 0x00000000ff037424 */ /* 0x000fc800078e00ff */
[----:B------:R-:W-:Y:S05]  /*1a1a0*/  RET.REL.NODEC R2 `(matmul_kernel) ;  /* 0xfffffe5c02947950 */ /* 0x000fea0003c3ffff */
.L_x_17:
[----:B------:R-:W-:-:S00]  /*1a1b0*/  BRA `(.L_x_17) ;  /* 0xfffffffc00fc7947 */ /* 0x000fc0000383ffff */
[----:B------:R-:W-:-:S00]  /*1a1c0*/  NOP ;  /* 0x0000000000007918 */ /* 0x000fc00000000000 */
        /* <DEDUP_REMOVED lines=11> */
.L_x_20:


//--------------------- .nv.shared.matmul_kernel  --------------------------
	.section	.nv.shared.matmul_kernel,"aw",@nobits
	.sectionflags	@""
	.align	16
	.zero		1024


//--------------------- .nv.shared.reserved.0     --------------------------
	.section	.nv.shared.reserved.0,"aw",@nobits
	.align	8
	.weak		__nv_reservedSMEM_offset_0_alias
	.size		__nv_reservedSMEM_offset_0_alias, 0, 64
	.other		__nv_reservedSMEM_offset_0_alias,@"STO_CUDA_RESERVED_SHARED STV_DEFAULT"
__nv_reservedSMEM_offset_0_alias:
	.zero		0
.nv.shared.reserved.0:
	.zero		64
	.weak		__nv_reservedSMEM_allocation_phase
	.type		__nv_reservedSMEM_allocation_phase,@object
	.size		__nv_reservedSMEM_allocation_phase,(.L_0 - __nv_reservedSMEM_allocation_phase)
__nv_reservedSMEM_allocation_phase:
	.zero		1
.L_0:
	.zero		7
	.weak		__nv_reservedSMEM_devtool_atexit_pc
	.type		__nv_reservedSMEM_devtool_atexit_pc,@object
	.size		__nv_reservedSMEM_devtool_atexit_pc,(__nv_reservedSMEM_allocation_mask - __nv_reservedSMEM_devtool_atexit_pc)
__nv_reservedSMEM_devtool_atexit_pc:
	.zero		8
	.weak		__nv_reservedSMEM_allocation_mask
	.type		__nv_reservedSMEM_allocation_mask,@object
	.size		__nv_reservedSMEM_allocation_mask,(.L_2 - __nv_reservedSMEM_allocation_mask)
__nv_reservedSMEM_allocation_mask:
	.zero		4
.L_2:


//--------------------- .nv.constant0.matmul_kernel --------------------------
	.section	.nv.constant0.matmul_kernel,"a",@progbits
	.sectionflags	@""
	.align	4
.nv.constant0.matmul_kernel:
	.zero		976


//--------------------- SYMBOLS --------------------------

	.type		.nv.reservedSmem.offset0,@object
	.size		.nv.reservedSmem.offset0,0x4
	.type		.nv.reservedSmem.cap,@object
	.size		.nv.reservedSmem.cap,0x4
